def matmul_kernel(
    a_ptr,
    b_ptr,
    c_ptr,
    M,
    N,
    K,
    stride_am,
    stride_ak,
    stride_bk,
    stride_bn,
    stride_cm,
    stride_cn,
    BLOCK_M: tl.constexpr,
    BLOCK_N: tl.constexpr,
    BLOCK_K: tl.constexpr,
    GROUP_M: tl.constexpr,
):
    pid = tl.program_id(axis=0)
    num_pid_m = tl.cdiv(M, BLOCK_M)
    num_pid_n = tl.cdiv(N, BLOCK_N)
    num_pid_in_group = GROUP_M * num_pid_n
    group_id = pid // num_pid_in_group
    first_pid_m = group_id * GROUP_M
    group_size_m = min(num_pid_m - first_pid_m, GROUP_M)
    pid_m = first_pid_m + ((pid % num_pid_in_group) % group_size_m)
    pid_n = (pid % num_pid_in_group) // group_size_m

    offs_am = (pid_m * BLOCK_M + tl.arange(0, BLOCK_M)) % M
    offs_bn = (pid_n * BLOCK_N + tl.arange(0, BLOCK_N)) % N
    offs_k = tl.arange(0, BLOCK_K)
    a_ptrs = a_ptr + offs_am[:, None] * stride_am + offs_k[None, :] * stride_ak
    b_ptrs = b_ptr + offs_k[:, None] * stride_bk + offs_bn[None, :] * stride_bn

    acc = tl.zeros((BLOCK_M, BLOCK_N), dtype=tl.float32)
    for kk in range(0, tl.cdiv(K, BLOCK_K)):
        a = tl.load(a_ptrs, mask=offs_k[None, :] < K - kk * BLOCK_K, other=0.0)
        b = tl.load(b_ptrs, mask=offs_k[:, None] < K - kk * BLOCK_K, other=0.0)
        acc = tl.dot(a, b, acc)
        a_ptrs += BLOCK_K * stride_ak
        b_ptrs += BLOCK_K * stride_bk

    c = acc.to(c_ptr.dtype.element_ty)
    offs_cm = pid_m * BLOCK_M + tl.arange(0, BLOCK_M)
    offs_cn = pid_n * BLOCK_N + tl.arange(0, BLOCK_N)
    c_ptrs = c_ptr + offs_cm[:, None] * stride_cm + offs_cn[None, :] * stride_cn
    mask = (offs_cm[:, None] < M) & (offs_cn[None, :] < N)
    tl.store(c_ptrs, c, mask=mask)

# config = {"BLOCK_K": 128, "BLOCK_M": 256, "BLOCK_N": 32, "GROUP_M": 8, "arch": "sm_90", "dtype": "bf16", "num_ctas": 1, "num_stages": 3, "num_warps": 4}
# arch = sm_90


// ===== COMPILED SASS (sm_90a) =====

	.target	sm_90a

	.elftype	@"ET_EXEC"


//--------------------- .note.nv.tkinfo           --------------------------
	.section	.note.nv.tkinfo,"",@"SHT_NOTE"
	.sectionflags	@"SHF_NOTE_NV_TKINFO"
	.tkinfo
        /*0018*/ 	.word	0x00000002
        /*0030*/ 	.string	""
        /*0030*/ 	.string	"ptxas"
        /*0030*/ 	.string	"Cuda compilation tools, release 13.0, V13.0.88"
        /*0030*/ 	.string	"Build cuda_13.0.r13.0/compiler.36424714_0"
        /*0030*/ 	.string	"-v  -suppress-debug-info  -lineinfo  -arch sm_90a "



//--------------------- .note.nv.cuinfo           --------------------------
	.section	.note.nv.cuinfo,"",@"SHT_NOTE"
	.sectionflags	@"SHF_NOTE_NV_CUINFO"
        /*0018*/ 	.short	0x0002
        /*001a*/ 	.short	0x005a
        /*001c*/ 	.short	0x0082
	.zero		2


//--------------------- .nv.info                  --------------------------
	.section	.nv.info,"",@"SHT_CUDA_INFO"
	.align	4


	//----- nvinfo : EIATTR_REGCOUNT
	.align		4
        /*0000*/ 	.byte	0x04, 0x2f
        /*0002*/ 	.short	(.L_1 - .L_0)
	.align		4
.L_0:
        /*0004*/ 	.word	index@(matmul_kernel)
        /*0008*/ 	.word	0x000000ff


	//----- nvinfo : EIATTR_FRAME_SIZE
	.align		4
.L_1:
        /*000c*/ 	.byte	0x04, 0x11
        /*000e*/ 	.short	(.L_3 - .L_2)
	.align		4
.L_2:
        /*0010*/ 	.word	index@(matmul_kernel)
        /*0014*/ 	.word	0x00000ae8


	//----- nvinfo : EIATTR_MIN_STACK_SIZE
	.align		4
.L_3:
        /*0018*/ 	.byte	0x04, 0x12
        /*001a*/ 	.short	(.L_5 - .L_4)
	.align		4
.L_4:
        /*001c*/ 	.word	index@(matmul_kernel)
        /*0020*/ 	.word	0x00000ae8
.L_5:


//--------------------- .nv.compat                --------------------------
	.section	.nv.compat,"",@"SHT_CUDA_COMPAT_INFO"
	.align	4
        /*0000*/ 	.byte	0x02, 0x09, 0x01, 0x00, 0x02, 0x02, 0x04, 0x00, 0x02, 0x05, 0x05, 0x00, 0x03, 0x07, 0x01, 0x01
        /*0010*/ 	.byte	0x02, 0x03, 0x00, 0x00, 0x02, 0x06, 0x01, 0x00, 0x04, 0x0b, 0x08, 0x00, 0x00, 0x00, 0x00, 0x00
        /*0020*/ 	.byte	0x00, 0x00, 0x00, 0x00


//--------------------- .nv.info.matmul_kernel    --------------------------
	.section	.nv.info.matmul_kernel,"",@"SHT_CUDA_INFO"
	.sectionflags	@""
	.align	4


	//----- nvinfo : EIATTR_CUDA_API_VERSION
	.align		4
        /*0000*/ 	.byte	0x04, 0x37
        /*0002*/ 	.short	(.L_7 - .L_6)
.L_6:
        /*0004*/ 	.word	0x00000082


	//----- nvinfo : EIATTR_KPARAM_INFO
	.align		4
.L_7:
        /*0008*/ 	.byte	0x04, 0x17
        /*000a*/ 	.short	(.L_9 - .L_8)
.L_8:
        /*000c*/ 	.word	0x00000000
        /*0010*/ 	.short	0x000d
        /*0012*/ 	.short	0x0048
        /*0014*/ 	.byte	0x00, 0xf4, 0x21, 0x00


	//----- nvinfo : EIATTR_KPARAM_INFO
	.align		4
.L_9:
        /*0018*/ 	.byte	0x04, 0x17
        /*001a*/ 	.short	(.L_11 - .L_10)
.L_10:
        /*001c*/ 	.word	0x00000000
        /*0020*/ 	.short	0x000c
        /*0022*/ 	.short	0x0040
        /*0024*/ 	.byte	0x00, 0xf4, 0x21, 0x00


	//----- nvinfo : EIATTR_KPARAM_INFO
	.align		4
.L_11:
        /*0028*/ 	.byte	0x04, 0x17
        /*002a*/ 	.short	(.L_13 - .L_12)
.L_12:
        /*002c*/ 	.word	0x00000000
        /*0030*/ 	.short	0x000b
        /*0032*/ 	.short	0x0038
        /*0034*/ 	.byte	0x00, 0xf0, 0x11, 0x00


	//----- nvinfo : EIATTR_KPARAM_INFO
	.align		4
.L_13:
        /*0038*/ 	.byte	0x04, 0x17
        /*003a*/ 	.short	(.L_15 - .L_14)
.L_14:
        /*003c*/ 	.word	0x00000000
        /*0040*/ 	.short	0x000a
        /*0042*/ 	.short	0x0034
        /*0044*/ 	.byte	0x00, 0xf0, 0x11, 0x00


	//----- nvinfo : EIATTR_KPARAM_INFO
	.align		4
.L_15:
        /*0048*/ 	.byte	0x04, 0x17
        /*004a*/ 	.short	(.L_17 - .L_16)
.L_16:
        /*004c*/ 	.word	0x00000000
        /*0050*/ 	.short	0x0009
        /*0052*/ 	.short	0x0030
        /*0054*/ 	.byte	0x00, 0xf0, 0x11, 0x00


	//----- nvinfo : EIATTR_KPARAM_INFO
	.align		4
.L_17:
        /*0058*/ 	.byte	0x04, 0x17
        /*005a*/ 	.short	(.L_19 - .L_18)
.L_18:
        /*005c*/ 	.word	0x00000000
        /*0060*/ 	.short	0x0008
        /*0062*/ 	.short	0x002c
        /*0064*/ 	.byte	0x00, 0xf0, 0x11, 0x00


	//----- nvinfo : EIATTR_KPARAM_INFO
	.align		4
.L_19:
        /*0068*/ 	.byte	0x04, 0x17
        /*006a*/ 	.short	(.L_21 - .L_20)
.L_20:
        /*006c*/ 	.word	0x00000000
        /*0070*/ 	.short	0x0007
        /*0072*/ 	.short	0x0028
        /*0074*/ 	.byte	0x00, 0xf0, 0x11, 0x00


	//----- nvinfo : EIATTR_KPARAM_INFO
	.align		4
.L_21:
        /*0078*/ 	.byte	0x04, 0x17
        /*007a*/ 	.short	(.L_23 - .L_22)
.L_22:
        /*007c*/ 	.word	0x00000000
        /*0080*/ 	.short	0x0006
        /*0082*/ 	.short	0x0024
        /*0084*/ 	.byte	0x00, 0xf0, 0x11, 0x00


	//----- nvinfo : EIATTR_KPARAM_INFO
	.align		4
.L_23:
        /*0088*/ 	.byte	0x04, 0x17
        /*008a*/ 	.short	(.L_25 - .L_24)
.L_24:
        /*008c*/ 	.word	0x00000000
        /*0090*/ 	.short	0x0005
        /*0092*/ 	.short	0x0020
        /*0094*/ 	.byte	0x00, 0xf0, 0x11, 0x00


	//----- nvinfo : EIATTR_KPARAM_INFO
	.align		4
.L_25:
        /*0098*/ 	.byte	0x04, 0x17
        /*009a*/ 	.short	(.L_27 - .L_26)
.L_26:
        /*009c*/ 	.word	0x00000000
        /*00a0*/ 	.short	0x0004
        /*00a2*/ 	.short	0x001c
        /*00a4*/ 	.byte	0x00, 0xf0, 0x11, 0x00


	//----- nvinfo : EIATTR_KPARAM_INFO
	.align		4
.L_27:
        /*00a8*/ 	.byte	0x04, 0x17
        /*00aa*/ 	.short	(.L_29 - .L_28)
.L_28:
        /*00ac*/ 	.word	0x00000000
        /*00b0*/ 	.short	0x0003
        /*00b2*/ 	.short	0x0018
        /*00b4*/ 	.byte	0x00, 0xf0, 0x11, 0x00


	//----- nvinfo : EIATTR_KPARAM_INFO
	.align		4
.L_29:
        /*00b8*/ 	.byte	0x04, 0x17
        /*00ba*/ 	.short	(.L_31 - .L_30)
.L_30:
        /*00bc*/ 	.word	0x00000000
        /*00c0*/ 	.short	0x0002
        /*00c2*/ 	.short	0x0010
        /*00c4*/ 	.byte	0x00, 0xf4, 0x21, 0x00


	//----- nvinfo : EIATTR_KPARAM_INFO
	.align		4
.L_31:
        /*00c8*/ 	.byte	0x04, 0x17
        /*00ca*/ 	.short	(.L_33 - .L_32)
.L_32:
        /*00cc*/ 	.word	0x00000000
        /*00d0*/ 	.short	0x0001
        /*00d2*/ 	.short	0x0008
        /*00d4*/ 	.byte	0x00, 0xf4, 0x21, 0x00


	//----- nvinfo : EIATTR_KPARAM_INFO
	.align		4
.L_33:
        /*00d8*/ 	.byte	0x04, 0x17
        /*00da*/ 	.short	(.L_35 - .L_34)
.L_34:
        /*00dc*/ 	.word	0x00000000
        /*00e0*/ 	.short	0x0000
        /*00e2*/ 	.short	0x0000
        /*00e4*/ 	.byte	0x00, 0xf4, 0x21, 0x00


	//----- nvinfo : EIATTR_SPARSE_MMA_MASK
	.align		4
.L_35:
        /*00e8*/ 	.byte	0x03, 0x50
        /*00ea*/ 	.short	0x0000


	//----- nvinfo : EIATTR_MAXREG_COUNT
	.align		4
        /*00ec*/ 	.byte	0x03, 0x1b
        /*00ee*/ 	.short	0x00ff


	//----- nvinfo : EIATTR_NUM_BARRIERS
	.align		4
        /*00f0*/ 	.byte	0x02, 0x4c
        /*00f2*/ 	.byte	0x01
	.zero		1


	//----- nvinfo : EIATTR_ANNOTATIONS
	.align		4
        /*00f4*/ 	.byte	0x04, 0x55
        /*00f6*/ 	.short	(.L_37 - .L_36)


	//   ....[0]....
.L_36:
        /*00f8*/ 	.word	0x00000001
        /*00fc*/ 	.byte	0x50, 0x07, 0x00, 0x00, 0x01, 0x00, 0x00, 0x00, 0x80, 0x07, 0x00, 0x00, 0x01, 0x00, 0x00, 0x00
        /* <DEDUP_REMOVED lines=1216> */
        /*4d0c*/ 	.byte	0x90, 0x70, 0x01, 0x00, 0x01, 0x00, 0x00, 0x00, 0x30, 0x71, 0x01, 0x00


	//----- nvinfo : EIATTR_MERCURY_ISA_VERSION
	.align		4
.L_37:
        /*4d18*/ 	.byte	0x03, 0x5f
        /*4d1a*/ 	.short	0x0101


	//----- nvinfo : EIATTR_EXIT_INSTR_OFFSETS
	.align		4
        /*4d1c*/ 	.byte	0x04, 0x1c
        /*4d1e*/ 	.short	(.L_39 - .L_38)


	//   ....[0]....
.L_38:
        /*4d20*/ 	.word	0x000187d0


	//   ....[1]....
        /*4d24*/ 	.word	0x00018800


	//----- nvinfo : EIATTR_REQNTID
	.align		4
.L_39:
        /*4d28*/ 	.byte	0x04, 0x10
        /*4d2a*/ 	.short	(.L_41 - .L_40)
.L_40:
        /*4d2c*/ 	.word	0x00000080
        /*4d30*/ 	.word	0x00000001
        /*4d34*/ 	.word	0x00000001


	//----- nvinfo : EIATTR_CBANK_PARAM_SIZE
	.align		4
.L_41:
        /*4d38*/ 	.byte	0x03, 0x19
        /*4d3a*/ 	.short	0x0050


	//----- nvinfo : EIATTR_PARAM_CBANK
	.align		4
        /*4d3c*/ 	.byte	0x04, 0x0a
        /*4d3e*/ 	.short	(.L_43 - .L_42)
	.align		4
.L_42:
        /*4d40*/ 	.word	index@(.nv.constant0.matmul_kernel)
        /*4d44*/ 	.short	0x0210
        /*4d46*/ 	.short	0x0050


	//----- nvinfo : EIATTR_SW_WAR
	.align		4
.L_43:
        /*4d48*/ 	.byte	0x04, 0x36
        /*4d4a*/ 	.short	(.L_45 - .L_44)
.L_44:
        /*4d4c*/ 	.word	0x00000008
.L_45:


//--------------------- .nv.callgraph             --------------------------
	.section	.nv.callgraph,"",@"SHT_CUDA_CALLGRAPH"
	.align	4
	.sectionentsize	8
	.align		4
        /*0000*/ 	.word	0x00000000
	.align		4
        /*0004*/ 	.word	0xffffffff
	.align		4
        /*0008*/ 	.word	0x00000000
	.align		4
        /*000c*/ 	.word	0xfffffffe
	.align		4
        /*0010*/ 	.word	0x00000000
	.align		4
        /*0014*/ 	.word	0xfffffffd
	.align		4
        /*0018*/ 	.word	0x00000000
	.align		4
        /*001c*/ 	.word	0xfffffffc


//--------------------- .text.matmul_kernel       --------------------------
	.section	.text.matmul_kernel,"ax",@progbits
	.align	128
        .global         matmul_kernel
        .type           matmul_kernel,@function
        .size           matmul_kernel,(.L_x_3 - matmul_kernel)
        .other          matmul_kernel,@"STO_CUDA_ENTRY STV_DEFAULT"
matmul_kernel:
.text.matmul_kernel:
[----:B------:R-:W0:Y:S08]  /*0000*/  LDC R1, c[0x0][0x28] ;  /* 0x00000a00ff017b82 */ /* 0x000e300000000800 */
[----:B------:R-:W1:Y:S01]  /*0010*/  LDC.64 R2, c[0x0][0x228] ;  /* 0x00008a00ff027b82 */ /* 0x000e620000000a00 */
[----:B------:R-:W2:Y:S01]  /*0020*/  S2R R7, SR_CTAID.X ;  /* 0x0000000000077919 */ /* 0x000ea20000002500 */
[----:B0-----:R-:W-:Y:S01]  /*0030*/  VIADD R1, R1, 0xfffff518 ;  /* 0xfffff51801017836 */ /* 0x001fe20000000000 */
[----:B------:R-:W-:Y:S01]  /*0040*/  ULDC.64 UR60, c[0x0][0x208] ;  /* 0x00008200003c7ab9 */ /* 0x000fe20000000a00 */
[----:B------:R-:W-:-:S02]  /*0050*/  CS2R R20, SRZ ;  /* 0x0000000000147805 */ /* 0x000fc4000001ff00 */
[----:B------:R-:W-:Y:S02]  /*0060*/  CS2R R22, SRZ ;  /* 0x0000000000167805 */ /* 0x000fe4000001ff00 */
[----:B------:R-:W-:Y:S02]  /*0070*/  CS2R R16, SRZ ;  /* 0x0000000000107805 */ /* 0x000fe4000001ff00 */
[----:B------:R-:W-:Y:S01]  /*0080*/  CS2R R18, SRZ ;  /* 0x0000000000127805 */ /* 0x000fe2000001ff00 */
[----:B------:R-:W0:Y:S01]  /*0090*/  LDC R31, c[0x0][0x230] ;  /* 0x00008c00ff1f7b82 */ /* 0x000e220000000800 */
[----:B------:R-:W-:Y:S02]  /*00a0*/  CS2R R48, SRZ ;  /* 0x0000000000307805 */ /* 0x000fe4000001ff00 */
[----:B------:R-:W-:Y:S02]  /*00b0*/  CS2R R50, SRZ ;  /* 0x0000000000327805 */ /* 0x000fe4000001ff00 */
[----:B------:R-:W-:-:S02]  /*00c0*/  CS2R R14, SRZ ;  /* 0x00000000000e7805 */ /* 0x000fc4000001ff00 */
[----:B------:R-:W-:Y:S02]  /*00d0*/  CS2R R52, SRZ ;  /* 0x0000000000347805 */ /* 0x000fe4000001ff00 */
[----:B------:R-:W-:Y:S02]  /*00e0*/  CS2R R54, SRZ ;  /* 0x0000000000367805 */ /* 0x000fe4000001ff00 */
[----:B------:R-:W-:Y:S02]  /*00f0*/  CS2R R36, SRZ ;  /* 0x0000000000247805 */ /* 0x000fe4000001ff00 */
[----:B------:R-:W-:Y:S02]  /*0100*/  CS2R R38, SRZ ;  /* 0x0000000000267805 */ /* 0x000fe4000001ff00 */
[----:B------:R-:W-:Y:S02]  /*0110*/  CS2R R88, SRZ ;  /* 0x0000000000587805 */ /* 0x000fe4000001ff00 */
[----:B------:R-:W-:Y:S01]  /*0120*/  CS2R R90, SRZ ;  /* 0x00000000005a7805 */ /* 0x000fe2000001ff00 */
[----:B-1----:R-:W-:-:S05]  /*0130*/  VIADD R0, R3, 0x1f ;  /* 0x0000001f03007836 */ /* 0x002fca0000000000 */
[----:B------:R-:W-:Y:S01]  /*0140*/  SHF.R.S32.HI R5, RZ, 0x1f, R0 ;  /* 0x0000001fff057819 */ /* 0x000fe20000011400 */
[----:B0-----:R-:W-:-:S03]  /*0150*/  VIADD R31, R31, 0x7f ;  /* 0x0000007f1f1f7836 */ /* 0x001fc60000000000 */
[----:B------:R-:W-:Y:S02]  /*0160*/  LEA.HI R5, R5, R0, RZ, 0x5 ;  /* 0x0000000005057211 */ /* 0x000fe400078f28ff */
[----:B--2---:R-:W-:Y:S02]  /*0170*/  IABS R10, R7 ;  /* 0x00000007000a7213 */ /* 0x004fe40000000000 */
[----:B------:R-:W-:-:S05]  /*0180*/  SHF.R.S32.HI R5, RZ, 0x5, R5 ;  /* 0x00000005ff057819 */ /* 0x000fca0000011405 */
[----:B------:R-:W-:-:S05]  /*0190*/  IMAD.SHL.U32 R6, R5, 0x8, RZ ;  /* 0x0000000805067824 */ /* 0x000fca00078e00ff */
[-C--:B------:R-:W-:Y:S02]  /*01a0*/  IABS R9, R6.reuse ;  /* 0x0000000600097213 */ /* 0x080fe40000000000 */
[----:B------:R-:W-:Y:S02]  /*01b0*/  IABS R12, R6 ;  /* 0x00000006000c7213 */ /* 0x000fe40000000000 */
[----:B------:R-:W0:Y:S08]  /*01c0*/  I2F.RP R0, R9 ;  /* 0x0000000900007306 */ /* 0x000e300000209400 */
[----:B0-----:R-:W0:Y:S02]  /*01d0*/  MUFU.RCP R0, R0 ;  /* 0x0000000000007308 */ /* 0x001e240000001000 */
[----:B0-----:R-:W-:-:S02]  /*01e0*/  VIADD R4, R0, 0xffffffe ;  /* 0x0ffffffe00047836 */ /* 0x001fc40000000000 */
[----:B------:R-:W-:-:S04]  /*01f0*/  IMAD.MOV R0, RZ, RZ, -R12 ;  /* 0x000000ffff007224 */ /* 0x000fc800078e0a0c */
[----:B------:R0:W1:Y:S02]  /*0200*/  F2I.FTZ.U32.TRUNC.NTZ R5, R4 ;  /* 0x0000000400057305 */ /* 0x000064000021f000 */
[----:B0-----:R-:W-:Y:S02]  /*0210*/  IMAD.MOV.U32 R4, RZ, RZ, RZ ;  /* 0x000000ffff047224 */ /* 0x001fe400078e00ff */
[----:B-1----:R-:W-:-:S04]  /*0220*/  IMAD.MOV R8, RZ, RZ, -R5 ;  /* 0x000000ffff087224 */ /* 0x002fc800078e0a05 */
[----:B------:R-:W-:Y:S01]  /*0230*/  IMAD R11, R8, R9, RZ ;  /* 0x00000009080b7224 */ /* 0x000fe200078e02ff */
[----:B------:R-:W-:-:S03]  /*0240*/  MOV R8, R10 ;  /* 0x0000000a00087202 */ /* 0x000fc60000000f00 */
[----:B------:R-:W-:-:S06]  /*0250*/  IMAD.HI.U32 R5, R5, R11, R4 ;  /* 0x0000000b05057227 */ /* 0x000fcc00078e0004 */
[----:B------:R-:W-:-:S04]  /*0260*/  IMAD.HI.U32 R5, R5, R8, RZ ;  /* 0x0000000805057227 */ /* 0x000fc800078e00ff */
[----:B------:R-:W-:-:S05]  /*0270*/  IMAD R0, R5, R0, R8 ;  /* 0x0000000005007224 */ /* 0x000fca00078e0208 */
[----:B------:R-:W-:-:S13]  /*0280*/  ISETP.GT.U32.AND P1, PT, R9, R0, PT ;  /* 0x000000000900720c */ /* 0x000fda0003f24070 */
[----:B------:R-:W-:Y:S02]  /*0290*/  @!P1 IMAD.IADD R0, R0, 0x1, -R9 ;  /* 0x0000000100009824 */ /* 0x000fe400078e0a09 */
[----:B------:R-:W-:Y:S01]  /*02a0*/  @!P1 VIADD R5, R5, 0x1 ;  /* 0x0000000105059836 */ /* 0x000fe20000000000 */
[----:B------:R-:W-:Y:S02]  /*02b0*/  ISETP.NE.AND P1, PT, R6, RZ, PT ;  /* 0x000000ff0600720c */ /* 0x000fe40003f25270 */
[----:B------:R-:W-:Y:S02]  /*02c0*/  ISETP.GE.U32.AND P0, PT, R0, R9, PT ;  /* 0x000000090000720c */ /* 0x000fe40003f06070 */
[----:B------:R-:W-:-:S04]  /*02d0*/  LOP3.LUT R0, R7, R6, RZ, 0x3c, !PT ;  /* 0x0000000607007212 */ /* 0x000fc800078e3cff */
[----:B------:R-:W-:Y:S01]  /*02e0*/  ISETP.GE.AND P2, PT, R0, RZ, PT ;  /* 0x000000ff0000720c */ /* 0x000fe20003f46270 */
[----:B------:R-:W-:-:S06]  /*02f0*/  VIADD R0, R2, 0xff ;  /* 0x000000ff02007836 */ /* 0x000fcc0000000000 */
[----:B------:R-:W-:-:S05]  /*0300*/  @P0 VIADD R5, R5, 0x1 ;  /* 0x0000000105050836 */ /* 0x000fca0000000000 */
[----:B------:R-:W-:Y:S02]  /*0310*/  MOV R4, R5 ;  /* 0x0000000500047202 */ /* 0x000fe40000000f00 */
[----:B------:R-:W-:-:S03]  /*0320*/  SHF.R.S32.HI R5, RZ, 0x1f, R0 ;  /* 0x0000001fff057819 */ /* 0x000fc60000011400 */
[----:B------:R-:W-:Y:S01]  /*0330*/  @!P2 IMAD.MOV R4, RZ, RZ, -R4 ;  /* 0x000000ffff04a224 */ /* 0x000fe200078e0a04 */
[----:B------:R-:W-:Y:S02]  /*0340*/  @!P1 LOP3.LUT R4, RZ, R6, RZ, 0x33, !PT ;  /* 0x00000006ff049212 */ /* 0x000fe400078e33ff */
[----:B------:R-:W-:-:S03]  /*0350*/  LEA.HI R5, R5, R0, RZ, 0x8 ;  /* 0x0000000005057211 */ /* 0x000fc600078f40ff */
[----:B------:R-:W-:Y:S02]  /*0360*/  IMAD.SHL.U32 R8, R4, 0x8, RZ ;  /* 0x0000000804087824 */ /* 0x000fe400078e00ff */
[----:B------:R-:W-:-:S03]  /*0370*/  IMAD.MOV R4, RZ, RZ, -R4 ;  /* 0x000000ffff047224 */ /* 0x000fc600078e0a04 */
[----:B------:R-:W-:Y:S01]  /*0380*/  LEA.HI.SX32 R5, R5, -R8, 0x18 ;  /* 0x8000000805057211 */ /* 0x000fe200078fc2ff */
[----:B------:R-:W-:-:S03]  /*0390*/  IMAD R13, R6, R4, R7 ;  /* 0x00000004060d7224 */ /* 0x000fc600078e0207 */
[----:B------:R-:W-:-:S04]  /*03a0*/  VIMNMX R10, R5, 0x8, PT ;  /* 0x00000008050a7848 */ /* 0x000fc80003fe0100 */
[-C--:B------:R-:W-:Y:S02]  /*03b0*/  IABS R9, R10.reuse ;  /* 0x0000000a00097213 */ /* 0x080fe40000000000 */
[----:B------:R-:W-:Y:S02]  /*03c0*/  IABS R6, R10 ;  /* 0x0000000a00067213 */ /* 0x000fe40000000000 */
[----:B------:R-:W0:Y:S08]  /*03d0*/  I2F.RP R0, R9 ;  /* 0x0000000900007306 */ /* 0x000e300000209400 */
[----:B0-----:R-:W0:Y:S02]  /*03e0*/  MUFU.RCP R0, R0 ;  /* 0x0000000000007308 */ /* 0x001e240000001000 */
[----:B0-----:R-:W-:-:S02]  /*03f0*/  VIADD R5, R0, 0xffffffe ;  /* 0x0ffffffe00057836 */ /* 0x001fc40000000000 */
[----:B------:R-:W-:Y:S01]  /*0400*/  IMAD.MOV R0, RZ, RZ, -R6 ;  /* 0x000000ffff007224 */ /* 0x000fe200078e0a06 */
[----:B------:R-:W-:-:S03]  /*0410*/  MOV R6, 0x400 ;  /* 0x0000040000067802 */ /* 0x000fc60000000f00 */
[----:B------:R-:W0:Y:S02]  /*0420*/  F2I.FTZ.U32.TRUNC.NTZ R5, R5 ;  /* 0x0000000500057305 */ /* 0x000e24000021f000 */
[----:B0-----:R-:W-:-:S05]  /*0430*/  IADD3 R11, RZ, -R5, RZ ;  /* 0x80000005ff0b7210 */ /* 0x001fca0007ffe0ff */
[----:B------:R-:W-:Y:S01]  /*0440*/  IMAD.MOV.U32 R4, RZ, RZ, R11 ;  /* 0x000000ffff047224 */ /* 0x000fe200078e000b */
[----:B------:R-:W-:-:S03]  /*0450*/  IABS R11, R13 ;  /* 0x0000000d000b7213 */ /* 0x000fc60000000000 */
[----:B------:R-:W-:Y:S02]  /*0460*/  IMAD R7, R4, R9, RZ ;  /* 0x0000000904077224 */ /* 0x000fe400078e02ff */
[----:B------:R-:W-:-:S04]  /*0470*/  IMAD.MOV.U32 R4, RZ, RZ, RZ ;  /* 0x000000ffff047224 */ /* 0x000fc800078e00ff */
[----:B------:R-:W-:Y:S02]  /*0480*/  IMAD.HI.U32 R4, R5, R7, R4 ;  /* 0x0000000705047227 */ /* 0x000fe400078e0004 */
[----:B------:R-:W0:Y:S04]  /*0490*/  S2R R7, SR_CgaCtaId ;  /* 0x0000000000077919 */ /* 0x000e280000008800 */
[----:B------:R-:W-:-:S04]  /*04a0*/  IMAD.HI.U32 R4, R4, R11, RZ ;  /* 0x0000000b04047227 */ /* 0x000fc800078e00ff */
[----:B------:R-:W-:-:S05]  /*04b0*/  IMAD R0, R4, R0, R11 ;  /* 0x0000000004007224 */ /* 0x000fca00078e020b */
[----:B------:R-:W-:-:S13]  /*04c0*/  ISETP.GT.U32.AND P1, PT, R9, R0, PT ;  /* 0x000000000900720c */ /* 0x000fda0003f24070 */
[----:B------:R-:W-:Y:S02]  /*04d0*/  @!P1 IMAD.IADD R0, R0, 0x1, -R9 ;  /* 0x0000000100009824 */ /* 0x000fe400078e0a09 */
[----:B------:R-:W-:Y:S01]  /*04e0*/  @!P1 VIADD R4, R4, 0x1 ;  /* 0x0000000104049836 */ /* 0x000fe20000000000 */
[----:B------:R-:W-:Y:S02]  /*04f0*/  ISETP.NE.AND P1, PT, R10, RZ, PT ;  /* 0x000000ff0a00720c */ /* 0x000fe40003f25270 */
[----:B------:R-:W-:Y:S02]  /*0500*/  ISETP.GE.U32.AND P0, PT, R0, R9, PT ;  /* 0x000000090000720c */ /* 0x000fe40003f06070 */
[----:B------:R-:W-:Y:S02]  /*0510*/  LOP3.LUT R0, R13, R10, RZ, 0x3c, !PT ;  /* 0x0000000a0d007212 */ /* 0x000fe400078e3cff */
[----:B0-----:R-:W-:Y:S02]  /*0520*/  LEA R106, R7, R6, 0x18 ;  /* 0x00000006076a7211 */ /* 0x001fe400078ec0ff */
[----:B------:R-:W-:-:S07]  /*0530*/  ISETP.GE.AND P2, PT, R0, RZ, PT ;  /* 0x000000ff0000720c */ /* 0x000fce0003f46270 */
[----:B------:R-:W-:Y:S02]  /*0540*/  @P0 IADD3 R4, R4, 0x1, RZ ;  /* 0x0000000104040810 */ /* 0x000fe40007ffe0ff */
[----:B------:R-:W-:-:S03]  /*0550*/  ISETP.GE.AND P0, PT, R31, 0x80, PT ;  /* 0x000000801f00780c */ /* 0x000fc60003f06270 */
[----:B------:R-:W-:Y:S02]  /*0560*/  IMAD.MOV.U32 R0, RZ, RZ, R4 ;  /* 0x000000ffff007224 */ /* 0x000fe400078e0004 */
[----:B------:R-:W0:Y:S02]  /*0570*/  S2R R4, SR_TID.X ;  /* 0x0000000000047919 */ /* 0x000e240000002100 */
[----:B------:R-:W-:Y:S01]  /*0580*/  @!P2 IMAD.MOV R0, RZ, RZ, -R0 ;  /* 0x000000ffff00a224 */ /* 0x000fe200078e0a00 */
[----:B------:R-:W-:-:S05]  /*0590*/  @!P1 LOP3.LUT R0, RZ, R10, RZ, 0x33, !PT ;  /* 0x0000000aff009212 */ /* 0x000fca00078e33ff */
[----:B------:R-:W-:Y:S01]  /*05a0*/  IMAD.MOV R5, RZ, RZ, -R0 ;  /* 0x000000ffff057224 */ /* 0x000fe200078e0a00 */
[----:B------:R-:W-:-:S03]  /*05b0*/  SHF.L.U32 R0, R0, 0x5, RZ ;  /* 0x0000000500007819 */ /* 0x000fc600000006ff */
[----:B------:R-:W-:Y:S01]  /*05c0*/  IMAD R5, R10, R5, R13 ;  /* 0x000000050a057224 */ /* 0x000fe200078e020d */
[----:B------:R-:W-:Y:S02]  /*05d0*/  CS2R R10, SRZ ;  /* 0x00000000000a7805 */ /* 0x000fe4000001ff00 */
[----:B------:R-:W-:Y:S01]  /*05e0*/  CS2R R12, SRZ ;  /* 0x00000000000c7805 */ /* 0x000fe2000001ff00 */
[C---:B------:R-:W-:Y:S01]  /*05f0*/  VIADD R33, R0.reuse, 0x1 ;  /* 0x0000000100217836 */ /* 0x040fe20000000000 */
[----:B------:R-:W-:Y:S01]  /*0600*/  IADD3 R45, R0, 0x5, RZ ;  /* 0x00000005002d7810 */ /* 0x000fe20007ffe0ff */
[----:B------:R-:W-:Y:S01]  /*0610*/  IMAD.IADD R5, R8, 0x1, R5 ;  /* 0x0000000108057824 */ /* 0x000fe200078e0205 */
[----:B------:R-:W-:Y:S01]  /*0620*/  CS2R R8, SRZ ;  /* 0x0000000000087805 */ /* 0x000fe2000001ff00 */
[C---:B------:R-:W-:Y:S01]  /*0630*/  VIADD R35, R0.reuse, 0x2 ;  /* 0x0000000200237836 */ /* 0x040fe20000000000 */
[C---:B------:R-:W-:Y:S01]  /*0640*/  IADD3 R25, R0.reuse, 0xa, RZ ;  /* 0x0000000a00197810 */ /* 0x040fe20007ffe0ff */
        /* <DEDUP_REMOVED lines=8> */
[----:B------:R-:W-:-:S02]  /*06d0*/  VIADD R59, R0, 0x8 ;  /* 0x00000008003b7836 */ /* 0x000fc40000000000 */
[----:B------:R-:W-:Y:S01]  /*06e0*/  VIADD R58, R0, 0x9 ;  /* 0x00000009003a7836 */ /* 0x000fe20000000000 */
[----:B0-----:R-:W-:Y:S01]  /*06f0*/  LOP3.LUT R92, R4, 0x7f, RZ, 0xc0, !PT ;  /* 0x0000007f045c7812 */ /* 0x001fe200078ec0ff */
[C---:B------:R-:W-:Y:S02]  /*0700*/  VIADD R27, R0.reuse, 0xb ;  /* 0x0000000b001b7836 */ /* 0x040fe40000000000 */
[C---:B------:R-:W-:Y:S02]  /*0710*/  VIADD R29, R0.reuse, 0xc ;  /* 0x0000000c001d7836 */ /* 0x040fe40000000000 */
[----:B------:R-:W-:Y:S02]  /*0720*/  IMAD R94, R5, 0x100, R92 ;  /* 0x00000100055e7824 */ /* 0x000fe400078e025c */
[----:B------:R-:W-:Y:S02]  /*0730*/  VIADD R42, R0, 0xd ;  /* 0x0000000d002a7836 */ /* 0x000fe40000000000 */
[----:B------:R-:W-:Y:S01]  /*0740*/  VIADD R93, R94, 0x80 ;  /* 0x000000805e5d7836 */ /* 0x000fe20000000000 */
[----:B------:R0:W-:Y:S01]  /*0750*/  STL [R1+0x964], R94 ;  /* 0x0009645e01007387 */ /* 0x0001e20000100800 */
[----:B------:R-:W-:-:S02]  /*0760*/  VIADD R44, R0, 0xe ;  /* 0x0000000e002c7836 */ /* 0x000fc40000000000 */
[C---:B------:R-:W-:Y:S01]  /*0770*/  VIADD R32, R0.reuse, 0x10 ;  /* 0x0000001000207836 */ /* 0x040fe20000000000 */
[----:B------:R0:W-:Y:S01]  /*0780*/  STL [R1+0x968], R93 ;  /* 0x0009685d01007387 */ /* 0x0001e20000100800 */
[C---:B------:R-:W-:Y:S02]  /*0790*/  VIADD R46, R0.reuse, 0x11 ;  /* 0x00000011002e7836 */ /* 0x040fe40000000000 */
[C---:B------:R-:W-:Y:S02]  /*07a0*/  VIADD R60, R0.reuse, 0x12 ;  /* 0x00000012003c7836 */ /* 0x040fe40000000000 */
[C---:B------:R-:W-:Y:S02]  /*07b0*/  VIADD R30, R0.reuse, 0x13 ;  /* 0x00000013001e7836 */ /* 0x040fe40000000000 */
[C---:B------:R-:W-:Y:S02]  /*07c0*/  VIADD R62, R0.reuse, 0x15 ;  /* 0x00000015003e7836 */ /* 0x040fe40000000000 */
[----:B------:R-:W-:-:S02]  /*07d0*/  VIADD R40, R0, 0x16 ;  /* 0x0000001600287836 */ /* 0x000fc40000000000 */
[C---:B------:R-:W-:Y:S02]  /*07e0*/  VIADD R24, R0.reuse, 0x17 ;  /* 0x0000001700187836 */ /* 0x040fe40000000000 */
[C---:B------:R-:W-:Y:S02]  /*07f0*/  VIADD R26, R0.reuse, 0x18 ;  /* 0x00000018001a7836 */ /* 0x040fe40000000000 */
[C---:B------:R-:W-:Y:S02]  /*0800*/  VIADD R34, R0.reuse, 0x1a ;  /* 0x0000001a00227836 */ /* 0x040fe40000000000 */
[C---:B------:R-:W-:Y:S02]  /*0810*/  VIADD R63, R0.reuse, 0x1b ;  /* 0x0000001b003f7836 */ /* 0x040fe40000000000 */
[C---:B------:R-:W-:Y:S02]  /*0820*/  VIADD R64, R0.reuse, 0x1c ;  /* 0x0000001c00407836 */ /* 0x040fe40000000000 */
[----:B------:R-:W-:-:S02]  /*0830*/  VIADD R66, R0, 0x1e ;  /* 0x0000001e00427836 */ /* 0x000fc40000000000 */
[----:B------:R-:W-:Y:S01]  /*0840*/  VIADD R67, R0, 0x1f ;  /* 0x0000001f00437836 */ /* 0x000fe20000000000 */
[----:B0-----:R-:W-:Y:S06]  /*0850*/  @!P0 BRA `(.L_x_0) ;  /* 0x0000016400f88947 */ /* 0x001fec0003800000 */
[----:B------:R-:W-:Y:S01]  /*0860*/  IABS R13, R2 ;  /* 0x00000002000d7213 */ /* 0x000fe20000000000 */
[----:B------:R-:W0:Y:S01]  /*0870*/  LDC R72, c[0x0][0x234] ;  /* 0x00008d00ff487b82 */ /* 0x000e220000000800 */
[----:B------:R-:W-:Y:S02]  /*0880*/  IABS R5, R3 ;  /* 0x0000000300057213 */ /* 0x000fe40000000000 */
[----:B------:R-:W-:Y:S01]  /*0890*/  CS2R R76, SRZ ;  /* 0x00000000004c7805 */ /* 0x000fe2000001ff00 */
[----:B------:R-:W1:Y:S01]  /*08a0*/  I2F.RP R10, R13 ;  /* 0x0000000d000a7306 */ /* 0x000e620000209400 */
[----:B------:R-:W-:Y:S02]  /*08b0*/  IABS R14, R67 ;  /* 0x00000043000e7213 */ /* 0x000fe40000000000 */
[----:B------:R-:W-:Y:S02]  /*08c0*/  CS2R R78, SRZ ;  /* 0x00000000004e7805 */ /* 0x000fe4000001ff00 */
[----:B------:R-:W-:-:S02]  /*08d0*/  IABS R19, R64 ;  /* 0x0000004000137213 */ /* 0x000fc40000000000 */
[----:B------:R-:W-:Y:S02]  /*08e0*/  CS2R R80, SRZ ;  /* 0x0000000000507805 */ /* 0x000fe4000001ff00 */
[----:B------:R-:W-:Y:S01]  /*08f0*/  IABS R17, R65 ;  /* 0x0000004100117213 */ /* 0x000fe20000000000 */
[----:B------:R-:W2:Y:S01]  /*0900*/  LDC R90, c[0x0][0x23c] ;  /* 0x00008f00ff5a7b82 */ /* 0x000ea20000000800 */
[----:B------:R-:W-:Y:S01]  /*0910*/  ISETP.GE.AND P5, PT, R94, RZ, PT ;  /* 0x000000ff5e00720c */ /* 0x000fe20003fa6270 */
[----:B------:R-:W3:Y:S01]  /*0920*/  I2F.RP R11, R5 ;  /* 0x00000005000b7306 */ /* 0x000ee20000209400 */
[----:B------:R-:W-:Y:S02]  /*0930*/  ISETP.GE.AND P6, PT, R67, RZ, PT ;  /* 0x000000ff4300720c */ /* 0x000fe40003fc6270 */
[----:B------:R-:W-:Y:S02]  /*0940*/  CS2R R82, SRZ ;  /* 0x0000000000527805 */ /* 0x000fe4000001ff00 */
[----:B------:R-:W-:-:S02]  /*0950*/  IABS R22, R26 ;  /* 0x0000001a00167213 */ /* 0x000fc40000000000 */
[----:B------:R-:W-:Y:S02]  /*0960*/  CS2R R84, SRZ ;  /* 0x0000000000547805 */ /* 0x000fe4000001ff00 */
[----:B------:R-:W-:Y:S01]  /*0970*/  IABS R36, R60 ;  /* 0x0000003c00247213 */ /* 0x000fe20000000000 */
[----:B------:R-:W4:Y:S01]  /*0980*/  LDC.64 R158, c[0x0][0x210] ;  /* 0x00008400ff9e7b82 */ /* 0x000f220000000a00 */
[----:B------:R-:W-:Y:S01]  /*0990*/  IABS R38, R46 ;  /* 0x0000002e00267213 */ /* 0x000fe20000000000 */
[----:B-1----:R-:W1:Y:S01]  /*09a0*/  MUFU.RCP R10, R10 ;  /* 0x0000000a000a7308 */ /* 0x002e620000001000 */
[----:B------:R-:W-:Y:S02]  /*09b0*/  IABS R50, R27 ;  /* 0x0000001b00327213 */ /* 0x000fe40000000000 */
[----:B------:R-:W-:Y:S02]  /*09c0*/  CS2R R86, SRZ ;  /* 0x0000000000567805 */ /* 0x000fe4000001ff00 */
[----:B------:R-:W-:Y:S01]  /*09d0*/  IABS R52, R25 ;  /* 0x0000001900347213 */ /* 0x000fe20000000000 */
[----:B------:R-:W-:Y:S01]  /*09e0*/  UMOV UR35, 0x40000040 ;  /* 0x4000004000237882 */ /* 0x000fe20000000000 */
[----:B------:R-:W-:Y:S01]  /*09f0*/  IABS R68, R35 ;  /* 0x0000002300447213 */ /* 0x000fe20000000000 */
[----:B------:R-:W5:Y:S01]  /*0a00*/  LDC.64 R74, c[0x0][0x218] ;  /* 0x00008600ff4a7b82 */ /* 0x000f620000000a00 */
[----:B------:R-:W-:Y:S01]  /*0a10*/  IABS R70, R33 ;  /* 0x0000002100467213 */ /* 0x000fe20000000000 */
[----:B---3--:R-:W3:Y:S01]  /*0a20*/  MUFU.RCP R11, R11 ;  /* 0x0000000b000b7308 */ /* 0x008ee20000001000 */
[----:B-1----:R-:W-:Y:S01]  /*0a30*/  VIADD R6, R10, 0xffffffe ;  /* 0x0ffffffe0a067836 */ /* 0x002fe20000000000 */
[----:B------:R-:W-:-:S06]  /*0a40*/  IABS R10, R94 ;  /* 0x0000005e000a7213 */ /* 0x000fcc0000000000 */
[----:B------:R1:W0:Y:S01]  /*0a50*/  F2I.FTZ.U32.TRUNC.NTZ R7, R6 ;  /* 0x0000000600077305 */ /* 0x000222000021f000 */
[----:B---3--:R-:W-:-:S07]  /*0a60*/  IADD3 R8, R11, 0xffffffe, RZ ;  /* 0x0ffffffe0b087810 */ /* 0x008fce0007ffe0ff */
[----:B------:R-:W3:Y:S01]  /*0a70*/  F2I.FTZ.U32.TRUNC.NTZ R9, R8 ;  /* 0x0000000800097305 */ /* 0x000ee2000021f000 */
[----:B-1----:R-:W-:Y:S02]  /*0a80*/  IMAD.MOV.U32 R6, RZ, RZ, RZ ;  /* 0x000000ffff067224 */ /* 0x002fe400078e00ff */
[----:B0-----:R-:W-:-:S04]  /*0a90*/  IMAD.MOV R12, RZ, RZ, -R7 ;  /* 0x000000ffff0c7224 */ /* 0x001fc800078e0a07 */
[----:B------:R-:W-:Y:S01]  /*0aa0*/  IMAD R15, R12, R13, RZ ;  /* 0x0000000d0c0f7224 */ /* 0x000fe200078e02ff */
[----:B------:R-:W-:-:S03]  /*0ab0*/  IABS R12, R93 ;  /* 0x0000005d000c7213 */ /* 0x000fc60000000000 */
[----:B------:R-:W-:Y:S01]  /*0ac0*/  IMAD.HI.U32 R7, R7, R15, R6 ;  /* 0x0000000f07077227 */ /* 0x000fe200078e0006 */
[----:B------:R-:W-:-:S03]  /*0ad0*/  IABS R15, R66 ;  /* 0x00000042000f7213 */ /* 0x000fc60000000000 */
[----:B---3--:R-:W-:Y:S02]  /*0ae0*/  IMAD.MOV R8, RZ, RZ, -R9 ;  /* 0x000000ffff087224 */ /* 0x008fe400078e0a09 */
[----:B------:R-:W-:-:S04]  /*0af0*/  IMAD.HI.U32 R6, R7, R10, RZ ;  /* 0x0000000a07067227 */ /* 0x000fc800078e00ff */
[----:B------:R-:W-:Y:S02]  /*0b00*/  IMAD.MOV R6, RZ, RZ, -R6 ;  /* 0x000000ffff067224 */ /* 0x000fe400078e0a06 */
[----:B------:R-:W-:-:S04]  /*0b10*/  IMAD.HI.U32 R7, R7, R12, RZ ;  /* 0x0000000c07077227 */ /* 0x000fc800078e00ff */
[----:B------:R-:W-:Y:S01]  /*0b20*/  IMAD R6, R13, R6, R10 ;  /* 0x000000060d067224 */ /* 0x000fe200078e020a */
[----:B------:R-:W-:Y:S01]  /*0b30*/  IADD3 R7, -R7, RZ, RZ ;  /* 0x000000ff07077210 */ /* 0x000fe20007ffe1ff */
[----:B------:R-:W-:Y:S02]  /*0b40*/  IMAD R11, R8, R5, RZ ;  /* 0x00000005080b7224 */ /* 0x000fe400078e02ff */
[----:B------:R-:W-:Y:S01]  /*0b50*/  IMAD.MOV.U32 R8, RZ, RZ, RZ ;  /* 0x000000ffff087224 */ /* 0x000fe200078e00ff */
[C---:B------:R-:W-:Y:S01]  /*0b60*/  ISETP.GT.U32.AND P0, PT, R13.reuse, R6, PT ;  /* 0x000000060d00720c */ /* 0x040fe20003f04070 */
[----:B------:R-:W-:Y:S02]  /*0b70*/  IMAD R10, R13, R7, R12 ;  /* 0x000000070d0a7224 */ /* 0x000fe400078e020c */
[----:B------:R-:W-:-:S03]  /*0b80*/  IMAD.HI.U32 R8, R9, R11, R8 ;  /* 0x0000000b09087227 */ /* 0x000fc600078e0008 */
[----:B------:R-:W-:-:S03]  /*0b90*/  ISETP.GT.U32.AND P1, PT, R13, R10, PT ;  /* 0x0000000a0d00720c */ /* 0x000fc60003f24070 */
[----:B------:R-:W-:-:S04]  /*0ba0*/  IMAD.HI.U32 R7, R8, R14, RZ ;  /* 0x0000000e08077227 */ /* 0x000fc800078e00ff */
[----:B------:R-:W-:Y:S01]  /*0bb0*/  @!P0 IMAD.IADD R6, R6, 0x1, -R13 ;  /* 0x0000000106068824 */ /* 0x000fe200078e0a0d */
[----:B------:R-:W-:Y:S01]  /*0bc0*/  ISETP.GE.AND P0, PT, R66, RZ, PT ;  /* 0x000000ff4200720c */ /* 0x000fe20003f06270 */
[----:B------:R-:W-:Y:S01]  /*0bd0*/  IMAD.HI.U32 R12, R8, R19, RZ ;  /* 0x00000013080c7227 */ /* 0x000fe200078e00ff */
[----:B------:R-:W-:Y:S02]  /*0be0*/  IABS R66, R41 ;  /* 0x0000002900427213 */ /* 0x000fe40000000000 */
[----:B------:R-:W-:Y:S01]  /*0bf0*/  ISETP.GT.U32.AND P4, PT, R13, R6, PT ;  /* 0x000000060d00720c */ /* 0x000fe20003f84070 */
[----:B------:R-:W-:Y:S02]  /*0c00*/  IMAD.MOV R7, RZ, RZ, -R7 ;  /* 0x000000ffff077224 */ /* 0x000fe400078e0a07 */
[----:B------:R-:W-:Y:S02]  /*0c10*/  IMAD.MOV R20, RZ, RZ, -R12 ;  /* 0x000000ffff147224 */ /* 0x000fe400078e0a0c */
[----:B------:R-:W-:-:S02]  /*0c20*/  @!P1 IMAD.IADD R10, R10, 0x1, -R13 ;  /* 0x000000010a0a9824 */ /* 0x000fc400078e0a0d */
[----:B------:R-:W-:Y:S01]  /*0c30*/  IMAD R12, R5, R7, R14 ;  /* 0x00000007050c7224 */ /* 0x000fe200078e020e */
[----:B------:R-:W-:Y:S01]  /*0c40*/  LOP3.LUT R7, RZ, R2, RZ, 0x33, !PT ;  /* 0x00000002ff077212 */ /* 0x000fe200078e33ff */
[----:B------:R-:W-:Y:S01]  /*0c50*/  IMAD.HI.U32 R9, R8, R15, RZ ;  /* 0x0000000f08097227 */ /* 0x000fe200078e00ff */
[----:B------:R-:W-:Y:S02]  /*0c60*/  ISETP.GT.U32.AND P2, PT, R13, R10, PT ;  /* 0x0000000a0d00720c */ /* 0x000fe40003f44070 */
[----:B------:R-:W-:Y:S01]  /*0c70*/  ISETP.GT.U32.AND P1, PT, R5, R12, PT ;  /* 0x0000000c0500720c */ /* 0x000fe20003f24070 */
[----:B------:R-:W-:Y:S01]  /*0c80*/  @!P4 IMAD.IADD R6, R6, 0x1, -R13 ;  /* 0x000000010606c824 */ /* 0x000fe200078e0a0d */
[----:B------:R-:W-:Y:S01]  /*0c90*/  IADD3 R16, -R9, RZ, RZ ;  /* 0x000000ff09107210 */ /* 0x000fe20007ffe1ff */
[----:B------:R-:W-:Y:S01]  /*0ca0*/  IMAD.HI.U32 R11, R8, R17, RZ ;  /* 0x00000011080b7227 */ /* 0x000fe200078e00ff */
[----:B------:R-:W-:Y:S02]  /*0cb0*/  ISETP.GE.AND P4, PT, R93, RZ, PT ;  /* 0x000000ff5d00720c */ /* 0x000fe40003f86270 */
[----:B------:R-:W-:Y:S01]  /*0cc0*/  IABS R9, R63 ;  /* 0x0000003f00097213 */ /* 0x000fe20000000000 */
[----:B------:R-:W-:Y:S01]  /*0cd0*/  IMAD R14, R5, R16, R15 ;  /* 0x00000010050e7224 */ /* 0x000fe200078e020f */
[----:B------:R-:W-:Y:S01]  /*0ce0*/  @!P5 IADD3 R6, -R6, RZ, RZ ;  /* 0x000000ff0606d210 */ /* 0x000fe20007ffe1ff */
[----:B------:R-:W-:-:S02]  /*0cf0*/  IMAD.MOV R18, RZ, RZ, -R11 ;  /* 0x000000ffff127224 */ /* 0x000fc400078e0a0b */
[----:B------:R-:W-:Y:S01]  /*0d00*/  @!P2 IMAD.IADD R10, R10, 0x1, -R13 ;  /* 0x000000010a0aa824 */ /* 0x000fe200078e0a0d */
[C---:B------:R-:W-:Y:S01]  /*0d10*/  ISETP.GT.U32.AND P3, PT, R5.reuse, R14, PT ;  /* 0x0000000e0500720c */ /* 0x040fe20003f64070 */
[----:B------:R-:W-:Y:S01]  /*0d20*/  @!P1 IMAD.IADD R12, R12, 0x1, -R5 ;  /* 0x000000010c0c9824 */ /* 0x000fe200078e0a05 */
[----:B------:R-:W-:Y:S01]  /*0d30*/  ISETP.NE.AND P2, PT, R2, RZ, PT ;  /* 0x000000ff0200720c */ /* 0x000fe20003f45270 */
[C---:B------:R-:W-:Y:S01]  /*0d40*/  IMAD R16, R5.reuse, R18, R17 ;  /* 0x0000001205107224 */ /* 0x040fe200078e0211 */
[----:B------:R-:W-:Y:S01]  /*0d50*/  IABS R13, R62 ;  /* 0x0000003e000d7213 */ /* 0x000fe20000000000 */
[----:B------:R-:W-:Y:S01]  /*0d60*/  @!P4 IMAD.MOV R10, RZ, RZ, -R10 ;  /* 0x000000ffff0ac224 */ /* 0x000fe200078e0a0a */
[C---:B------:R-:W-:Y:S01]  /*0d70*/  ISETP.GT.U32.AND P4, PT, R5.reuse, R12, PT ;  /* 0x0000000c0500720c */ /* 0x040fe20003f84070 */
[C---:B------:R-:W-:Y:S01]  /*0d80*/  IMAD R18, R5.reuse, R20, R19 ;  /* 0x0000001405127224 */ /* 0x040fe200078e0213 */
[----:B------:R-:W-:Y:S01]  /*0d90*/  ISETP.GT.U32.AND P5, PT, R5, R16, PT ;  /* 0x000000100500720c */ /* 0x000fe20003fa4070 */
[----:B------:R-:W-:Y:S01]  /*0da0*/  IMAD.HI.U32 R2, R8, R9, RZ ;  /* 0x0000000908027227 */ /* 0x000fe200078e00ff */
[----:B------:R-:W-:-:S02]  /*0db0*/  SEL R19, R7, R6, !P2 ;  /* 0x0000000607137207 */ /* 0x000fc40005000000 */
[----:B------:R-:W-:Y:S01]  /*0dc0*/  ISETP.GT.U32.AND P1, PT, R5, R18, PT ;  /* 0x000000120500720c */ /* 0x000fe20003f24070 */
[--C-:B------:R-:W-:Y:S01]  /*0dd0*/  @!P3 IMAD.IADD R14, R14, 0x1, -R5.reuse ;  /* 0x000000010e0eb824 */ /* 0x100fe200078e0a05 */
[----:B------:R-:W-:Y:S01]  /*0de0*/  SEL R7, R7, R10, !P2 ;  /* 0x0000000a07077207 */ /* 0x000fe20005000000 */
[----:B------:R-:W-:Y:S01]  /*0df0*/  IMAD.MOV R2, RZ, RZ, -R2 ;  /* 0x000000ffff027224 */ /* 0x000fe200078e0a02 */
[----:B------:R-:W-:Y:S02]  /*0e00*/  IABS R10, R34 ;  /* 0x00000022000a7213 */ /* 0x000fe40000000000 */
[C---:B------:R-:W-:Y:S01]  /*0e10*/  ISETP.GT.U32.AND P3, PT, R5.reuse, R14, PT ;  /* 0x0000000e0500720c */ /* 0x040fe20003f64070 */
[----:B------:R-:W-:Y:S01]  /*0e20*/  @!P4 IMAD.IADD R12, R12, 0x1, -R5 ;  /* 0x000000010c0cc824 */ /* 0x000fe200078e0a05 */
[----:B------:R-:W-:Y:S01]  /*0e30*/  IABS R20, R28 ;  /* 0x0000001c00147213 */ /* 0x000fe20000000000 */
[----:B------:R-:W-:Y:S01]  /*0e40*/  IMAD R2, R5, R2, R9 ;  /* 0x0000000205027224 */ /* 0x000fe200078e0209 */
[----:B------:R-:W-:Y:S01]  /*0e50*/  @!P5 IADD3 R16, R16, -R5, RZ ;  /* 0x800000051010d210 */ /* 0x000fe20007ffe0ff */
[----:B------:R-:W-:Y:S01]  /*0e60*/  IMAD.HI.U32 R6, R8, R10, RZ ;  /* 0x0000000a08067227 */ /* 0x000fe200078e00ff */
[----:B------:R-:W-:-:S02]  /*0e70*/  @!P6 IADD3 R12, -R12, RZ, RZ ;  /* 0x000000ff0c0ce210 */ /* 0x000fc40007ffe1ff */
[C---:B------:R-:W-:Y:S01]  /*0e80*/  ISETP.GT.U32.AND P6, PT, R5.reuse, R2, PT ;  /* 0x000000020500720c */ /* 0x040fe20003fc4070 */
[--C-:B------:R-:W-:Y:S01]  /*0e90*/  @!P1 IMAD.IADD R18, R18, 0x1, -R5.reuse ;  /* 0x0000000112129824 */ /* 0x100fe200078e0a05 */
[----:B------:R-:W-:Y:S01]  /*0ea0*/  ISETP.GE.AND P5, PT, R64, RZ, PT ;  /* 0x000000ff4000720c */ /* 0x000fe20003fa6270 */
[----:B------:R-:W-:Y:S01]  /*0eb0*/  IMAD.MOV R6, RZ, RZ, -R6 ;  /* 0x000000ffff067224 */ /* 0x000fe200078e0a06 */
[C---:B------:R-:W-:Y:S01]  /*0ec0*/  ISETP.GT.U32.AND P1, PT, R5.reuse, R16, PT ;  /* 0x000000100500720c */ /* 0x040fe20003f24070 */
[----:B------:R-:W-:Y:S01]  /*0ed0*/  @!P3 IMAD.IADD R14, R14, 0x1, -R5 ;  /* 0x000000010e0eb824 */ /* 0x000fe200078e0a05 */
[C---:B------:R-:W-:Y:S01]  /*0ee0*/  ISETP.GT.U32.AND P3, PT, R5.reuse, R18, PT ;  /* 0x000000120500720c */ /* 0x040fe20003f64070 */
[----:B------:R-:W-:Y:S01]  /*0ef0*/  IMAD R10, R5, R6, R10 ;  /* 0x00000006050a7224 */ /* 0x000fe200078e020a */
[----:B------:R-:W-:Y:S01]  /*0f00*/  ISETP.GE.AND P2, PT, R65, RZ, PT ;  /* 0x000000ff4100720c */ /* 0x000fe20003f46270 */
[----:B------:R-:W-:Y:S01]  /*0f10*/  IMAD.HI.U32 R6, R8, R20, RZ ;  /* 0x0000001408067227 */ /* 0x000fe200078e00ff */
[----:B------:R-:W-:-:S02]  /*0f20*/  ISETP.GE.AND P4, PT, R63, RZ, PT ;  /* 0x000000ff3f00720c */ /* 0x000fc40003f86270 */
[----:B------:R-:W-:Y:S01]  /*0f30*/  IABS R17, R58 ;  /* 0x0000003a00117213 */ /* 0x000fe20000000000 */
[--C-:B------:R-:W-:Y:S01]  /*0f40*/  @!P6 IMAD.IADD R2, R2, 0x1, -R5.reuse ;  /* 0x000000010202e824 */ /* 0x100fe200078e0a05 */
[----:B------:R-:W-:Y:S01]  /*0f50*/  IABS R64, R43 ;  /* 0x0000002b00407213 */ /* 0x000fe20000000000 */
[----:B------:R-:W-:Y:S02]  /*0f60*/  IMAD.MOV R6, RZ, RZ, -R6 ;  /* 0x000000ffff067224 */ /* 0x000fe400078e0a06 */
[--C-:B------:R-:W-:Y:S01]  /*0f70*/  @!P1 IMAD.IADD R16, R16, 0x1, -R5.reuse ;  /* 0x0000000110109824 */ /* 0x100fe200078e0a05 */
[C---:B------:R-:W-:Y:S01]  /*0f80*/  ISETP.GT.U32.AND P6, PT, R5.reuse, R2, PT ;  /* 0x000000020500720c */ /* 0x040fe20003fc4070 */
[----:B------:R-:W-:Y:S01]  /*0f90*/  @!P3 IMAD.IADD R18, R18, 0x1, -R5 ;  /* 0x000000011212b824 */ /* 0x000fe200078e0a05 */
[----:B------:R-:W-:Y:S01]  /*0fa0*/  ISETP.GE.AND P3, PT, R26, RZ, PT ;  /* 0x000000ff1a00720c */ /* 0x000fe20003f66270 */
[C---:B------:R-:W-:Y:S01]  /*0fb0*/  IMAD R20, R5.reuse, R6, R20 ;  /* 0x0000000605147224 */ /* 0x040fe200078e0214 */
[----:B------:R-:W-:Y:S01]  /*0fc0*/  @!P2 IADD3 R16, -R16, RZ, RZ ;  /* 0x000000ff1010a210 */ /* 0x000fe20007ffe1ff */
[----:B------:R-:W-:Y:S01]  /*0fd0*/  @!P5 IMAD.MOV R18, RZ, RZ, -R18 ;  /* 0x000000ffff12d224 */ /* 0x000fe200078e0a12 */
[----:B------:R-:W-:Y:S01]  /*0fe0*/  ISETP.GT.U32.AND P5, PT, R5, R10, PT ;  /* 0x0000000a0500720c */ /* 0x000fe20003fa4070 */
[----:B------:R-:W-:Y:S01]  /*0ff0*/  IMAD.HI.U32 R6, R8, R22, RZ ;  /* 0x0000001608067227 */ /* 0x000fe200078e00ff */
[----:B------:R-:W-:-:S02]  /*1000*/  ISETP.GE.AND P2, PT, R24, RZ, PT ;  /* 0x000000ff1800720c */ /* 0x000fc40003f46270 */
[----:B------:R-:W-:Y:S01]  /*1010*/  IABS R24, R24 ;  /* 0x0000001800187213 */ /* 0x000fe20000000000 */
[----:B------:R-:W-:Y:S01]  /*1020*/  @!P0 IMAD.MOV R14, RZ, RZ, -R14 ;  /* 0x000000ffff0e8224 */ /* 0x000fe200078e0a0e */
[----:B------:R-:W-:Y:S01]  /*1030*/  IABS R26, R40 ;  /* 0x00000028001a7213 */ /* 0x000fe20000000000 */
[----:B------:R-:W-:Y:S01]  /*1040*/  @!P6 IMAD.IADD R2, R2, 0x1, -R5 ;  /* 0x000000010202e824 */ /* 0x000fe200078e0a05 */
[C---:B------:R-:W-:Y:S01]  /*1050*/  ISETP.GT.U32.AND P6, PT, R5.reuse, R20, PT ;  /* 0x000000140500720c */ /* 0x040fe20003fc4070 */
[----:B------:R-:W-:Y:S01]  /*1060*/  IMAD.HI.U32 R9, R8, R24, RZ ;  /* 0x0000001808097227 */ /* 0x000fe200078e00ff */
[----:B------:R-:W-:Y:S02]  /*1070*/  ISETP.GE.AND P0, PT, R34, RZ, PT ;  /* 0x000000ff2200720c */ /* 0x000fe40003f06270 */
[----:B------:R-:W-:Y:S01]  /*1080*/  ISETP.GE.AND P1, PT, R28, RZ, PT ;  /* 0x000000ff1c00720c */ /* 0x000fe20003f26270 */
[----:B------:R-:W-:Y:S01]  /*1090*/  IMAD.MOV R9, RZ, RZ, -R9 ;  /* 0x000000ffff097224 */ /* 0x000fe200078e0a09 */
[----:B------:R-:W-:Y:S01]  /*10a0*/  @!P5 IADD3 R10, R10, -R5, RZ ;  /* 0x800000050a0ad210 */ /* 0x000fe20007ffe0ff */
[----:B------:R-:W-:Y:S01]  /*10b0*/  IMAD.MOV R6, RZ, RZ, -R6 ;  /* 0x000000ffff067224 */ /* 0x000fe200078e0a06 */
[----:B------:R-:W-:Y:S01]  /*10c0*/  IABS R28, R61 ;  /* 0x0000003d001c7213 */ /* 0x000fe20000000000 */
[C---:B------:R-:W-:Y:S01]  /*10d0*/  IMAD R24, R5.reuse, R9, R24 ;  /* 0x0000000905187224 */ /* 0x040fe200078e0218 */
[----:B------:R-:W-:Y:S01]  /*10e0*/  ISETP.GT.U32.AND P5, PT, R5, R10, PT ;  /* 0x0000000a0500720c */ /* 0x000fe20003fa4070 */
[----:B------:R-:W-:Y:S01]  /*10f0*/  IMAD.HI.U32 R11, R8, R26, RZ ;  /* 0x0000001a080b7227 */ /* 0x000fe200078e00ff */
[----:B------:R-:W-:-:S03]  /*1100*/  IABS R34, R30 ;  /* 0x0000001e00227213 */ /* 0x000fc60000000000 */
[----:B------:R-:W-:Y:S02]  /*1110*/  @!P6 IMAD.IADD R20, R20, 0x1, -R5 ;  /* 0x000000011414e824 */ /* 0x000fe400078e0a05 */
[----:B------:R-:W-:-:S03]  /*1120*/  IMAD.HI.U32 R9, R8, R13, RZ ;  /* 0x0000000d08097227 */ /* 0x000fc600078e00ff */
[C---:B------:R-:W-:Y:S01]  /*1130*/  ISETP.GT.U32.AND P6, PT, R5.reuse, R20, PT ;  /* 0x000000140500720c */ /* 0x040fe20003fc4070 */
[----:B------:R-:W-:Y:S02]  /*1140*/  IMAD R22, R5, R6, R22 ;  /* 0x0000000605167224 */ /* 0x000fe400078e0216 */
[----:B------:R-:W-:Y:S02]  /*1150*/  IMAD.MOV R11, RZ, RZ, -R11 ;  /* 0x000000ffff0b7224 */ /* 0x000fe400078e0a0b */
[----:B------:R-:W-:Y:S01]  /*1160*/  IMAD.MOV.U32 R6, RZ, RZ, R2 ;  /* 0x000000ffff067224 */ /* 0x000fe200078e0002 */
[----:B------:R-:W-:Y:S01]  /*1170*/  IADD3 R2, -R9, RZ, RZ ;  /* 0x000000ff09027210 */ /* 0x000fe20007ffe1ff */
[C---:B------:R-:W-:Y:S02]  /*1180*/  IMAD R26, R5.reuse, R11, R26 ;  /* 0x0000000b051a7224 */ /* 0x040fe400078e021a */
[----:B------:R-:W-:Y:S01]  /*1190*/  @!P5 IMAD.IADD R10, R10, 0x1, -R5 ;  /* 0x000000010a0ad824 */ /* 0x000fe200078e0a05 */
[C---:B------:R-:W-:Y:S01]  /*11a0*/  ISETP.GT.U32.AND P5, PT, R5.reuse, R24, PT ;  /* 0x000000180500720c */ /* 0x040fe20003fa4070 */
[C---:B------:R-:W-:Y:S01]  /*11b0*/  IMAD R2, R5.reuse, R2, R13 ;  /* 0x0000000205027224 */ /* 0x040fe200078e020d */
[----:B------:R-:W-:Y:S01]  /*11c0*/  IABS R13, R56 ;  /* 0x00000038000d7213 */ /* 0x000fe20000000000 */
[----:B------:R-:W-:Y:S01]  /*11d0*/  @!P4 IMAD.MOV R6, RZ, RZ, -R6 ;  /* 0x000000ffff06c224 */ /* 0x000fe200078e0a06 */
[C---:B------:R-:W-:Y:S01]  /*11e0*/  ISETP.GT.U32.AND P4, PT, R5.reuse, R22, PT ;  /* 0x000000160500720c */ /* 0x040fe20003f84070 */
[----:B------:R-:W-:Y:S01]  /*11f0*/  @!P0 IMAD.MOV R10, RZ, RZ, -R10 ;  /* 0x000000ffff0a8224 */ /* 0x000fe200078e0a0a */
[----:B------:R-:W-:Y:S01]  /*1200*/  ISETP.GT.U32.AND P0, PT, R5, R26, PT ;  /* 0x0000001a0500720c */ /* 0x000fe20003f04070 */
[----:B------:R-:W-:Y:S01]  /*1210*/  IMAD.HI.U32 R9, R8, R28, RZ ;  /* 0x0000001c08097227 */ /* 0x000fe200078e00ff */
[----:B------:R-:W-:-:S02]  /*1220*/  @!P6 IADD3 R20, R20, -R5, RZ ;  /* 0x800000051414e210 */ /* 0x000fc40007ffe0ff */
[----:B------:R-:W-:Y:S01]  /*1230*/  ISETP.GT.U32.AND P6, PT, R5, R2, PT ;  /* 0x000000020500720c */ /* 0x000fe20003fc4070 */
[----:B------:R-:W-:Y:S02]  /*1240*/  IMAD.MOV R11, RZ, RZ, -R9 ;  /* 0x000000ffff0b7224 */ /* 0x000fe400078e0a09 */
[----:B------:R-:W-:Y:S02]  /*1250*/  @!P5 IMAD.IADD R24, R24, 0x1, -R5 ;  /* 0x000000011818d824 */ /* 0x000fe400078e0a05 */
[----:B------:R-:W-:-:S04]  /*1260*/  IMAD.HI.U32 R9, R8, R34, RZ ;  /* 0x0000002208097227 */ /* 0x000fc800078e00ff */
[--C-:B------:R-:W-:Y:S01]  /*1270*/  @!P4 IMAD.IADD R22, R22, 0x1, -R5.reuse ;  /* 0x000000011616c824 */ /* 0x100fe200078e0a05 */
[----:B------:R-:W-:Y:S01]  /*1280*/  ISETP.GE.AND P4, PT, R40, RZ, PT ;  /* 0x000000ff2800720c */ /* 0x000fe20003f86270 */
[----:B------:R-:W-:Y:S01]  /*1290*/  @!P0 IMAD.IADD R26, R26, 0x1, -R5 ;  /* 0x000000011a1a8824 */ /* 0x000fe200078e0a05 */
[C---:B------:R-:W-:Y:S01]  /*12a0*/  ISETP.GT.U32.AND P0, PT, R5.reuse, R24, PT ;  /* 0x000000180500720c */ /* 0x040fe20003f04070 */
[----:B------:R-:W-:Y:S01]  /*12b0*/  IMAD.MOV R9, RZ, RZ, -R9 ;  /* 0x000000ffff097224 */ /* 0x000fe200078e0a09 */
[----:B------:R-:W-:Y:S01]  /*12c0*/  @!P6 IADD3 R2, R2, -R5, RZ ;  /* 0x800000050202e210 */ /* 0x000fe20007ffe0ff */
[----:B------:R-:W-:Y:S01]  /*12d0*/  @!P1 IMAD.MOV R20, RZ, RZ, -R20 ;  /* 0x000000ffff149224 */ /* 0x000fe200078e0a14 */
[C---:B------:R-:W-:Y:S01]  /*12e0*/  ISETP.GT.U32.AND P5, PT, R5.reuse, R22, PT ;  /* 0x000000160500720c */ /* 0x040fe20003fa4070 */
[C---:B------:R-:W-:Y:S01]  /*12f0*/  IMAD R34, R5.reuse, R9, R34 ;  /* 0x0000000905227224 */ /* 0x040fe200078e0222 */
[C---:B------:R-:W-:Y:S01]  /*1300*/  ISETP.GT.U32.AND P6, PT, R5.reuse, R2, PT ;  /* 0x000000020500720c */ /* 0x040fe20003fc4070 */
[----:B------:R-:W-:Y:S01]  /*1310*/  IMAD.HI.U32 R9, R8, R36, RZ ;  /* 0x0000002408097227 */ /* 0x000fe200078e00ff */
[----:B------:R-:W-:-:S02]  /*1320*/  ISETP.GT.U32.AND P1, PT, R5, R26, PT ;  /* 0x0000001a0500720c */ /* 0x000fc40003f24070 */
[----:B------:R-:W-:Y:S01]  /*1330*/  IABS R40, R32 ;  /* 0x0000002000287213 */ /* 0x000fe20000000000 */
[----:B------:R-:W-:Y:S02]  /*1340*/  IMAD.MOV R9, RZ, RZ, -R9 ;  /* 0x000000ffff097224 */ /* 0x000fe400078e0a09 */
[C---:B------:R-:W-:Y:S02]  /*1350*/  IMAD R28, R5.reuse, R11, R28 ;  /* 0x0000000b051c7224 */ /* 0x040fe400078e021c */
[--C-:B------:R-:W-:Y:S01]  /*1360*/  @!P0 IMAD.IADD R24, R24, 0x1, -R5.reuse ;  /* 0x0000000118188824 */ /* 0x100fe200078e0a05 */
[C---:B------:R-:W-:Y:S01]  /*1370*/  ISETP.GT.U32.AND P0, PT, R5.reuse, R34, PT ;  /* 0x000000220500720c */ /* 0x040fe20003f04070 */
[C---:B------:R-:W-:Y:S02]  /*1380*/  IMAD R36, R5.reuse, R9, R36 ;  /* 0x0000000905247224 */ /* 0x040fe400078e0224 */
[----:B------:R-:W-:Y:S01]  /*1390*/  @!P5 IMAD.IADD R22, R22, 0x1, -R5 ;  /* 0x000000011616d824 */ /* 0x000fe200078e0a05 */
[----:B------:R-:W-:Y:S01]  /*13a0*/  ISETP.GT.U32.AND P5, PT, R5, R28, PT ;  /* 0x0000001c0500720c */ /* 0x000fe20003fa4070 */
[----:B------:R-:W-:Y:S01]  /*13b0*/  IMAD.HI.U32 R9, R8, R38, RZ ;  /* 0x0000002608097227 */ /* 0x000fe200078e00ff */
[----:B------:R-:W-:-:S02]  /*13c0*/  @!P1 IADD3 R26, R26, -R5, RZ ;  /* 0x800000051a1a9210 */ /* 0x000fc40007ffe0ff */
[----:B------:R-:W-:Y:S01]  /*13d0*/  ISETP.GE.AND P1, PT, R62, RZ, PT ;  /* 0x000000ff3e00720c */ /* 0x000fe20003f26270 */
[----:B------:R-:W-:Y:S01]  /*13e0*/  @!P6 IMAD.IADD R2, R2, 0x1, -R5 ;  /* 0x000000010202e824 */ /* 0x000fe200078e0a05 */
[C---:B------:R-:W-:Y:S01]  /*13f0*/  ISETP.GT.U32.AND P6, PT, R5.reuse, R36, PT ;  /* 0x000000240500720c */ /* 0x040fe20003fc4070 */
[----:B------:R-:W-:Y:S01]  /*1400*/  IMAD.MOV R11, RZ, RZ, -R9 ;  /* 0x000000ffff0b7224 */ /* 0x000fe200078e0a09 */
[----:B------:R-:W-:Y:S01]  /*1410*/  IABS R62, R45 ;  /* 0x0000002d003e7213 */ /* 0x000fe20000000000 */
[--C-:B------:R-:W-:Y:S01]  /*1420*/  @!P0 IMAD.IADD R34, R34, 0x1, -R5.reuse ;  /* 0x0000000122228824 */ /* 0x100fe200078e0a05 */
[----:B------:R-:W-:Y:S01]  /*1430*/  ISETP.GE.AND P0, PT, R30, RZ, PT ;  /* 0x000000ff1e00720c */ /* 0x000fe20003f06270 */
[C---:B------:R-:W-:Y:S01]  /*1440*/  IMAD R38, R5.reuse, R11, R38 ;  /* 0x0000000b05267224 */ /* 0x040fe200078e0226 */
[----:B------:R-:W-:Y:S01]  /*1450*/  MOV R11, R13 ;  /* 0x0000000d000b7202 */ /* 0x000fe20000000f00 */
[----:B------:R-:W-:Y:S01]  /*1460*/  @!P4 IMAD.MOV R26, RZ, RZ, -R26 ;  /* 0x000000ffff1ac224 */ /* 0x000fe200078e0a1a */
[----:B------:R-:W-:Y:S01]  /*1470*/  MOV R30, R2 ;  /* 0x00000002001e7202 */ /* 0x000fe20000000f00 */
[----:B------:R-:W-:Y:S01]  /*1480*/  @!P5 IMAD.IADD R28, R28, 0x1, -R5 ;  /* 0x000000011c1cd824 */ /* 0x000fe200078e0a05 */
[----:B------:R-:W-:Y:S01]  /*1490*/  ISETP.GT.U32.AND P4, PT, R5, R38, PT ;  /* 0x000000260500720c */ /* 0x000fe20003f84070 */
[----:B------:R-:W-:Y:S01]  /*14a0*/  IMAD.HI.U32 R2, R8, R11, RZ ;  /* 0x0000000b08027227 */ /* 0x000fe200078e00ff */
[----:B------:R-:W-:-:S02]  /*14b0*/  ISETP.GE.AND P5, PT, R61, RZ, PT ;  /* 0x000000ff3d00720c */ /* 0x000fc40003fa6270 */
[----:B------:R-:W-:Y:S01]  /*14c0*/  IABS R13, R29 ;  /* 0x0000001d000d7213 */ /* 0x000fe20000000000 */
[----:B------:R-:W-:Y:S01]  /*14d0*/  @!P6 IMAD.IADD R36, R36, 0x1, -R5 ;  /* 0x000000012424e824 */ /* 0x000fe200078e0a05 */
[C---:B------:R-:W-:Y:S01]  /*14e0*/  ISETP.GT.U32.AND P6, PT, R5.reuse, R28, PT ;  /* 0x0000001c0500720c */ /* 0x040fe20003fc4070 */
[----:B------:R-:W-:Y:S02]  /*14f0*/  IMAD.MOV R2, RZ, RZ, -R2 ;  /* 0x000000ffff027224 */ /* 0x000fe400078e0a02 */
[----:B------:R-:W-:Y:S01]  /*1500*/  @!P3 IMAD.MOV R22, RZ, RZ, -R22 ;  /* 0x000000ffff16b224 */ /* 0x000fe200078e0a16 */
[C---:B------:R-:W-:Y:S01]  /*1510*/  ISETP.GT.U32.AND P3, PT, R5.reuse, R36, PT ;  /* 0x000000240500720c */ /* 0x040fe20003f64070 */
[----:B------:R-:W-:Y:S02]  /*1520*/  IMAD R2, R5, R2, R11 ;  /* 0x0000000205027224 */ /* 0x000fe400078e020b */
[----:B------:R-:W-:-:S04]  /*1530*/  IMAD.HI.U32 R9, R8, R40, RZ ;  /* 0x0000002808097227 */ /* 0x000fc800078e00ff */
[----:B------:R-:W-:Y:S01]  /*1540*/  @!P2 IMAD.MOV R24, RZ, RZ, -R24 ;  /* 0x000000ffff18a224 */ /* 0x000fe200078e0a18 */
[C---:B------:R-:W-:Y:S01]  /*1550*/  ISETP.GT.U32.AND P2, PT, R5.reuse, R34, PT ;  /* 0x000000220500720c */ /* 0x040fe20003f44070 */
[----:B------:R-:W-:Y:S01]  /*1560*/  @!P4 IMAD.IADD R38, R38, 0x1, -R5 ;  /* 0x000000012626c824 */ /* 0x000fe200078e0a05 */
[C---:B------:R-:W-:Y:S01]  /*1570*/  ISETP.GT.U32.AND P4, PT, R5.reuse, R2, PT ;  /* 0x000000020500720c */ /* 0x040fe20003f84070 */
[----:B------:R-:W-:Y:S02]  /*1580*/  IMAD.MOV R9, RZ, RZ, -R9 ;  /* 0x000000ffff097224 */ /* 0x000fe400078e0a09 */
[----:B------:R-:W-:Y:S01]  /*1590*/  @!P1 IMAD.MOV R30, RZ, RZ, -R30 ;  /* 0x000000ffff1e9224 */ /* 0x000fe200078e0a1e */
[----:B------:R-:W-:Y:S01]  /*15a0*/  ISETP.GE.AND P1, PT, R60, RZ, PT ;  /* 0x000000ff3c00720c */ /* 0x000fe20003f26270 */
[C---:B------:R-:W-:Y:S01]  /*15b0*/  IMAD R40, R5.reuse, R9, R40 ;  /* 0x0000000905287224 */ /* 0x040fe200078e0228 */
[----:B------:R-:W-:Y:S01]  /*15c0*/  IABS R9, R44 ;  /* 0x0000002c00097213 */ /* 0x000fe20000000000 */
[--C-:B------:R-:W-:Y:S01]  /*15d0*/  @!P6 IMAD.IADD R28, R28, 0x1, -R5.reuse ;  /* 0x000000011c1ce824 */ /* 0x100fe200078e0a05 */
[----:B------:R-:W-:Y:S01]  /*15e0*/  IABS R60, R47 ;  /* 0x0000002f003c7213 */ /* 0x000fe20000000000 */
[----:B------:R-:W-:Y:S01]  /*15f0*/  @!P3 IMAD.IADD R36, R36, 0x1, -R5 ;  /* 0x000000012424b824 */ /* 0x000fe200078e0a05 */
[----:B------:R-:W-:Y:S01]  /*1600*/  ISETP.GE.AND P3, PT, R32, RZ, PT ;  /* 0x000000ff2000720c */ /* 0x000fe20003f66270 */
[----:B------:R-:W-:Y:S01]  /*1610*/  IMAD.MOV.U32 R32, RZ, RZ, R28 ;  /* 0x000000ffff207224 */ /* 0x000fe200078e001c */
[----:B------:R-:W-:Y:S01]  /*1620*/  @!P2 IADD3 R34, R34, -R5, RZ ;  /* 0x800000052222a210 */ /* 0x000fe20007ffe0ff */
[----:B------:R-:W-:Y:S01]  /*1630*/  IMAD.MOV.U32 R11, RZ, RZ, R9 ;  /* 0x000000ffff0b7224 */ /* 0x000fe200078e0009 */
[C---:B------:R-:W-:Y:S01]  /*1640*/  ISETP.GT.U32.AND P6, PT, R5.reuse, R40, PT ;  /* 0x000000280500720c */ /* 0x040fe20003fc4070 */
[----:B------:R-:W-:Y:S01]  /*1650*/  @!P5 IMAD.MOV R32, RZ, RZ, -R32 ;  /* 0x000000ffff20d224 */ /* 0x000fe200078e0a20 */
[----:B------:R-:W-:Y:S01]  /*1660*/  ISETP.GE.AND P2, PT, R46, RZ, PT ;  /* 0x000000ff2e00720c */ /* 0x000fe20003f46270 */
[----:B------:R-:W-:Y:S01]  /*1670*/  @!P4 IMAD.IADD R2, R2, 0x1, -R5 ;  /* 0x000000010202c824 */ /* 0x000fe200078e0a05 */
[----:B------:R-:W-:Y:S01]  /*1680*/  IABS R46, R42 ;  /* 0x0000002a002e7213 */ /* 0x000fe20000000000 */
[----:B------:R-:W-:Y:S01]  /*1690*/  IMAD.HI.U32 R9, R8, R11, RZ ;  /* 0x0000000b08097227 */ /* 0x000fe200078e00ff */
[----:B------:R-:W-:-:S02]  /*16a0*/  ISETP.GT.U32.AND P5, PT, R5, R38, PT ;  /* 0x000000260500720c */ /* 0x000fc40003fa4070 */
[----:B------:R-:W-:Y:S01]  /*16b0*/  @!P1 IADD3 R36, -R36, RZ, RZ ;  /* 0x000000ff24249210 */ /* 0x000fe20007ffe1ff */
[----:B------:R-:W-:Y:S01]  /*16c0*/  IMAD.MOV R28, RZ, RZ, -R9 ;  /* 0x000000ffff1c7224 */ /* 0x000fe200078e0a09 */
[C---:B------:R-:W-:Y:S01]  /*16d0*/  ISETP.GT.U32.AND P1, PT, R5.reuse, R2, PT ;  /* 0x000000020500720c */ /* 0x040fe20003f24070 */
[----:B------:R-:W-:Y:S01]  /*16e0*/  IMAD.HI.U32 R9, R8, R46, RZ ;  /* 0x0000002e08097227 */ /* 0x000fe200078e00ff */
[----:B------:R-:W-:Y:S02]  /*16f0*/  ISETP.GE.AND P4, PT, R44, RZ, PT ;  /* 0x000000ff2c00720c */ /* 0x000fe40003f86270 */
[----:B------:R-:W-:Y:S01]  /*1700*/  @!P6 IADD3 R40, R40, -R5, RZ ;  /* 0x800000052828e210 */ /* 0x000fe20007ffe0ff */
[C---:B------:R-:W-:Y:S01]  /*1710*/  IMAD R28, R5.reuse, R28, R11 ;  /* 0x0000001c051c7224 */ /* 0x040fe200078e020b */
[----:B------:R-:W-:Y:S01]  /*1720*/  ISETP.GE.AND P6, PT, R56, RZ, PT ;  /* 0x000000ff3800720c */ /* 0x000fe20003fc6270 */
[----:B------:R-:W-:Y:S01]  /*1730*/  IMAD.MOV R9, RZ, RZ, -R9 ;  /* 0x000000ffff097224 */ /* 0x000fe200078e0a09 */
[----:B------:R-:W-:Y:S01]  /*1740*/  IABS R56, R59 ;  /* 0x0000003b00387213 */ /* 0x000fe20000000000 */
[----:B------:R-:W-:Y:S01]  /*1750*/  @!P5 IMAD.IADD R38, R38, 0x1, -R5 ;  /* 0x000000012626d824 */ /* 0x000fe200078e0a05 */
[C---:B------:R-:W-:Y:S01]  /*1760*/  ISETP.GT.U32.AND P5, PT, R5.reuse, R28, PT ;  /* 0x0000001c0500720c */ /* 0x040fe20003fa4070 */
[----:B------:R-:W-:-:S02]  /*1770*/  IMAD R46, R5, R9, R46 ;  /* 0x00000009052e7224 */ /* 0x000fc400078e022e */
[----:B------:R-:W-:Y:S01]  /*1780*/  @!P0 IMAD.MOV R34, RZ, RZ, -R34 ;  /* 0x000000ffff228224 */ /* 0x000fe200078e0a22 */
[C---:B------:R-:W-:Y:S01]  /*1790*/  ISETP.GT.U32.AND P0, PT, R5.reuse, R40, PT ;  /* 0x000000280500720c */ /* 0x040fe20003f04070 */
[----:B------:R-:W-:Y:S01]  /*17a0*/  @!P1 IMAD.IADD R2, R2, 0x1, -R5 ;  /* 0x0000000102029824 */ /* 0x000fe200078e0a05 */
[----:B------:R-:W-:Y:S01]  /*17b0*/  ISETP.GT.U32.AND P1, PT, R5, R46, PT ;  /* 0x0000002e0500720c */ /* 0x000fe20003f24070 */
[----:B------:R-:W-:-:S04]  /*17c0*/  IMAD.HI.U32 R9, R8, R50, RZ ;  /* 0x0000003208097227 */ /* 0x000fc800078e00ff */
[----:B------:R-:W-:Y:S02]  /*17d0*/  IMAD.MOV R15, RZ, RZ, -R9 ;  /* 0x000000ffff0f7224 */ /* 0x000fe400078e0a09 */
[--C-:B------:R-:W-:Y:S01]  /*17e0*/  @!P5 IMAD.IADD R28, R28, 0x1, -R5.reuse ;  /* 0x000000011c1cd824 */ /* 0x100fe200078e0a05 */
[----:B------:R-:W-:Y:S01]  /*17f0*/  ISETP.GE.AND P5, PT, R25, RZ, PT ;  /* 0x000000ff1900720c */ /* 0x000fe20003fa6270 */
[C---:B------:R-:W-:Y:S02]  /*1800*/  IMAD R50, R5.reuse, R15, R50 ;  /* 0x0000000f05327224 */ /* 0x040fe400078e0232 */
[--C-:B------:R-:W-:Y:S01]  /*1810*/  @!P0 IMAD.IADD R40, R40, 0x1, -R5.reuse ;  /* 0x0000000128288824 */ /* 0x100fe200078e0a05 */
[----:B------:R-:W-:Y:S01]  /*1820*/  ISETP.GE.AND P0, PT, R42, RZ, PT ;  /* 0x000000ff2a00720c */ /* 0x000fe20003f06270 */
[----:B------:R-:W-:Y:S02]  /*1830*/  IMAD.MOV.U32 R42, RZ, RZ, R2 ;  /* 0x000000ffff2a7224 */ /* 0x000fe400078e0002 */
[----:B------:R-:W-:Y:S01]  /*1840*/  @!P1 IMAD.IADD R46, R46, 0x1, -R5 ;  /* 0x000000012e2e9824 */ /* 0x000fe200078e0a05 */
[----:B------:R-:W-:Y:S01]  /*1850*/  ISETP.GT.U32.AND P1, PT, R5, R28, PT ;  /* 0x0000001c0500720c */ /* 0x000fe20003f24070 */
[----:B------:R-:W-:Y:S01]  /*1860*/  IMAD.HI.U32 R2, R8, R13, RZ ;  /* 0x0000000d08027227 */ /* 0x000fe200078e00ff */
[----:B------:R-:W-:-:S02]  /*1870*/  @!P6 IADD3 R42, -R42, RZ, RZ ;  /* 0x000000ff2a2ae210 */ /* 0x000fc40007ffe1ff */
[----:B------:R-:W-:Y:S01]  /*1880*/  ISETP.GT.U32.AND P6, PT, R5, R46, PT ;  /* 0x0000002e0500720c */ /* 0x000fe20003fc4070 */
[----:B------:R-:W-:Y:S01]  /*1890*/  IMAD.MOV R2, RZ, RZ, -R2 ;  /* 0x000000ffff027224 */ /* 0x000fe200078e0a02 */
[----:B------:R-:W-:Y:S01]  /*18a0*/  @!P3 IADD3 R40, -R40, RZ, RZ ;  /* 0x000000ff2828b210 */ /* 0x000fe20007ffe1ff */
[----:B------:R-:W-:Y:S01]  /*18b0*/  IMAD.HI.U32 R11, R8, R52, RZ ;  /* 0x00000034080b7227 */ /* 0x000fe200078e00ff */
[----:B------:R-:W-:Y:S02]  /*18c0*/  ISETP.GE.AND P3, PT, R27, RZ, PT ;  /* 0x000000ff1b00720c */ /* 0x000fe40003f66270 */
[----:B------:R-:W0:Y:S01]  /*18d0*/  LDC R27, c[0x0][0x240] ;  /* 0x00009000ff1b7b82 */ /* 0x000e220000000800 */
[C---:B------:R-:W-:Y:S02]  /*18e0*/  IMAD R2, R5.reuse, R2, R13 ;  /* 0x0000000205027224 */ /* 0x040fe400078e020d */
[----:B------:R-:W-:Y:S02]  /*18f0*/  @!P1 IMAD.IADD R28, R28, 0x1, -R5 ;  /* 0x000000011c1c9824 */ /* 0x000fe400078e0a05 */
[----:B------:R-:W-:Y:S01]  /*1900*/  IMAD.HI.U32 R9, R8, R17, RZ ;  /* 0x0000001108097227 */ /* 0x000fe200078e00ff */
[----:B------:R-:W-:-:S03]  /*1910*/  ISETP.GT.U32.AND P1, PT, R5, R2, PT ;  /* 0x000000020500720c */ /* 0x000fc60003f24070 */
[----:B------:R-:W-:Y:S01]  /*1920*/  @!P6 IMAD.IADD R46, R46, 0x1, -R5 ;  /* 0x000000012e2ee824 */ /* 0x000fe200078e0a05 */
[----:B------:R-:W-:Y:S01]  /*1930*/  ISETP.GT.U32.AND P6, PT, R5, R50, PT ;  /* 0x000000320500720c */ /* 0x000fe20003fc4070 */
[----:B------:R-:W-:Y:S01]  /*1940*/  IMAD.MOV R11, RZ, RZ, -R11 ;  /* 0x000000ffff0b7224 */ /* 0x000fe200078e0a0b */
[----:B------:R-:W-:Y:S01]  /*1950*/  IADD3 R48, -R9, RZ, RZ ;  /* 0x000000ff09307210 */ /* 0x000fe20007ffe1ff */
[----:B------:R-:W-:Y:S01]  /*1960*/  IMAD.MOV.U32 R44, RZ, RZ, R28 ;  /* 0x000000ffff2c7224 */ /* 0x000fe200078e001c */
[----:B------:R-:W-:Y:S01]  /*1970*/  @!P0 IADD3 R46, -R46, RZ, RZ ;  /* 0x000000ff2e2e8210 */ /* 0x000fe20007ffe1ff */
[----:B------:R-:W-:Y:S02]  /*1980*/  IMAD R52, R5, R11, R52 ;  /* 0x0000000b05347224 */ /* 0x000fe400078e0234 */
[----:B------:R-:W-:-:S03]  /*1990*/  IMAD.HI.U32 R11, R8, R56, RZ ;  /* 0x00000038080b7227 */ /* 0x000fc600078e00ff */
[C---:B------:R-:W-:Y:S01]  /*19a0*/  ISETP.GT.U32.AND P0, PT, R5.reuse, R52, PT ;  /* 0x000000340500720c */ /* 0x040fe20003f04070 */
[--C-:B------:R-:W-:Y:S02]  /*19b0*/  @!P1 IMAD.IADD R2, R2, 0x1, -R5.reuse ;  /* 0x0000000102029824 */ /* 0x100fe400078e0a05 */
[----:B------:R-:W-:Y:S02]  /*19c0*/  @!P6 IMAD.IADD R50, R50, 0x1, -R5 ;  /* 0x000000013232e824 */ /* 0x000fe400078e0a05 */
[C---:B------:R-:W-:Y:S01]  /*19d0*/  IMAD R28, R5.reuse, R48, R17 ;  /* 0x00000030051c7224 */ /* 0x040fe200078e0211 */
[C---:B------:R-:W-:Y:S01]  /*19e0*/  ISETP.GT.U32.AND P1, PT, R5.reuse, R2, PT ;  /* 0x000000020500720c */ /* 0x040fe20003f24070 */
[----:B------:R-:W-:Y:S01]  /*19f0*/  IMAD.MOV R11, RZ, RZ, -R11 ;  /* 0x000000ffff0b7224 */ /* 0x000fe200078e0a0b */
[C---:B------:R-:W-:Y:S01]  /*1a00*/  ISETP.GT.U32.AND P6, PT, R5.reuse, R50, PT ;  /* 0x000000320500720c */ /* 0x040fe20003fc4070 */
[----:B------:R-:W-:Y:S01]  /*1a10*/  @!P4 IMAD.MOV R44, RZ, RZ, -R44 ;  /* 0x000000ffff2cc224 */ /* 0x000fe200078e0a2c */
[----:B------:R-:W-:Y:S01]  /*1a20*/  ISETP.GE.AND P4, PT, R58, RZ, PT ;  /* 0x000000ff3a00720c */ /* 0x000fe20003f86270 */
[----:B------:R-:W-:Y:S01]  /*1a30*/  IMAD R56, R5, R11, R56 ;  /* 0x0000000b05387224 */ /* 0x000fe200078e0238 */
[----:B------:R-:W-:Y:S01]  /*1a40*/  IABS R58, R57 ;  /* 0x00000039003a7213 */ /* 0x000fe20000000000 */
[----:B------:R-:W-:-:S04]  /*1a50*/  IMAD.HI.U32 R11, R8, R60, RZ ;  /* 0x0000003c080b7227 */ /* 0x000fc800078e00ff */
[----:B------:R-:W-:Y:S02]  /*1a60*/  IMAD.MOV R11, RZ, RZ, -R11 ;  /* 0x000000ffff0b7224 */ /* 0x000fe400078e0a0b */
[----:B------:R-:W-:Y:S01]  /*1a70*/  @!P1 IADD3 R2, R2, -R5, RZ ;  /* 0x8000000502029210 */ /* 0x000fe20007ffe0ff */
[----:B------:R-:W-:Y:S01]  /*1a80*/  IMAD.HI.U32 R9, R8, R58, RZ ;  /* 0x0000003a08097227 */ /* 0x000fe200078e00ff */
[----:B------:R-:W-:-:S03]  /*1a90*/  ISETP.GT.U32.AND P1, PT, R5, R28, PT ;  /* 0x0000001c0500720c */ /* 0x000fc60003f24070 */
[----:B------:R-:W-:Y:S01]  /*1aa0*/  @!P6 IMAD.IADD R50, R50, 0x1, -R5 ;  /* 0x000000013232e824 */ /* 0x000fe200078e0a05 */
[C---:B------:R-:W-:Y:S01]  /*1ab0*/  ISETP.GT.U32.AND P6, PT, R5.reuse, R56, PT ;  /* 0x000000380500720c */ /* 0x040fe20003fc4070 */
[----:B------:R-:W-:Y:S01]  /*1ac0*/  IMAD R60, R5, R11, R60 ;  /* 0x0000000b053c7224 */ /* 0x000fe200078e023c */
[----:B------:R-:W-:Y:S01]  /*1ad0*/  IABS R11, R0 ;  /* 0x00000000000b7213 */ /* 0x000fe20000000000 */
[----:B------:R-:W-:Y:S02]  /*1ae0*/  IMAD.MOV R13, RZ, RZ, -R9 ;  /* 0x000000ffff0d7224 */ /* 0x000fe400078e0a09 */
[----:B------:R-:W-:-:S04]  /*1af0*/  IMAD.HI.U32 R9, R8, R62, RZ ;  /* 0x0000003e08097227 */ /* 0x000fc800078e00ff */
[----:B------:R-:W-:Y:S02]  /*1b00*/  @!P1 IMAD.IADD R28, R28, 0x1, -R5 ;  /* 0x000000011c1c9824 */ /* 0x000fe400078e0a05 */
[----:B------:R-:W-:Y:S02]  /*1b10*/  IMAD.MOV R9, RZ, RZ, -R9 ;  /* 0x000000ffff097224 */ /* 0x000fe400078e0a09 */
[--C-:B------:R-:W-:Y:S01]  /*1b20*/  @!P6 IMAD.IADD R56, R56, 0x1, -R5.reuse ;  /* 0x000000013838e824 */ /* 0x100fe200078e0a05 */
[C---:B------:R-:W-:Y:S01]  /*1b30*/  ISETP.GT.U32.AND P1, PT, R5.reuse, R28, PT ;  /* 0x0000001c0500720c */ /* 0x040fe20003f24070 */
[----:B------:R-:W-:Y:S01]  /*1b40*/  @!P0 IMAD.IADD R52, R52, 0x1, -R5 ;  /* 0x0000000134348824 */ /* 0x000fe200078e0a05 */
[C---:B------:R-:W-:Y:S01]  /*1b50*/  ISETP.GT.U32.AND P6, PT, R5.reuse, R60, PT ;  /* 0x0000003c0500720c */ /* 0x040fe20003fc4070 */
[C---:B------:R-:W-:Y:S02]  /*1b60*/  IMAD R62, R5.reuse, R9, R62 ;  /* 0x00000009053e7224 */ /* 0x040fe400078e023e */
[----:B------:R-:W-:Y:S01]  /*1b70*/  IMAD.MOV.U32 R48, RZ, RZ, R2 ;  /* 0x000000ffff307224 */ /* 0x000fe200078e0002 */
[----:B------:R-:W-:Y:S01]  /*1b80*/  ISETP.GT.U32.AND P0, PT, R5, R52, PT ;  /* 0x000000340500720c */ /* 0x000fe20003f04070 */
[----:B------:R-:W-:-:S04]  /*1b90*/  IMAD.HI.U32 R2, R8, R66, RZ ;  /* 0x0000004208027227 */ /* 0x000fc800078e00ff */
[----:B------:R-:W-:Y:S02]  /*1ba0*/  IMAD.MOV R9, RZ, RZ, -R2 ;  /* 0x000000ffff097224 */ /* 0x000fe400078e0a02 */
[--C-:B------:R-:W-:Y:S01]  /*1bb0*/  @!P1 IMAD.IADD R28, R28, 0x1, -R5.reuse ;  /* 0x000000011c1c9824 */ /* 0x100fe200078e0a05 */
[C---:B------:R-:W-:Y:S01]  /*1bc0*/  ISETP.GT.U32.AND P1, PT, R5.reuse, R62, PT ;  /* 0x0000003e0500720c */ /* 0x040fe20003f24070 */
[----:B------:R-:W-:Y:S02]  /*1bd0*/  @!P6 IMAD.IADD R60, R60, 0x1, -R5 ;  /* 0x000000013c3ce824 */ /* 0x000fe400078e0a05 */
[----:B------:R-:W-:Y:S02]  /*1be0*/  IMAD.HI.U32 R2, R8, R68, RZ ;  /* 0x0000004408027227 */ /* 0x000fe400078e00ff */
[----:B------:R-:W-:Y:S02]  /*1bf0*/  @!P0 IADD3 R52, R52, -R5, RZ ;  /* 0x8000000534348210 */ /* 0x000fe40007ffe0ff */
[C---:B------:R-:W-:Y:S01]  /*1c00*/  ISETP.GT.U32.AND P6, PT, R5.reuse, R60, PT ;  /* 0x0000003c0500720c */ /* 0x040fe20003fc4070 */
[----:B------:R-:W-:-:S02]  /*1c10*/  IMAD R58, R5, R13, R58 ;  /* 0x0000000d053a7224 */ /* 0x000fc400078e023a */
[----:B------:R-:W-:Y:S02]  /*1c20*/  IMAD.MOV R2, RZ, RZ, -R2 ;  /* 0x000000ffff027224 */ /* 0x000fe400078e0a02 */
[----:B------:R-:W-:Y:S01]  /*1c30*/  @!P2 IMAD.MOV R38, RZ, RZ, -R38 ;  /* 0x000000ffff26a224 */ /* 0x000fe200078e0a26 */
[----:B------:R-:W-:Y:S01]  /*1c40*/  ISETP.GT.U32.AND P0, PT, R5, R58, PT ;  /* 0x0000003a0500720c */ /* 0x000fe20003f04070 */
[----:B------:R-:W-:Y:S01]  /*1c50*/  @!P1 IMAD.IADD R62, R62, 0x1, -R5 ;  /* 0x000000013e3e9824 */ /* 0x000fe200078e0a05 */
[----:B------:R-:W-:Y:S01]  /*1c60*/  ISETP.GE.AND P2, PT, R29, RZ, PT ;  /* 0x000000ff1d00720c */ /* 0x000fe20003f46270 */
[C---:B------:R-:W-:Y:S01]  /*1c70*/  IMAD R68, R5.reuse, R2, R68 ;  /* 0x0000000205447224 */ /* 0x040fe200078e0244 */
[----:B------:R-:W-:Y:S01]  /*1c80*/  LOP3.LUT R29, R4, 0x40, RZ, 0xc0, !PT ;  /* 0x00000040041d7812 */ /* 0x000fe200078ec0ff */
[C---:B------:R-:W-:Y:S01]  /*1c90*/  IMAD R66, R5.reuse, R9, R66 ;  /* 0x0000000905427224 */ /* 0x040fe200078e0242 */
[----:B------:R-:W-:Y:S01]  /*1ca0*/  ISETP.GT.U32.AND P1, PT, R5, R62, PT ;  /* 0x0000003e0500720c */ /* 0x000fe20003f24070 */
[----:B------:R-:W-:-:S04]  /*1cb0*/  IMAD.HI.U32 R9, R8, R70, RZ ;  /* 0x0000004608097227 */ /* 0x000fc800078e00ff */
[--C-:B------:R-:W-:Y:S01]  /*1cc0*/  @!P6 IMAD.IADD R60, R60, 0x1, -R5.reuse ;  /* 0x000000013c3ce824 */ /* 0x100fe200078e0a05 */
[----:B------:R-:W-:Y:S01]  /*1cd0*/  ISETP.GT.U32.AND P6, PT, R5, R68, PT ;  /* 0x000000440500720c */ /* 0x000fe20003fc4070 */
[----:B------:R-:W-:Y:S01]  /*1ce0*/  @!P0 IMAD.IADD R58, R58, 0x1, -R5 ;  /* 0x000000013a3a8824 */ /* 0x000fe200078e0a05 */
[----:B------:R-:W-:Y:S01]  /*1cf0*/  IADD3 R9, -R9, RZ, RZ ;  /* 0x000000ff09097210 */ /* 0x000fe20007ffe1ff */
[----:B------:R-:W-:Y:S01]  /*1d00*/  IMAD.HI.U32 R13, R8, R64, RZ ;  /* 0x00000040080d7227 */ /* 0x000fe200078e00ff */
[----:B------:R-:W-:Y:S02]  /*1d10*/  @!P2 IADD3 R48, -R48, RZ, RZ ;  /* 0x000000ff3030a210 */ /* 0x000fe40007ffe1ff */
[C---:B------:R-:W-:Y:S01]  /*1d20*/  ISETP.GT.U32.AND P0, PT, R5.reuse, R56, PT ;  /* 0x000000380500720c */ /* 0x040fe20003f04070 */
[C---:B------:R-:W-:Y:S01]  /*1d30*/  IMAD R70, R5.reuse, R9, R70 ;  /* 0x0000000905467224 */ /* 0x040fe200078e0246 */
[C---:B------:R-:W-:Y:S01]  /*1d40*/  ISETP.GT.U32.AND P2, PT, R5.reuse, R58, PT ;  /* 0x0000003a0500720c */ /* 0x040fe20003f44070 */
[----:B------:R-:W-:Y:S01]  /*1d50*/  IMAD.MOV.U32 R2, RZ, RZ, R11 ;  /* 0x000000ffff027224 */ /* 0x000fe200078e000b */
[----:B------:R-:W-:Y:S01]  /*1d60*/  @!P1 IADD3 R62, R62, -R5, RZ ;  /* 0x800000053e3e9210 */ /* 0x000fe20007ffe0ff */
[----:B------:R-:W-:Y:S01]  /*1d70*/  IMAD.MOV R13, RZ, RZ, -R13 ;  /* 0x000000ffff0d7224 */ /* 0x000fe200078e0a0d */
[----:B------:R-:W-:Y:S01]  /*1d80*/  ISETP.GT.U32.AND P1, PT, R5, R70, PT ;  /* 0x000000460500720c */ /* 0x000fe20003f24070 */
[----:B------:R-:W-:Y:S01]  /*1d90*/  @!P6 IMAD.IADD R68, R68, 0x1, -R5 ;  /* 0x000000014444e824 */ /* 0x000fe200078e0a05 */
[----:B------:R-:W-:Y:S01]  /*1da0*/  IADD3 R9, R106, 0x10000, RZ ;  /* 0x000100006a097810 */ /* 0x000fe20007ffe0ff */
[----:B------:R-:W-:-:S03]  /*1db0*/  IMAD.HI.U32 R8, R8, R2, RZ ;  /* 0x0000000208087227 */ /* 0x000fc600078e00ff */
[C---:B------:R-:W-:Y:S01]  /*1dc0*/  ISETP.GT.U32.AND P6, PT, R5.reuse, R68, PT ;  /* 0x000000440500720c */ /* 0x040fe20003fc4070 */
[C---:B------:R-:W-:Y:S01]  /*1dd0*/  IMAD R64, R5.reuse, R13, R64 ;  /* 0x0000000d05407224 */ /* 0x040fe200078e0240 */
[----:B------:R-:W-:Y:S01]  /*1de0*/  IADD3 R8, -R8, RZ, RZ ;  /* 0x000000ff08087210 */ /* 0x000fe20007ffe1ff */
[--C-:B------:R-:W-:Y:S01]  /*1df0*/  @!P2 IMAD.IADD R58, R58, 0x1, -R5.reuse ;  /* 0x000000013a3aa824 */ /* 0x100fe200078e0a05 */
[-C--:B------:R-:W-:Y:S01]  /*1e00*/  @!P0 IADD3 R56, R56, -R5.reuse, RZ ;  /* 0x8000000538388210 */ /* 0x080fe20007ffe0ff */
[----:B------:R-:W-:Y:S01]  /*1e10*/  IMAD.MOV.U32 R54, RZ, RZ, R28 ;  /* 0x000000ffff367224 */ /* 0x000fe200078e001c */
[C---:B------:R-:W-:Y:S01]  /*1e20*/  ISETP.GT.U32.AND P0, PT, R5.reuse, R64, PT ;  /* 0x000000400500720c */ /* 0x040fe20003f04070 */
[--C-:B------:R-:W-:Y:S01]  /*1e30*/  @!P1 IMAD.IADD R70, R70, 0x1, -R5.reuse ;  /* 0x0000000146469824 */ /* 0x100fe200078e0a05 */
[C---:B------:R-:W-:Y:S01]  /*1e40*/  ISETP.GT.U32.AND P2, PT, R5.reuse, R66, PT ;  /* 0x000000420500720c */ /* 0x040fe20003f44070 */
[C---:B------:R-:W-:Y:S01]  /*1e50*/  IMAD R8, R5.reuse, R8, R2 ;  /* 0x0000000805087224 */ /* 0x040fe200078e0202 */
[----:B------:R-:W-:Y:S01]  /*1e60*/  SHF.R.U32.HI R13, RZ, 0x4, R106 ;  /* 0x00000004ff0d7819 */ /* 0x000fe2000001166a */
[----:B------:R-:W-:Y:S01]  /*1e70*/  IMAD.SHL.U32 R2, R4, 0x2, RZ ;  /* 0x0000000204027824 */ /* 0x000fe200078e00ff */
[C---:B------:R-:W-:Y:S01]  /*1e80*/  ISETP.GT.U32.AND P1, PT, R5.reuse, R70, PT ;  /* 0x000000460500720c */ /* 0x040fe20003f24070 */
[----:B------:R-:W-:Y:S01]  /*1e90*/  @!P6 IMAD.IADD R68, R68, 0x1, -R5 ;  /* 0x000000014444e824 */ /* 0x000fe200078e0a05 */
[----:B------:R-:W-:Y:S01]  /*1ea0*/  ISETP.GT.U32.AND P6, PT, R5, R8, PT ;  /* 0x000000080500720c */ /* 0x000fe20003fc4070 */
[----:B------:R-:W-:Y:S01]  /*1eb0*/  @!P3 IMAD.MOV R50, RZ, RZ, -R50 ;  /* 0x000000ffff32b224 */ /* 0x000fe200078e0a32 */
[----:B------:R-:W-:Y:S01]  /*1ec0*/  SHF.R.U32.HI R4, RZ, 0x4, R9 ;  /* 0x00000004ff047819 */ /* 0x000fe20000011609 */
[----:B------:R-:W-:Y:S01]  /*1ed0*/  @!P5 IMAD.MOV R52, RZ, RZ, -R52 ;  /* 0x000000ffff34d224 */ /* 0x000fe200078e0a34 */
[----:B------:R-:W-:Y:S01]  /*1ee0*/  ISETP.GE.AND P3, PT, R59, RZ, PT ;  /* 0x000000ff3b00720c */ /* 0x000fe20003f66270 */
[--C-:B------:R-:W-:Y:S01]  /*1ef0*/  @!P0 IMAD.IADD R64, R64, 0x1, -R5.reuse ;  /* 0x0000000140408824 */ /* 0x100fe200078e0a05 */
[----:B------:R-:W-:Y:S01]  /*1f00*/  SGXT.U32 R4, R4, 0xe ;  /* 0x0000000e0404781a */ /* 0x000fe20000000000 */
[--C-:B------:R-:W-:Y:S01]  /*1f10*/  @!P2 IMAD.IADD R66, R66, 0x1, -R5.reuse ;  /* 0x000000014242a824 */ /* 0x100fe200078e0a05 */
[----:B------:R-:W-:Y:S01]  /*1f20*/  ISETP.GE.AND P0, PT, R57, RZ, PT ;  /* 0x000000ff3900720c */ /* 0x000fe20003f06270 */
[----:B------:R-:W-:Y:S01]  /*1f30*/  @!P4 IMAD.MOV R54, RZ, RZ, -R54 ;  /* 0x000000ffff36c224 */ /* 0x000fe200078e0a36 */
[C---:B------:R-:W-:Y:S01]  /*1f40*/  ISETP.GT.U32.AND P5, PT, R5.reuse, R64, PT ;  /* 0x000000400500720c */ /* 0x040fe20003fa4070 */
[----:B------:R-:W-:Y:S01]  /*1f50*/  IMAD.MOV.U32 R11, RZ, RZ, RZ ;  /* 0x000000ffff0b7224 */ /* 0x000fe200078e00ff */
[----:B------:R-:W-:Y:S01]  /*1f60*/  ISETP.GT.U32.AND P2, PT, R5, R66, PT ;  /* 0x000000420500720c */ /* 0x000fe20003f44070 */
[--C-:B------:R-:W-:Y:S01]  /*1f70*/  @!P6 IMAD.IADD R8, R8, 0x1, -R5.reuse ;  /* 0x000000010808e824 */ /* 0x100fe200078e0a05 */
[----:B------:R-:W-:Y:S01]  /*1f80*/  @!P1 IADD3 R70, R70, -R5, RZ ;  /* 0x8000000546469210 */ /* 0x000fe20007ffe0ff */
[----:B------:R-:W-:Y:S01]  /*1f90*/  IMAD.MOV.U32 R9, RZ, RZ, RZ ;  /* 0x000000ffff097224 */ /* 0x000fe200078e00ff */
[----:B------:R-:W-:Y:S01]  /*1fa0*/  ISETP.GE.AND P4, PT, R47, RZ, PT ;  /* 0x000000ff2f00720c */ /* 0x000fe20003f86270 */
[----:B------:R-:W-:Y:S01]  /*1fb0*/  @!P3 IMAD.MOV R56, RZ, RZ, -R56 ;  /* 0x000000ffff38b224 */ /* 0x000fe200078e0a38 */
[----:B------:R-:W-:Y:S01]  /*1fc0*/  IADD3 R15, P1, R4, 0x2, RZ ;  /* 0x00000002040f7810 */ /* 0x000fe20007f3e0ff */
[----:B------:R-:W-:Y:S01]  /*1fd0*/  IMAD R7, R7, R72, RZ ;  /* 0x0000004807077224 */ /* 0x000fe200078e02ff */
[----:B------:R-:W-:Y:S01]  /*1fe0*/  SGXT.U32 R21, R13, 0xe ;  /* 0x0000000e0d15781a */ /* 0x000fe20000000000 */
[----:B------:R-:W-:Y:S01]  /*1ff0*/  @!P0 IMAD.MOV R58, RZ, RZ, -R58 ;  /* 0x000000ffff3a8224 */ /* 0x000fe200078e0a3a */
[----:B------:R-:W-:Y:S01]  /*2000*/  IADD3.X R11, R11, 0x40000040, RZ, P1, !PT ;  /* 0x400000400b0b7810 */ /* 0x000fe20000ffe4ff */
[--C-:B------:R-:W-:Y:S01]  /*2010*/  @!P5 IMAD.IADD R64, R64, 0x1, -R5.reuse ;  /* 0x000000014040d824 */ /* 0x100fe200078e0a05 */
[----:B------:R-:W-:Y:S01]  /*2020*/  ISETP.GT.U32.AND P1, PT, R5, R8, PT ;  /* 0x000000080500720c */ /* 0x000fe20003f24070 */
[----:B------:R-:W-:Y:S01]  /*2030*/  @!P2 IMAD.IADD R66, R66, 0x1, -R5 ;  /* 0x000000014242a824 */ /* 0x000fe200078e0a05 */
[----:B------:R-:W-:-:S02]  /*2040*/  IADD3 R13, P6, R21, 0x80, RZ ;  /* 0x00000080150d7810 */ /* 0x000fc40007fde0ff */
[----:B------:R-:W-:Y:S02]  /*2050*/  ISETP.GE.AND P3, PT, R45, RZ, PT ;  /* 0x000000ff2d00720c */ /* 0x000fe40003f66270 */
[----:B------:R-:W-:Y:S02]  /*2060*/  IADD3.X R9, R9, 0x40000040, RZ, P6, !PT ;  /* 0x4000004009097810 */ /* 0x000fe400037fe4ff */
[----:B------:R-:W-:Y:S02]  /*2070*/  ISETP.GE.AND P5, PT, R43, RZ, PT ;  /* 0x000000ff2b00720c */ /* 0x000fe40003fa6270 */
[----:B------:R-:W-:Y:S02]  /*2080*/  ISETP.GE.AND P2, PT, R41, RZ, PT ;  /* 0x000000ff2900720c */ /* 0x000fe40003f46270 */
[----:B------:R-:W-:Y:S01]  /*2090*/  ISETP.GE.AND P0, PT, R35, RZ, PT ;  /* 0x000000ff2300720c */ /* 0x000fe20003f06270 */
[----:B------:R-:W-:Y:S01]  /*20a0*/  @!P1 IMAD.IADD R8, R8, 0x1, -R5 ;  /* 0x0000000108089824 */ /* 0x000fe200078e0a05 */
[----:B------:R-:W-:-:S02]  /*20b0*/  ISETP.GE.AND P6, PT, R33, RZ, PT ;  /* 0x000000ff2100720c */ /* 0x000fc40003fc6270 */
[----:B------:R-:W-:Y:S01]  /*20c0*/  @!P4 IADD3 R60, -R60, RZ, RZ ;  /* 0x000000ff3c3cc210 */ /* 0x000fe20007ffe1ff */
[----:B------:R-:W-:Y:S01]  /*20d0*/  @!P3 IMAD.MOV R62, RZ, RZ, -R62 ;  /* 0x000000ffff3eb224 */ /* 0x000fe200078e0a3e */
[----:B------:R-:W-:Y:S02]  /*20e0*/  ISETP.GE.AND P4, PT, R0, RZ, PT ;  /* 0x000000ff0000720c */ /* 0x000fe40003f86270 */
[----:B------:R-:W-:Y:S01]  /*20f0*/  SHF.R.S32.HI R28, RZ, 0x1f, R31 ;  /* 0x0000001fff1c7819 */ /* 0x000fe2000001141f */
[----:B------:R-:W-:Y:S01]  /*2100*/  @!P5 IMAD.MOV R64, RZ, RZ, -R64 ;  /* 0x000000ffff40d224 */ /* 0x000fe200078e0a40 */
[----:B------:R-:W-:Y:S01]  /*2110*/  LOP3.LUT R2, R2, 0x7e, RZ, 0xc0, !PT ;  /* 0x0000007e02027812 */ /* 0x000fe200078ec0ff */
[----:B------:R-:W-:Y:S01]  /*2120*/  @!P2 IMAD.MOV R66, RZ, RZ, -R66 ;  /* 0x000000ffff42a224 */ /* 0x000fe200078e0a42 */
[----:B------:R-:W-:Y:S02]  /*2130*/  LEA.HI R31, R28, R31, RZ, 0x7 ;  /* 0x0000001f1c1f7211 */ /* 0x000fe400078f38ff */
[----:B------:R-:W-:Y:S01]  /*2140*/  ISETP.NE.AND P1, PT, R3, RZ, PT ;  /* 0x000000ff0300720c */ /* 0x000fe20003f25270 */
[C-C-:B------:R-:W-:Y:S01]  /*2150*/  IMAD R28, R29.reuse, 0x100, R2.reuse ;  /* 0x000001001d1c7824 */ /* 0x140fe200078e0202 */
[----:B------:R-:W-:Y:S01]  /*2160*/  LOP3.LUT R5, RZ, R3, RZ, 0x33, !PT ;  /* 0x00000003ff057212 */ /* 0x000fe200078e33ff */
[----:B------:R-:W-:Y:S01]  /*2170*/  IMAD R29, R29, 0x40, R2 ;  /* 0x000000401d1d7824 */ /* 0x000fe200078e0202 */
[----:B------:R-:W-:Y:S01]  /*2180*/  R2UR UR34, R4 ;  /* 0x00000000042272ca */ /* 0x000fe200000e0000 */
[----:B------:R-:W-:Y:S01]  /*2190*/  IMAD R2, R19, R72, RZ ;  /* 0x0000004813027224 */ /* 0x000fe200078e02ff */
[C---:B------:R-:W-:Y:S01]  /*21a0*/  SEL R16, R5.reuse, R16, !P1 ;  /* 0x0000001005107207 */ /* 0x040fe20004800000 */
[----:B------:R-:W-:Y:S01]  /*21b0*/  IMAD.MOV.U32 R72, RZ, RZ, R8 ;  /* 0x000000ffff487224 */ /* 0x000fe200078e0008 */
[C---:B------:R-:W-:Y:S01]  /*21c0*/  SEL R18, R5.reuse, R18, !P1 ;  /* 0x0000001205127207 */ /* 0x040fe20004800000 */
[----:B--2---:R-:W-:Y:S01]  /*21d0*/  IMAD R3, R92, R90, RZ ;  /* 0x0000005a5c037224 */ /* 0x004fe200078e02ff */
[----:B------:R-:W-:Y:S01]  /*21e0*/  @!P0 IADD3 R68, -R68, RZ, RZ ;  /* 0x000000ff44448210 */ /* 0x000fe20007ffe1ff */
[----:B------:R-:W-:Y:S01]  /*21f0*/  @!P6 IMAD.MOV R70, RZ, RZ, -R70 ;  /* 0x000000ffff46e224 */ /* 0x000fe200078e0a46 */
[----:B------:R-:W-:Y:S01]  /*2200*/  SEL R4, R5, R10, !P1 ;  /* 0x0000000a05047207 */ /* 0x000fe20004800000 */
[----:B------:R-:W-:Y:S01]  /*2210*/  @!P4 IMAD.MOV R72, RZ, RZ, -R72 ;  /* 0x000000ffff48c224 */ /* 0x000fe200078e0a48 */
[----:B----4-:R-:W-:Y:S01]  /*2220*/  LEA R156, P0, R2, R158, 0x1 ;  /* 0x0000009e029c7211 */ /* 0x010fe200078008ff */
[-C--:B0-----:R-:W-:Y:S01]  /*2230*/  IMAD R10, R16, R27.reuse, RZ ;  /* 0x0000001b100a7224 */ /* 0x081fe200078e02ff */
[----:B------:R-:W-:Y:S01]  /*2240*/  R2UR UR7, R11 ;  /* 0x000000000b0772ca */ /* 0x000fe200000e0000 */
[-C--:B------:R-:W-:Y:S01]  /*2250*/  IMAD R11, R18, R27.reuse, RZ ;  /* 0x0000001b120b7224 */ /* 0x080fe200078e02ff */
[----:B------:R-:W-:Y:S01]  /*2260*/  SEL R26, R5, R26, !P1 ;  /* 0x0000001a051a7207 */ /* 0x000fe20004800000 */
[-C--:B------:R-:W-:Y:S01]  /*2270*/  IMAD R4, R4, R27.reuse, RZ ;  /* 0x0000001b04047224 */ /* 0x080fe200078e02ff */
[----:B------:R-:W-:Y:S01]  /*2280*/  LEA R158, P2, R7, R158, 0x1 ;  /* 0x0000009e079e7211 */ /* 0x000fe200078408ff */
[----:B------:R-:W-:Y:S01]  /*2290*/  IMAD.IADD R93, R106, 0x1, R28 ;  /* 0x000000016a5d7824 */ /* 0x000fe200078e021c */
[----:B-----5:R-:W-:Y:S01]  /*22a0*/  LEA R35, P3, R3, R74, 0x1 ;  /* 0x0000004a03237211 */ /* 0x020fe200078608ff */
[----:B------:R-:W-:Y:S01]  /*22b0*/  IMAD R26, R26, R27, RZ ;  /* 0x0000001b1a1a7224 */ /* 0x000fe200078e02ff */
[----:B------:R-:W-:-:S02]  /*22c0*/  SEL R12, R5, R12, !P1 ;  /* 0x0000000c050c7207 */ /* 0x000fc40004800000 */
[C---:B------:R-:W-:Y:S02]  /*22d0*/  SEL R8, R5.reuse, R30, !P1 ;  /* 0x0000001e05087207 */ /* 0x040fe40004800000 */
[C---:B------:R-:W-:Y:S01]  /*22e0*/  SEL R6, R5.reuse, R6, !P1 ;  /* 0x0000000605067207 */ /* 0x040fe20004800000 */
[-C--:B------:R-:W-:Y:S01]  /*22f0*/  IMAD R12, R12, R27.reuse, RZ ;  /* 0x0000001b0c0c7224 */ /* 0x080fe200078e02ff */
[C---:B------:R-:W-:Y:S01]  /*2300*/  SEL R14, R5.reuse, R14, !P1 ;  /* 0x0000000e050e7207 */ /* 0x040fe20004800000 */
[-C--:B------:R-:W-:Y:S01]  /*2310*/  IMAD R23, R8, R27.reuse, RZ ;  /* 0x0000001b08177224 */ /* 0x080fe200078e02ff */
[C---:B------:R-:W-:Y:S01]  /*2320*/  SEL R20, R5.reuse, R20, !P1 ;  /* 0x0000001405147207 */ /* 0x040fe20004800000 */
[----:B------:R-:W-:Y:S01]  /*2330*/  IMAD R6, R6, R27, RZ ;  /* 0x0000001b06067224 */ /* 0x000fe200078e02ff */
[C---:B------:R-:W-:Y:S01]  /*2340*/  SEL R22, R5.reuse, R22, !P1 ;  /* 0x0000001605167207 */ /* 0x040fe20004800000 */
[----:B------:R-:W0:Y:S01]  /*2350*/  LDC R30, c[0x0][0x238] ;  /* 0x00008e00ff1e7b82 */ /* 0x000e220000000800 */
[----:B------:R-:W-:-:S02]  /*2360*/  SEL R24, R5, R24, !P1 ;  /* 0x0000001805187207 */ /* 0x000fc40004800000 */
[C---:B------:R-:W-:Y:S01]  /*2370*/  SEL R32, R5.reuse, R32, !P1 ;  /* 0x0000002005207207 */ /* 0x040fe20004800000 */
[-C--:B------:R-:W-:Y:S01]  /*2380*/  IMAD R22, R22, R27.reuse, RZ ;  /* 0x0000001b16167224 */ /* 0x080fe200078e02ff */
        /* <DEDUP_REMOVED lines=36> */
[----:B------:R-:W-:Y:S01]  /*25d0*/  SEL R70, R5, R70, !P1 ;  /* 0x0000004605467207 */ /* 0x000fe20004800000 */
[----:B------:R-:W-:Y:S01]  /*25e0*/  IMAD R66, R66, R27, RZ ;  /* 0x0000001b42427224 */ /* 0x000fe200078e02ff */
[----:B------:R-:W-:Y:S01]  /*25f0*/  LEA.HI.X.SX32 R157, R2, R159, 0x1, P0 ;  /* 0x0000009f029d7211 */ /* 0x000fe200000f0eff */
[-C--:B------:R-:W-:Y:S01]  /*2600*/  IMAD R2, R20, R27.reuse, RZ ;  /* 0x0000001b14027224 */ /* 0x080fe200078e02ff */
[----:B------:R-:W-:Y:S01]  /*2610*/  R2UR UR6, R15 ;  /* 0x000000000f0672ca */ /* 0x000fe200000e0000 */
[-C--:B------:R-:W-:Y:S01]  /*2620*/  IMAD R68, R68, R27.reuse, RZ ;  /* 0x0000001b44447224 */ /* 0x080fe200078e02ff */
[----:B------:R-:W-:Y:S01]  /*2630*/  SEL R5, R5, R72, !P1 ;  /* 0x0000004805057207 */ /* 0x000fe20004800000 */
[----:B------:R-:W-:Y:S01]  /*2640*/  IMAD R70, R70, R27, RZ ;  /* 0x0000001b46467224 */ /* 0x000fe200078e02ff */
[----:B------:R-:W-:Y:S01]  /*2650*/  LEA.HI.X.SX32 R159, R7, R159, 0x1, P2 ;  /* 0x0000009f079f7211 */ /* 0x000fe200010f0eff */
[C---:B0-----:R-:W-:Y:S01]  /*2660*/  IMAD R25, R30.reuse, 0x7f, RZ ;  /* 0x0000007f1e197824 */ /* 0x041fe200078e02ff */
[----:B------:R-:W-:Y:S01]  /*2670*/  LEA.HI.X.SX32 R37, R3, R75, 0x1, P3 ;  /* 0x0000004b03257211 */ /* 0x000fe200018f0eff */
[----:B------:R-:W-:Y:S01]  /*2680*/  IMAD R33, R30, 0x7e, RZ ;  /* 0x0000007e1e217824 */ /* 0x000fe200078e02ff */
[----:B------:R-:W-:-:S02]  /*2690*/  LEA R15, P2, R10, R35, 0x1 ;  /* 0x000000230a0f7211 */ /* 0x000fc400078408ff */
[----:B------:R-:W-:Y:S02]  /*26a0*/  CS2R R72, SRZ ;  /* 0x0000000000487805 */ /* 0x000fe4000001ff00 */
[----:B------:R-:W-:Y:S02]  /*26b0*/  LEA R16, P1, R11, R35, 0x1 ;  /* 0x000000230b107211 */ /* 0x000fe400078208ff */
[----:B------:R-:W-:Y:S02]  /*26c0*/  CS2R R74, SRZ ;  /* 0x00000000004a7805 */ /* 0x000fe4000001ff00 */
[----:B------:R-:W-:Y:S01]  /*26d0*/  R2UR UR5, R9 ;  /* 0x00000000090572ca */ /* 0x000fe200000e0000 */
[----:B------:R-:W-:Y:S01]  /*26e0*/  IMAD R9, R14, R27, RZ ;  /* 0x0000001b0e097224 */ /* 0x000fe200078e02ff */
[----:B------:R-:W-:Y:S01]  /*26f0*/  LEA.HI.X.SX32 R10, R10, R37, 0x1, P2 ;  /* 0x000000250a0a7211 */ /* 0x000fe200010f0eff */
[----:B------:R-:W-:Y:S01]  /*2700*/  IMAD R27, R5, R27, RZ ;  /* 0x0000001b051b7224 */ /* 0x000fe200078e02ff */
[----:B------:R-:W-:Y:S01]  /*2710*/  R2UR UR4, R13 ;  /* 0x000000000d0472ca */ /* 0x000fe200000e0000 */
[----:B------:R-:W-:Y:S01]  /*2720*/  UIADD3.64 UR18, UR6, 0xfe, URZ ;  /* 0x000000fe06127897 */ /* 0x000fe2000fffe03f */
[----:B------:R-:W-:Y:S01]  /*2730*/  LEA R5, P2, R26, R35, 0x1 ;  /* 0x000000231a057211 */ /* 0x000fe200078408ff */
[----:B------:R-:W-:Y:S01]  /*2740*/  UIADD3.64 UR22, UR6, 0x100, URZ ;  /* 0x0000010006167897 */ /* 0x000fe2000fffe03f */
[----:B------:R-:W-:Y:S01]  /*2750*/  LEA.HI.X.SX32 R11, R11, R37, 0x1, P1 ;  /* 0x000000250b0b7211 */ /* 0x000fe200008f0eff */
[----:B------:R-:W-:Y:S01]  /*2760*/  UIADD3.64 UR26, UR6, 0x102, URZ ;  /* 0x00000102061a7897 */ /* 0x000fe2000fffe03f */
[-C--:B------:R-:W-:Y:S01]  /*2770*/  LEA R13, P4, R12, R35.reuse, 0x1 ;  /* 0x000000230c0d7211 */ /* 0x080fe200078808ff */
[----:B------:R-:W-:Y:S01]  /*2780*/  STL [R1+0xb0], R5 ;  /* 0x0000b00501007387 */ /* 0x000fe20000100800 */
[-C--:B------:R-:W-:Y:S01]  /*2790*/  LEA R3, P1, R23, R35.reuse, 0x1 ;  /* 0x0000002317037211 */ /* 0x080fe200078208ff */
[----:B------:R-:W-:Y:S01]  /*27a0*/  UIADD3.64 UR30, UR6, 0x104, URZ ;  /* 0x00000104061e7897 */ /* 0x000fe2000fffe03f */
[----:B------:R-:W-:-:S02]  /*27b0*/  LEA R17, P0, R6, R35, 0x1 ;  /* 0x0000002306117211 */ /* 0x000fc400078008ff */
[----:B------:R-:W-:Y:S01]  /*27c0*/  LEA R18, P6, R4, R35, 0x1 ;  /* 0x0000002304127211 */ /* 0x000fe200078c08ff */
[----:B------:R0:W-:Y:S01]  /*27d0*/  STL [R1+0xb8], R3 ;  /* 0x0000b80301007387 */ /* 0x0001e20000100800 */
[-C--:B------:R-:W-:Y:S01]  /*27e0*/  LEA.HI.X.SX32 R8, R12, R37.reuse, 0x1, P4 ;  /* 0x000000250c087211 */ /* 0x080fe200020f0eff */
[----:B------:R-:W-:Y:S01]  /*27f0*/  UIADD3.64 UR14, UR4, 0x380, URZ ;  /* 0x00000380040e7897 */ /* 0x000fe2000fffe03f */
[----:B------:R-:W-:Y:S01]  /*2800*/  LEA.HI.X.SX32 R12, R6, R37, 0x1, P0 ;  /* 0x00000025060c7211 */ /* 0x000fe200000f0eff */
[----:B------:R-:W-:Y:S01]  /*2810*/  UIADD3.64 UR10, UR4, 0x400, URZ ;  /* 0x00000400040a7897 */ /* 0x000fe2000fffe03f */
[-C--:B------:R-:W-:Y:S01]  /*2820*/  LEA R6, P0, R32, R35.reuse, 0x1 ;  /* 0x0000002320067211 */ /* 0x080fe200078008ff */
[----:B------:R-:W-:Y:S01]  /*2830*/  UIADD3.64 UR14, UR4, 0x480, URZ ;  /* 0x00000480040e7897 */ /* 0x000fe2000fffe03f */
[-C--:B------:R-:W-:Y:S01]  /*2840*/  LEA R19, P5, R2, R35.reuse, 0x1 ;  /* 0x0000002302137211 */ /* 0x080fe200078a08ff */
[----:B------:R-:W-:Y:S01]  /*2850*/  UIADD3.64 UR10, UR4, 0x500, URZ ;  /* 0x00000500040a7897 */ /* 0x000fe2000fffe03f */
[C---:B------:R-:W-:Y:S01]  /*2860*/  LEA R14, P3, R9.reuse, R35, 0x1 ;  /* 0x00000023090e7211 */ /* 0x040fe200078608ff */
[----:B------:R1:W-:Y:S01]  /*2870*/  STL [R1+0xc0], R6 ;  /* 0x0000c00601007387 */ /* 0x0003e20000100800 */
[----:B0-----:R-:W-:Y:S01]  /*2880*/  LEA.HI.X.SX32 R3, R4, R37, 0x1, P6 ;  /* 0x0000002504037211 */ /* 0x001fe200030f0eff */
[----:B------:R-:W-:Y:S01]  /*2890*/  UIADD3.64 UR14, UR4, 0x580, URZ ;  /* 0x00000580040e7897 */ /* 0x000fe2000fffe03f */
[-C--:B------:R-:W-:Y:S01]  /*28a0*/  LEA R5, P6, R34, R35.reuse, 0x1 ;  /* 0x0000002322057211 */ /* 0x080fe200078c08ff */
[----:B------:R-:W-:Y:S01]  /*28b0*/  UIADD3.64 UR10, UR4, 0x600, URZ ;  /* 0x00000600040a7897 */ /* 0x000fe2000fffe03f */
[----:B------:R-:W-:Y:S01]  /*28c0*/  LEA R20, P4, R22, R35, 0x1 ;  /* 0x0000002316147211 */ /* 0x000fe200078808ff */
[----:B------:R-:W-:Y:S01]  /*28d0*/  UIADD3.64 UR14, UR4, 0x680, URZ ;  /* 0x00000680040e7897 */ /* 0x000fe2000fffe03f */
[-C--:B------:R-:W-:Y:S01]  /*28e0*/  LEA.HI.X.SX32 R4, R2, R37.reuse, 0x1, P5 ;  /* 0x0000002502047211 */ /* 0x080fe200028f0eff */
[----:B------:R0:W-:Y:S01]  /*28f0*/  STL [R1+0xc8], R5 ;  /* 0x0000c80501007387 */ /* 0x0001e20000100800 */
[----:B------:R-:W-:Y:S01]  /*2900*/  LEA.HI.X.SX32 R9, R9, R37, 0x1, P3 ;  /* 0x0000002509097211 */ /* 0x000fe200018f0eff */
[----:B------:R-:W-:Y:S01]  /*2910*/  UIADD3.64 UR10, UR4, 0x700, URZ ;  /* 0x00000700040a7897 */ /* 0x000fe2000fffe03f */
[-C--:B------:R-:W-:Y:S01]  /*2920*/  LEA R2, P5, R36, R35.reuse, 0x1 ;  /* 0x0000002324027211 */ /* 0x080fe200078a08ff */
[----:B------:R-:W-:Y:S01]  /*2930*/  UIADD3.64 UR14, UR4, 0x780, URZ ;  /* 0x00000780040e7897 */ /* 0x000fe2000fffe03f */
[C---:B------:R-:W-:Y:S01]  /*2940*/  LEA R21, P3, R24.reuse, R35, 0x1 ;  /* 0x0000002318157211 */ /* 0x040fe200078608ff */
[----:B------:R-:W-:Y:S01]  /*2950*/  UIADD3.64 UR10, UR4, 0x800, URZ ;  /* 0x00000800040a7897 */ /* 0x000fe2000fffe03f */
[-C--:B------:R-:W-:Y:S01]  /*2960*/  LEA.HI.X.SX32 R23, R23, R37.reuse, 0x1, P1 ;  /* 0x0000002517177211 */ /* 0x080fe200008f0eff */
[----:B------:R2:W-:Y:S01]  /*2970*/  STL [R1+0xd0], R2 ;  /* 0x0000d00201007387 */ /* 0x0005e20000100800 */
[-C--:B-1----:R-:W-:Y:S01]  /*2980*/  LEA.HI.X.SX32 R6, R24, R37.reuse, 0x1, P3 ;  /* 0x0000002518067211 */ /* 0x082fe200018f0eff */
[----:B------:R-:W-:Y:S01]  /*2990*/  UIADD3.64 UR14, UR4, 0x880, URZ ;  /* 0x00000880040e7897 */ /* 0x000fe2000fffe03f */
[----:B0-----:R-:W-:Y:S01]  /*29a0*/  LEA.HI.X.SX32 R5, R22, R37, 0x1, P4 ;  /* 0x0000002516057211 */ /* 0x001fe200020f0eff */
[----:B------:R-:W-:Y:S01]  /*29b0*/  UIADD3.64 UR10, UR4, 0x900, URZ ;  /* 0x00000900040a7897 */ /* 0x000fe2000fffe03f */
[-C--:B------:R-:W-:Y:S01]  /*29c0*/  LEA R7, P4, R38, R35.reuse, 0x1 ;  /* 0x0000002326077211 */ /* 0x080fe200078808ff */
[----:B------:R-:W-:Y:S01]  /*29d0*/  UIADD3.64 UR14, UR4, 0x980, URZ ;  /* 0x00000980040e7897 */ /* 0x000fe2000fffe03f */
[----:B------:R-:W-:Y:S01]  /*29e0*/  SHF.L.U32 R90, R90, 0x7, RZ ;  /* 0x000000075a5a7819 */ /* 0x000fe200000006ff */
[----:B------:R-:W-:Y:S01]  /*29f0*/  UIADD3.64 UR10, UR4, 0xa00, URZ ;  /* 0x00000a00040a7897 */ /* 0x000fe2000fffe03f */
[----:B------:R-:W-:Y:S01]  /*2a00*/  LOP3.LUT R95, R28, 0x10, RZ, 0x3c, !PT ;  /* 0x000000101c5f7812 */ /* 0x000fe200078e3cff */
[----:B------:R0:W-:Y:S01]  /*2a10*/  STL [R1+0xd8], R7 ;  /* 0x0000d80701007387 */ /* 0x0001e20000100800 */
[----:B--2---:R-:W-:Y:S01]  /*2a20*/  LEA R2, P3, R40, R35, 0x1 ;  /* 0x0000002328027211 */ /* 0x004fe200078608ff */
[----:B------:R-:W-:Y:S01]  /*2a30*/  UIADD3.64 UR14, UR4, 0xa80, URZ ;  /* 0x00000a80040e7897 */ /* 0x000fe2000fffe03f */
[----:B------:R-:W-:Y:S01]  /*2a40*/  SHF.R.S32.HI R89, RZ, 0x1f, R90 ;  /* 0x0000001fff597819 */ /* 0x000fe2000001145a */
[----:B------:R-:W-:Y:S01]  /*2a50*/  IMAD.IADD R95, R106, 0x1, R95 ;  /* 0x000000016a5f7824 */ /* 0x000fe200078e025f */
[C---:B------:R-:W-:Y:S01]  /*2a60*/  LOP3.LUT R96, R28.reuse, 0x20, RZ, 0x3c, !PT ;  /* 0x000000201c607812 */ /* 0x040fe200078e3cff */
[----:B------:R1:W-:Y:S01]  /*2a70*/  STL [R1+0xe0], R2 ;  /* 0x0000e00201007387 */ /* 0x0003e20000100800 */
[C---:B------:R-:W-:Y:S01]  /*2a80*/  LOP3.LUT R97, R28.reuse, 0x30, RZ, 0x3c, !PT ;  /* 0x000000301c617812 */ /* 0x040fe200078e3cff */
[----:B------:R-:W-:Y:S01]  /*2a90*/  UIADD3.64 UR10, UR4, 0xb00, URZ ;  /* 0x00000b00040a7897 */ /* 0x000fe2000fffe03f */
[----:B------:R-:W-:Y:S01]  /*2aa0*/  LOP3.LUT R98, R28, 0x40, RZ, 0x3c, !PT ;  /* 0x000000401c627812 */ /* 0x000fe200078e3cff */
[----:B------:R-:W-:Y:S01]  /*2ab0*/  IMAD.IADD R96, R106, 0x1, R96 ;  /* 0x000000016a607824 */ /* 0x000fe200078e0260 */
[----:B0-----:R-:W-:Y:S01]  /*2ac0*/  LEA.HI.X.SX32 R7, R26, R37, 0x1, P2 ;  /* 0x000000251a077211 */ /* 0x001fe200010f0eff */
[----:B------:R-:W-:Y:S01]  /*2ad0*/  IMAD.IADD R97, R106, 0x1, R97 ;  /* 0x000000016a617824 */ /* 0x000fe200078e0261 */
[-C--:B------:R-:W-:Y:S01]  /*2ae0*/  LEA R22, P2, R42, R35.reuse, 0x1 ;  /* 0x000000232a167211 */ /* 0x080fe200078408ff */
[----:B------:R-:W-:Y:S01]  /*2af0*/  IMAD.IADD R98, R106, 0x1, R98 ;  /* 0x000000016a627824 */ /* 0x000fe200078e0262 */
[----:B------:R-:W-:Y:S01]  /*2b00*/  LOP3.LUT R100, R28, 0x60, RZ, 0x3c, !PT ;  /* 0x000000601c647812 */ /* 0x000fe200078e3cff */
[----:B------:R-:W-:Y:S01]  /*2b10*/  UIADD3.64 UR14, UR4, 0xb80, URZ ;  /* 0x00000b80040e7897 */ /* 0x000fe2000fffe03f */
[----:B-1----:R-:W-:Y:S01]  /*2b20*/  LEA R2, P1, R44, R35, 0x1 ;  /* 0x000000232c027211 */ /* 0x002fe200078208ff */
[----:B------:R0:W-:Y:S01]  /*2b30*/  STL [R1+0xe8], R22 ;  /* 0x0000e81601007387 */ /* 0x0001e20000100800 */
[----:B------:R-:W-:Y:S01]  /*2b40*/  LOP3.LUT R101, R28, 0x70, RZ, 0x3c, !PT ;  /* 0x000000701c657812 */ /* 0x000fe200078e3cff */
[C---:B------:R-:W-:Y:S01]  /*2b50*/  IMAD.IADD R100, R106.reuse, 0x1, R100 ;  /* 0x000000016a647824 */ /* 0x040fe200078e0264 */
[C---:B------:R-:W-:Y:S01]  /*2b60*/  LOP3.LUT R102, R29.reuse, 0x10, RZ, 0x3c, !PT ;  /* 0x000000101d667812 */ /* 0x040fe200078e3cff */
[----:B------:R1:W-:Y:S01]  /*2b70*/  STL [R1+0xb4], R23 ;  /* 0x0000b41701007387 */ /* 0x0003e20000100800 */
[C---:B------:R-:W-:Y:S01]  /*2b80*/  LOP3.LUT R103, R29.reuse, 0x20, RZ, 0x3c, !PT ;  /* 0x000000201d677812 */ /* 0x040fe200078e3cff */
[----:B------:R-:W-:Y:S01]  /*2b90*/  IMAD.IADD R101, R106, 0x1, R101 ;  /* 0x000000016a657824 */ /* 0x000fe200078e0265 */
[C---:B------:R-:W-:Y:S01]  /*2ba0*/  LOP3.LUT R105, R29.reuse, 0x40, RZ, 0x3c, !PT ;  /* 0x000000401d697812 */ /* 0x040fe200078e3cff */
[----:B------:R2:W-:Y:S01]  /*2bb0*/  STL [R1+0xf0], R2 ;  /* 0x0000f00201007387 */ /* 0x0005e20000100800 */
[----:B------:R-:W-:Y:S01]  /*2bc0*/  LOP3.LUT R99, R28, 0x50, RZ, 0x3c, !PT ;  /* 0x000000501c637812 */ /* 0x000fe200078e3cff */
[----:B------:R-:W-:Y:S01]  /*2bd0*/  IMAD.IADD R102, R106, 0x1, R102 ;  /* 0x000000016a667824 */ /* 0x000fe200078e0266 */
[----:B0-----:R-:W-:Y:S01]  /*2be0*/  LEA.HI.X.SX32 R22, R32, R37, 0x1, P0 ;  /* 0x0000002520167211 */ /* 0x001fe200000f0eff */
[C---:B------:R-:W-:Y:S01]  /*2bf0*/  IMAD.IADD R103, R106.reuse, 0x1, R103 ;  /* 0x000000016a677824 */ /* 0x040fe200078e0267 */
[----:B------:R-:W-:Y:S01]  /*2c00*/  LOP3.LUT R104, R29, 0x30, RZ, 0x3c, !PT ;  /* 0x000000301d687812 */ /* 0x000fe200078e3cff */
[----:B------:R-:W-:Y:S01]  /*2c10*/  IMAD.IADD R105, R106, 0x1, R105 ;  /* 0x000000016a697824 */ /* 0x000fe200078e0269 */
[----:B-1----:R-:W-:Y:S01]  /*2c20*/  LEA R23, P0, R46, R35, 0x1 ;  /* 0x000000232e177211 */ /* 0x002fe200078008ff */
[----:B------:R0:W-:Y:S01]  /*2c30*/  STL [R1+0xbc], R22 ;  /* 0x0000bc1601007387 */ /* 0x0001e20000100800 */
[C---:B------:R-:W-:Y:S01]  /*2c40*/  SHF.L.U64.HI R89, R90.reuse, 0x1, R89 ;  /* 0x000000015a597819 */ /* 0x040fe20000010259 */
[----:B------:R-:W-:Y:S01]  /*2c50*/  IMAD.SHL.U32 R90, R90, 0x2, RZ ;  /* 0x000000025a5a7824 */ /* 0x000fe200078e00ff */
[----:B--2---:R-:W-:Y:S01]  /*2c60*/  LEA.HI.X.SX32 R2, R34, R37, 0x1, P6 ;  /* 0x0000002522027211 */ /* 0x004fe200030f0eff */
[----:B------:R1:W-:Y:S01]  /*2c70*/  STL [R1+0xf8], R23 ;  /* 0x0000f81701007387 */ /* 0x0003e20000100800 */
[C---:B------:R-:W-:Y:S01]  /*2c80*/  IADD3 R94, R106.reuse, R29, RZ ;  /* 0x0000001d6a5e7210 */ /* 0x040fe20007ffe0ff */
[----:B------:R-:W-:Y:S01]  /*2c90*/  UIADD3.64 UR10, UR4, 0xc00, URZ ;  /* 0x00000c00040a7897 */ /* 0x000fe2000fffe03f */
[C---:B------:R-:W-:Y:S01]  /*2ca0*/  IADD3 R99, R106.reuse, R99, RZ ;  /* 0x000000636a637210 */ /* 0x040fe20007ffe0ff */
[----:B------:R2:W-:Y:S01]  /*2cb0*/  STL [R1+0xc4], R2 ;  /* 0x0000c40201007387 */ /* 0x0005e20000100800 */
[----:B------:R-:W-:Y:S01]  /*2cc0*/  IADD3 R104, R106, R104, RZ ;  /* 0x000000686a687210 */ /* 0x000fe20007ffe0ff */
[----:B------:R-:W-:Y:S01]  /*2cd0*/  UIADD3.64 UR8, UR4, 0x80, URZ ;  /* 0x0000008004087897 */ /* 0x000fe2000fffe03f */
[----:B0-----:R-:W-:Y:S01]  /*2ce0*/  LEA R22, P6, R48, R35, 0x1 ;  /* 0x0000002330167211 */ /* 0x001fe200078c08ff */
[----:B------:R-:W-:Y:S01]  /*2cf0*/  UIADD3.64 UR12, UR4, 0x100, URZ ;  /* 0x00000100040c7897 */ /* 0x000fe2000fffe03f */
[----:B-1----:R-:W-:Y:S01]  /*2d00*/  LEA.HI.X.SX32 R23, R36, R37, 0x1, P5 ;  /* 0x0000002524177211 */ /* 0x002fe200028f0eff */
[----:B------:R-:W-:-:S02]  /*2d10*/  UIADD3.64 UR16, UR4, 0x180, URZ ;  /* 0x0000018004107897 */ /* 0x000fc4000fffe03f */
[----:B------:R0:W-:Y:S01]  /*2d20*/  STL [R1+0x100], R22 ;  /* 0x0001001601007387 */ /* 0x0001e20000100800 */
[----:B------:R-:W-:Y:S01]  /*2d30*/  UIADD3.64 UR20, UR4, 0x200, URZ ;  /* 0x0000020004147897 */ /* 0x000fe2000fffe03f */
[----:B--2---:R-:W-:Y:S01]  /*2d40*/  LEA R2, P5, R50, R35, 0x1 ;  /* 0x0000002332027211 */ /* 0x004fe200078a08ff */
[----:B------:R-:W-:Y:S01]  /*2d50*/  UIADD3.64 UR24, UR4, 0x280, URZ ;  /* 0x0000028004187897 */ /* 0x000fe2000fffe03f */
[----:B------:R1:W-:Y:S01]  /*2d60*/  STL [R1+0xcc], R23 ;  /* 0x0000cc1701007387 */ /* 0x0003e20000100800 */
[----:B------:R-:W-:Y:S02]  /*2d70*/  UIADD3.64 UR28, UR4, 0x300, URZ ;  /* 0x00000300041c7897 */ /* 0x000fe4000fffe03f */
[----:B------:R-:W-:Y:S01]  /*2d80*/  UIADD3.64 UR36, UR4, 0xc80, URZ ;  /* 0x00000c8004247897 */ /* 0x000fe2000fffe03f */
[----:B------:R2:W-:Y:S01]  /*2d90*/  STL [R1+0x108], R2 ;  /* 0x0001080201007387 */ /* 0x0005e20000100800 */
[----:B------:R-:W-:Y:S01]  /*2da0*/  UIADD3.64 UR40, UR4, 0xd00, URZ ;  /* 0x00000d0004287897 */ /* 0x000fe2000fffe03f */
[----:B0-----:R-:W-:-:S02]  /*2db0*/  LEA.HI.X.SX32 R22, R38, R37, 0x1, P4 ;  /* 0x0000002526167211 */ /* 0x001fc400020f0eff */
[----:B------:R-:W-:Y:S01]  /*2dc0*/  CS2R R38, SRZ ;  /* 0x0000000000267805 */ /* 0x000fe2000001ff00 */
[----:B------:R-:W-:Y:S01]  /*2dd0*/  UIADD3.64 UR44, UR4, 0xd80, URZ ;  /* 0x00000d80042c7897 */ /* 0x000fe2000fffe03f */
[----:B-1----:R-:W-:Y:S01]  /*2de0*/  LEA R23, P4, R52, R35, 0x1 ;  /* 0x0000002334177211 */ /* 0x002fe200078808ff */
[----:B------:R0:W-:Y:S01]  /*2df0*/  STL [R1+0xd4], R22 ;  /* 0x0000d41601007387 */ /* 0x0001e20000100800 */
[----:B------:R-:W-:Y:S01]  /*2e00*/  UIADD3.64 UR48, UR4, 0xe00, URZ ;  /* 0x00000e0004307897 */ /* 0x000fe2000fffe03f */
[----:B--2---:R-:W-:Y:S02]  /*2e10*/  LEA.HI.X.SX32 R2, R40, R37, 0x1, P3 ;  /* 0x0000002528027211 */ /* 0x004fe400018f0eff */
[----:B------:R1:W-:Y:S01]  /*2e20*/  STL [R1+0x110], R23 ;  /* 0x0001101701007387 */ /* 0x0003e20000100800 */
[----:B------:R-:W-:Y:S01]  /*2e30*/  CS2R R40, SRZ ;  /* 0x0000000000287805 */ /* 0x000fe2000001ff00 */
[----:B------:R-:W-:Y:S02]  /*2e40*/  UIADD3.64 UR52, UR4, 0xe80, URZ ;  /* 0x00000e8004347897 */ /* 0x000fe4000fffe03f */
[----:B------:R2:W-:Y:S01]  /*2e50*/  STL [R1+0xdc], R2 ;  /* 0x0000dc0201007387 */ /* 0x0005e20000100800 */
[----:B------:R-:W-:Y:S01]  /*2e60*/  UIADD3.64 UR56, UR4, 0xf00, URZ ;  /* 0x00000f0004387897 */ /* 0x000fe2000fffe03f */
[----:B0-----:R-:W-:Y:S01]  /*2e70*/  LEA R22, P3, R54, R35, 0x1 ;  /* 0x0000002336167211 */ /* 0x001fe200078608ff */
[----:B------:R-:W-:-:S02]  /*2e80*/  UIADD3.64 UR10, UR6, 0x2, URZ ;  /* 0x00000002060a7897 */ /* 0x000fc4000fffe03f */
[----:B------:R-:W-:Y:S01]  /*2e90*/  UIADD3.64 UR14, UR6, 0x4, URZ ;  /* 0x00000004060e7897 */ /* 0x000fe2000fffe03f */
[----:B-1----:R-:W-:Y:S01]  /*2ea0*/  LEA.HI.X.SX32 R23, R42, R37, 0x1, P2 ;  /* 0x000000252a177211 */ /* 0x002fe200010f0eff */
[----:B------:R0:W-:Y:S01]  /*2eb0*/  STL [R1+0x118], R22 ;  /* 0x0001181601007387 */ /* 0x0001e20000100800 */
[----:B------:R-:W-:Y:S02]  /*2ec0*/  CS2R R42, SRZ ;  /* 0x00000000002a7805 */ /* 0x000fe4000001ff00 */
[----:B--2---:R-:W-:Y:S01]  /*2ed0*/  LEA R2, P2, R56, R35, 0x1 ;  /* 0x0000002338027211 */ /* 0x004fe200078408ff */
[----:B------:R1:W-:Y:S04]  /*2ee0*/  STL [R1+0xe4], R23 ;  /* 0x0000e41701007387 */ /* 0x0003e80000100800 */
[----:B------:R2:W-:Y:S01]  /*2ef0*/  STL [R1+0x120], R2 ;  /* 0x0001200201007387 */ /* 0x0005e20000100800 */
[----:B0-----:R-:W-:-:S02]  /*2f00*/  LEA.HI.X.SX32 R22, R44, R37, 0x1, P1 ;  /* 0x000000252c167211 */ /* 0x001fc400008f0eff */
[----:B------:R-:W-:Y:S02]  /*2f10*/  CS2R R44, SRZ ;  /* 0x00000000002c7805 */ /* 0x000fe4000001ff00 */
[----:B-1----:R-:W-:Y:S01]  /*2f20*/  LEA R23, P1, R58, R35, 0x1 ;  /* 0x000000233a177211 */ /* 0x002fe200078208ff */
[----:B------:R0:W-:Y:S01]  /*2f30*/  STL [R1+0xec], R22 ;  /* 0x0000ec1601007387 */ /* 0x0001e20000100800 */
[----:B--2---:R-:W-:-:S03]  /*2f40*/  LEA.HI.X.SX32 R2, R46, R37, 0x1, P0 ;  /* 0x000000252e027211 */ /* 0x004fc600000f0eff */
[----:B------:R1:W-:Y:S01]  /*2f50*/  STL [R1+0x128], R23 ;  /* 0x0001281701007387 */ /* 0x0003e20000100800 */
[----:B------:R-:W-:-:S03]  /*2f60*/  CS2R R46, SRZ ;  /* 0x00000000002e7805 */ /* 0x000fc6000001ff00 */
[----:B------:R2:W-:Y:S01]  /*2f70*/  STL [R1+0xf4], R2 ;  /* 0x0000f40201007387 */ /* 0x0005e20000100800 */
[----:B0-----:R-:W-:Y:S02]  /*2f80*/  LEA R22, P0, R60, R35, 0x1 ;  /* 0x000000233c167211 */ /* 0x001fe400078008ff */
[----:B-1----:R-:W-:-:S03]  /*2f90*/  LEA.HI.X.SX32 R23, R48, R37, 0x1, P6 ;  /* 0x0000002530177211 */ /* 0x002fc600030f0eff */
[----:B------:R0:W-:Y:S01]  /*2fa0*/  STL [R1+0x130], R22 ;  /* 0x0001301601007387 */ /* 0x0001e20000100800 */
[----:B------:R-:W-:Y:S02]  /*2fb0*/  CS2R R48, SRZ ;  /* 0x0000000000307805 */ /* 0x000fe4000001ff00 */
[----:B--2---:R-:W-:Y:S01]  /*2fc0*/  LEA R2, P6, R62, R35, 0x1 ;  /* 0x000000233e027211 */ /* 0x004fe200078c08ff */
[----:B------:R1:W-:Y:S04]  /*2fd0*/  STL [R1+0xfc], R23 ;  /* 0x0000fc1701007387 */ /* 0x0003e80000100800 */
[----:B------:R2:W-:Y:S01]  /*2fe0*/  STL [R1+0x138], R2 ;  /* 0x0001380201007387 */ /* 0x0005e20000100800 */
[----:B0-----:R-:W-:Y:S02]  /*2ff0*/  LEA.HI.X.SX32 R22, R50, R37, 0x1, P5 ;  /* 0x0000002532167211 */ /* 0x001fe400028f0eff */
[----:B------:R-:W-:-:S02]  /*3000*/  CS2R R50, SRZ ;  /* 0x0000000000327805 */ /* 0x000fc4000001ff00 */
        /* <DEDUP_REMOVED lines=9> */
[----:B------:R-:W-:Y:S02]  /*30a0*/  LEA.HI.X.SX32 R88, R66, R37, 0x1, P4 ;  /* 0x0000002542587211 */ /* 0x000fe400020f0eff */
[----:B------:R-:W-:Y:S02]  /*30b0*/  CS2R R66, SRZ ;  /* 0x0000000000427805 */ /* 0x000fe4000001ff00 */
[----:B--2---:R-:W-:Y:S01]  /*30c0*/  LEA R2, P3, R68, R35, 0x1 ;  /* 0x0000002344027211 */ /* 0x004fe200078608ff */
[----:B------:R1:W-:Y:S01]  /*30d0*/  STL [R1+0x114], R23 ;  /* 0x0001141701007387 */ /* 0x0003e20000100800 */
[----:B------:R-:W-:-:S03]  /*30e0*/  CS2R R54, SRZ ;  /* 0x0000000000367805 */ /* 0x000fc6000001ff00 */
[----:B------:R2:W-:Y:S01]  /*30f0*/  STL [R1+0x150], R2 ;  /* 0x0001500201007387 */ /* 0x0005e20000100800 */
[----:B0-----:R-:W-:Y:S02]  /*3100*/  LEA.HI.X.SX32 R22, R56, R37, 0x1, P2 ;  /* 0x0000002538167211 */ /* 0x001fe400010f0eff */
        /* <DEDUP_REMOVED lines=8> */
[----:B------:R-:W-:Y:S02]  /*3190*/  CS2R R34, SRZ ;  /* 0x0000000000227805 */ /* 0x000fe4000001ff00 */
[-C--:B-1----:R-:W-:Y:S01]  /*31a0*/  LEA.HI.X.SX32 R23, R60, R37.reuse, 0x1, P0 ;  /* 0x000000253c177211 */ /* 0x082fe200000f0eff */
[----:B------:R0:W-:Y:S01]  /*31b0*/  STL [R1+0x160], R22 ;  /* 0x0001601601007387 */ /* 0x0001e20000100800 */
[----:B------:R-:W-:Y:S02]  /*31c0*/  CS2R R60, SRZ ;  /* 0x00000000003c7805 */ /* 0x000fe4000001ff00 */
[----:B--2---:R-:W-:Y:S01]  /*31d0*/  LEA.HI.X.SX32 R2, R62, R37, 0x1, P6 ;  /* 0x000000253e027211 */ /* 0x004fe200030f0eff */
[----:B------:R-:W-:Y:S01]  /*31e0*/  STL [R1+0x12c], R23 ;  /* 0x00012c1701007387 */ /* 0x000fe20000100800 */
[----:B------:R-:W-:-:S03]  /*31f0*/  CS2R R62, SRZ ;  /* 0x00000000003e7805 */ /* 0x000fc6000001ff00 */
[----:B------:R1:W-:Y:S01]  /*3200*/  STL [R1+0x134], R2 ;  /* 0x0001340201007387 */ /* 0x0003e20000100800 */
[----:B0-----:R-:W-:Y:S02]  /*3210*/  LEA.HI.X.SX32 R22, R64, R37, 0x1, P5 ;  /* 0x0000002540167211 */ /* 0x001fe400028f0eff */
[----:B------:R-:W-:-:S03]  /*3220*/  CS2R R64, SRZ ;  /* 0x0000000000407805 */ /* 0x000fc6000001ff00 */
[----:B------:R0:W-:Y:S01]  /*3230*/  STL [R1+0x13c], R22 ;  /* 0x00013c1601007387 */ /* 0x0001e20000100800 */
[----:B-1----:R-:W-:-:S03]  /*3240*/  LEA.HI.X.SX32 R2, R68, R37, 0x1, P3 ;  /* 0x0000002544027211 */ /* 0x002fc600018f0eff */
[----:B------:R1:W-:Y:S01]  /*3250*/  STL [R1+0x144], R88 ;  /* 0x0001445801007387 */ /* 0x0003e20000100800 */
[----:B------:R-:W-:-:S03]  /*3260*/  CS2R R68, SRZ ;  /* 0x0000000000447805 */ /* 0x000fc6000001ff00 */
[----:B------:R2:W-:Y:S01]  /*3270*/  STL [R1+0x14c], R2 ;  /* 0x00014c0201007387 */ /* 0x0005e20000100800 */
[----:B0-----:R-:W-:Y:S01]  /*3280*/  IMAD.WIDE R22, R25, 0x2, R158 ;  /* 0x0000000219167825 */ /* 0x001fe200078e029e */
[----:B-1----:R-:W-:-:S03]  /*3290*/  LEA.HI.X.SX32 R88, R70, R37, 0x1, P2 ;  /* 0x0000002546587211 */ /* 0x002fc600010f0eff */
[----:B------:R-:W-:Y:S01]  /*32a0*/  IMAD.WIDE R24, R25, 0x2, R156 ;  /* 0x0000000219187825 */ /* 0x000fe200078e029c */
[----:B------:R-:W-:Y:S02]  /*32b0*/  CS2R R70, SRZ ;  /* 0x0000000000467805 */ /* 0x000fe4000001ff00 */
[----:B--2---:R-:W-:Y:S01]  /*32c0*/  LEA.HI.X.SX32 R2, R27, R37, 0x1, P1 ;  /* 0x000000251b027211 */ /* 0x004fe200008f0eff */
[----:B------:R0:W-:Y:S01]  /*32d0*/  STL [R1+0x154], R88 ;  /* 0x0001545801007387 */ /* 0x0001e20000100800 */
[----:B------:R-:W-:Y:S01]  /*32e0*/  IMAD R27, R30, 0x7d, RZ ;  /* 0x0000007d1e1b7824 */ /* 0x000fe200078e02ff */
[----:B------:R-:W-:Y:S02]  /*32f0*/  CS2R R36, SRZ ;  /* 0x0000000000247805 */ /* 0x000fe4000001ff00 */
[----:B------:R-:W-:Y:S04]  /*3300*/  STL [R1+0x168], R22 ;  /* 0x0001681601007387 */ /* 0x000fe80000100800 */
[----:B------:R1:W-:Y:S01]  /*3310*/  STL [R1+0x15c], R2 ;  /* 0x00015c0201007387 */ /* 0x0003e20000100800 */
[----:B0-----:R-:W-:-:S03]  /*3320*/  LOP3.LUT R88, R29, 0x70, RZ, 0x3c, !PT ;  /* 0x000000701d587812 */ /* 0x001fc600078e3cff */
[----:B------:R0:W-:Y:S02]  /*3330*/  STL [R1+0x164], R23 ;  /* 0x0001641701007387 */ /* 0x0001e40000100800 */
[----:B------:R-:W-:Y:S02]  /*3340*/  IMAD.IADD R88, R106, 0x1, R88 ;  /* 0x000000016a587824 */ /* 0x000fe400078e0258 */
[----:B------:R-:W-:Y:S01]  /*3350*/  STL [R1+0x170], R24 ;  /* 0x0001701801007387 */ /* 0x000fe20000100800 */
[----:B-1----:R-:W-:-:S03]  /*3360*/  IMAD R2, R30, 0x56, RZ ;  /* 0x000000561e027824 */ /* 0x002fc600078e02ff */
[----:B------:R1:W-:Y:S01]  /*3370*/  STL [R1+0x16c], R25 ;  /* 0x00016c1901007387 */ /* 0x0003e20000100800 */
[----:B0-----:R-:W-:-:S05]  /*3380*/  IMAD.WIDE R22, R33, 0x2, R158 ;  /* 0x0000000221167825 */ /* 0x001fca00078e029e */
[----:B------:R-:W-:Y:S01]  /*3390*/  STL [R1+0x178], R22 ;  /* 0x0001781601007387 */ /* 0x000fe20000100800 */
[----:B-1----:R-:W-:-:S03]  /*33a0*/  IMAD.WIDE R24, R33, 0x2, R156 ;  /* 0x0000000221187825 */ /* 0x002fc600078e029c */
[----:B------:R0:W-:Y:S01]  /*33b0*/  STL [R1+0x174], R23 ;  /* 0x0001741701007387 */ /* 0x0001e20000100800 */
[----:B------:R-:W-:-:S03]  /*33c0*/  IMAD R33, R30, 0x7c, RZ ;  /* 0x0000007c1e217824 */ /* 0x000fc600078e02ff */
[----:B------:R-:W-:Y:S04]  /*33d0*/  STL [R1+0x180], R24 ;  /* 0x0001801801007387 */ /* 0x000fe80000100800 */
[----:B------:R1:W-:Y:S01]  /*33e0*/  STL [R1+0x17c], R25 ;  /* 0x00017c1901007387 */ /* 0x0003e20000100800 */
[----:B0-----:R-:W-:-:S04]  /*33f0*/  IMAD.WIDE R22, R27, 0x2, R158 ;  /* 0x000000021b167825 */ /* 0x001fc800078e029e */
[--C-:B------:R-:W-:Y:S01]  /*3400*/  IMAD.WIDE R26, R27, 0x2, R156.reuse ;  /* 0x000000021b1a7825 */ /* 0x100fe200078e029c */
[----:B------:R-:W-:Y:S03]  /*3410*/  STL [R1+0x188], R22 ;  /* 0x0001881601007387 */ /* 0x000fe60000100800 */
[C---:B-1----:R-:W-:Y:S01]  /*3420*/  IMAD.WIDE R24, R33.reuse, 0x2, R156 ;  /* 0x0000000221187825 */ /* 0x042fe200078e029c */
[----:B------:R0:W-:Y:S04]  /*3430*/  STL [R1+0x184], R23 ;  /* 0x0001841701007387 */ /* 0x0001e80000100800 */
[----:B------:R-:W-:Y:S04]  /*3440*/  STL [R1+0x190], R26 ;  /* 0x0001901a01007387 */ /* 0x000fe80000100800 */
[----:B------:R1:W-:Y:S01]  /*3450*/  STL [R1+0x18c], R27 ;  /* 0x00018c1b01007387 */ /* 0x0003e20000100800 */
[----:B0-----:R-:W-:-:S04]  /*3460*/  IMAD.WIDE R22, R33, 0x2, R158 ;  /* 0x0000000221167825 */ /* 0x001fc800078e029e */
[C---:B------:R-:W-:Y:S01]  /*3470*/  IMAD R33, R30.reuse, 0x7a, RZ ;  /* 0x0000007a1e217824 */ /* 0x040fe200078e02ff */
[----:B------:R-:W-:Y:S01]  /*3480*/  STL [R1+0x198], R22 ;  /* 0x0001981601007387 */ /* 0x000fe20000100800 */
[----:B-1----:R-:W-:-:S03]  /*3490*/  IMAD R27, R30, 0x7b, RZ ;  /* 0x0000007b1e1b7824 */ /* 0x002fc600078e02ff */
[----:B------:R0:W-:Y:S04]  /*34a0*/  STL [R1+0x194], R23 ;  /* 0x0001941701007387 */ /* 0x0001e80000100800 */
        /* <DEDUP_REMOVED lines=45> */
[----:B------:R-:W-:Y:S01]  /*3780*/  IMAD.WIDE R26, R27, 0x2, R156 ;  /* 0x000000021b1a7825 */ /* 0x000fe200078e029c */
[----:B------:R-:W-:Y:S03]  /*3790*/  STL [R1+0x208], R22 ;  /* 0x0002081601007387 */ /* 0x000fe60000100800 */
[----:B-1----:R-:W-:Y:S01]  /*37a0*/  IMAD R25, R30, 0x73, RZ ;  /* 0x000000731e197824 */ /* 0x002fe200078e02ff */
[----:B------:R0:W-:Y:S04]  /*37b0*/  STL [R1+0x204], R23 ;  /* 0x0002041701007387 */ /* 0x0001e80000100800 */
[----:B------:R-:W-:Y:S04]  /*37c0*/  STL [R1+0x210], R26 ;  /* 0x0002101a01007387 */ /* 0x000fe80000100800 */
        /* <DEDUP_REMOVED lines=197> */
[----:B0-----:R-:W-:Y:S01]  /*4420*/  IMAD.WIDE R22, R33, 0x2, R158 ;  /* 0x0000000221167825 */ /* 0x001fe200078e029e */
[----:B------:R-:W-:-:S04]  /*4430*/  CS2R R32, SRZ ;  /* 0x0000000000207805 */ /* 0x000fc8000001ff00 */
        /* <DEDUP_REMOVED lines=10> */
[----:B------:R1:W-:Y:S04]  /*44e0*/  STL [R1+0x3fc], R26 ;  /* 0x0003fc1a01007387 */ /* 0x0003e80000100800 */
[----:B------:R-:W-:Y:S01]  /*44f0*/  STL [R1+0x3f8], R27 ;  /* 0x0003f81b01007387 */ /* 0x000fe20000100800 */
        /* <DEDUP_REMOVED lines=141> */
[C---:B------:R-:W-:Y:S01]  /*4dd0*/  IMAD.SHL.U32 R2, R30.reuse, 0x40, RZ ;  /* 0x000000401e027824 */ /* 0x040fe200078e00ff */
        /* <DEDUP_REMOVED lines=334> */
[----:B0-----:R-:W-:Y:S01]  /*62c0*/  IMAD.WIDE R22, R2, 0x2, R158 ;  /* 0x0000000202167825 */ /* 0x001fe200078e029e */
[----:B------:R-:W-:-:S04]  /*62d0*/  SHF.L.U32 R2, R30, 0x4, RZ ;  /* 0x000000041e027819 */ /* 0x000fc800000006ff */
        /* <DEDUP_REMOVED lines=111> */
[----:B------:R-:W-:Y:S01]  /*69d0*/  IMAD.MOV.U32 R2, RZ, RZ, RZ ;  /* 0x000000ffff027224 */ /* 0x000fe200078e00ff */
[----:B------:R-:W-:Y:S01]  /*69e0*/  STL [R1+0x944], R22 ;  /* 0x0009441601007387 */ /* 0x000fe20000100800 */
[----:B-1----:R-:W-:-:S03]  /*69f0*/  IMAD.WIDE R26, R30, 0x2, R158 ;  /* 0x000000021e1a7825 */ /* 0x002fc600078e029e */
[----:B------:R0:W-:Y:S04]  /*6a00*/  STL [R1+0x940], R23 ;  /* 0x0009401701007387 */ /* 0x0001e80000100800 */
[----:B------:R-:W-:Y:S04]  /*6a10*/  STL [R1+0x94c], R24 ;  /* 0x00094c1801007387 */ /* 0x000fe80000100800 */
[----:B------:R1:W-:Y:S01]  /*6a20*/  STL [R1+0x948], R25 ;  /* 0x0009481901007387 */ /* 0x0003e20000100800 */
[----:B0-----:R-:W-:-:S03]  /*6a30*/  IMAD.WIDE R22, R30, 0x2, R156 ;  /* 0x000000021e167825 */ /* 0x001fc600078e029c */
[----:B------:R-:W-:Y:S01]  /*6a40*/  STL [R1+0x954], R26 ;  /* 0x0009541a01007387 */ /* 0x000fe20000100800 */
[----:B------:R-:W-:-:S03]  /*6a50*/  IMAD.SHL.U32 R30, R30, 0x80, RZ ;  /* 0x000000801e1e7824 */ /* 0x000fc600078e00ff */
[----:B------:R0:W-:Y:S01]  /*6a60*/  STL [R1+0x950], R27 ;  /* 0x0009501b01007387 */ /* 0x0001e20000100800 */
[C---:B------:R-:W-:Y:S01]  /*6a70*/  IMAD.SHL.U32 R92, R30.reuse, 0x2, RZ ;  /* 0x000000021e5c7824 */ /* 0x040fe200078e00ff */
[----:B------:R-:W-:Y:S02]  /*6a80*/  SHF.R.S32.HI R91, RZ, 0x1f, R30 ;  /* 0x0000001fff5b7819 */ /* 0x000fe4000001141e */
[----:B------:R2:W-:Y:S01]  /*6a90*/  STL [R1+0x95c], R22 ;  /* 0x00095c1601007387 */ /* 0x0005e20000100800 */
[----:B-1----:R-:W-:Y:S02]  /*6aa0*/  CS2R R24, SRZ ;  /* 0x0000000000187805 */ /* 0x002fe4000001ff00 */
[----:B------:R-:W-:Y:S01]  /*6ab0*/  SHF.L.U64.HI R91, R30, 0x1, R91 ;  /* 0x000000011e5b7819 */ /* 0x000fe2000001025b */
[----:B------:R1:W-:Y:S01]  /*6ac0*/  STL [R1+0x958], R23 ;  /* 0x0009581701007387 */ /* 0x0003e20000100800 */
[----:B0-----:R-:W-:Y:S02]  /*6ad0*/  CS2R R26, SRZ ;  /* 0x00000000001a7805 */ /* 0x001fe4000001ff00 */
[----:B--2---:R-:W-:-:S02]  /*6ae0*/  SHF.R.S32.HI R22, RZ, 0x7, R31 ;  /* 0x00000007ff167819 */ /* 0x004fc4000001141f */
[----:B------:R-:W-:Y:S02]  /*6af0*/  CS2R R30, SRZ ;  /* 0x00000000001e7805 */ /* 0x000fe4000001ff00 */
[C---:B-1----:R-:W-:Y:S01]  /*6b00*/  LOP3.LUT R23, R29.reuse, 0x60, RZ, 0x3c, !PT ;  /* 0x000000601d177812 */ /* 0x042fe200078e3cff */
[----:B------:R0:W-:Y:S04]  /*6b10*/  STL [R1+0x988], R22 ;  /* 0x0009881601007387 */ /* 0x0001e80000100800 */
[----:B------:R-:W-:Y:S01]  /*6b20*/  IMAD.IADD R23, R106, 0x1, R23 ;  /* 0x000000016a177824 */ /* 0x000fe200078e0217 */
[----:B0-----:R-:W-:Y:S02]  /*6b30*/  LOP3.LUT R22, R29, 0x50, RZ, 0x3c, !PT ;  /* 0x000000501d167812 */ /* 0x001fe400078e3cff */
[----:B------:R-:W-:-:S03]  /*6b40*/  CS2R R28, SRZ ;  /* 0x00000000001c7805 */ /* 0x000fc6000001ff00 */
[----:B------:R-:W-:-:S07]  /*6b50*/  IMAD.IADD R22, R106, 0x1, R22 ;  /* 0x000000016a167824 */ /* 0x000fce00078e0216 */
.L_x_1:
[----:B------:R-:W-:Y:S04]  /*6b60*/  STL [R1+0xae4], R252 ;  /* 0x000ae4fc01007387 */ /* 0x000fe80000100800 */
        /* <DEDUP_REMOVED lines=33> */
[----:B------:R-:W-:Y:S01]  /*6d80*/  STL [R1+0x9a8], R23 ;  /* 0x0009a81701007387 */ /* 0x000fe20000100800 */
[----:B------:R-:W-:-:S03]  /*6d90*/  MOV R106, UR48 ;  /* 0x00000030006a7c02 */ /* 0x000fc60008000f00 */
[----:B------:R-:W-:Y:S04]  /*6da0*/  STL [R1+0x9a4], R88 ;  /* 0x0009a45801007387 */ /* 0x000fe80000100800 */
[----:B------:R0:W-:Y:S01]  /*6db0*/  STL [R1+0x9a0], R91 ;  /* 0x0009a05b01007387 */ /* 0x0001e20000100800 */
[----:B------:R-:W-:-:S03]  /*6dc0*/  MOV R92, UR53 ;  /* 0x00000035005c7c02 */ /* 0x000fc60008000f00 */
[----:B------:R-:W2:Y:S04]  /*6dd0*/  LDL.LU R90, [R1+0x18c] ;  /* 0x00018c00015a7983 */ /* 0x000ea80000300800 */
[----:B------:R1:W-:Y:S01]  /*6de0*/  STL [R1+0x994], R89 ;  /* 0x0009945901007387 */ /* 0x0003e20000100800 */
[----:B0-----:R-:W-:-:S03]  /*6df0*/  MOV R91, UR49 ;  /* 0x00000031005b7c02 */ /* 0x001fc60008000f00 */
[----:B-1----:R-:W3:Y:S04]  /*6e00*/  LDL.LU R89, [R1+0x174] ;  /* 0x0001740001597983 */ /* 0x002ee80000300800 */
[----:B-----5:R0:W-:Y:S04]  /*6e10*/  STL [R1+0x990], R0 ;  /* 0x0009900001007387 */ /* 0x0201e80000100800 */
[----:B0-----:R-:W4:Y:S04]  /*6e20*/  LDL.LU R0, [R1+0x164] ;  /* 0x0001640001007983 */ /* 0x001f280000300800 */
[----:B------:R0:W-:Y:S04]  /*6e30*/  STL [R1+0x980], R91 ;  /* 0x0009805b01007387 */ /* 0x0001e80000100800 */
[----:B------:R1:W-:Y:S04]  /*6e40*/  STL [R1+0x97c], R106 ;  /* 0x00097c6a01007387 */ /* 0x0003e80000100800 */
[----:B------:R-:W2:Y:S01]  /*6e50*/  LDL R161, [R1+0x958] ;  /* 0x0009580001a17983 */ /* 0x000ea20000100800 */
[----:B------:R-:W-:-:S02]  /*6e60*/  PRMT R152, RZ, 0x7610, R152 ;  /* 0x00007610ff987816 */ /* 0x000fc40000000098 */
[----:B------:R-:W-:Y:S01]  /*6e70*/  PRMT R252, RZ, 0x7610, R252 ;  /* 0x00007610fffc7816 */ /* 0x000fe200000000fc */
[----:B------:R-:W-:Y:S01]  /*6e80*/  STL [R1+0x978], R92 ;  /* 0x0009785c01007387 */ /* 0x000fe20000100800 */
[----:B0-----:R-:W-:Y:S01]  /*6e90*/  MOV R91, UR52 ;  /* 0x00000034005b7c02 */ /* 0x001fe20008000f00 */
[----:B-1----:R-:W0:Y:S02]  /*6ea0*/  LDC R106, c[0x0][0x230] ;  /* 0x00008c00ff6a7b82 */ /* 0x002e240000000800 */
[----:B------:R-:W3:Y:S01]  /*6eb0*/  LDL R126, [R1+0x95c] ;  /* 0x00095c00017e7983 */ /* 0x000ee20000100800 */
[----:B0-----:R-:W-:-:S05]  /*6ec0*/  IMAD R106, R2, -0x80, R106 ;  /* 0xffffff80026a7824 */ /* 0x001fca00078e026a */
[C---:B------:R-:W-:Y:S02]  /*6ed0*/  ISETP.GT.AND P0, PT, R106.reuse, RZ, PT ;  /* 0x000000ff6a00720c */ /* 0x040fe40003f04270 */
[----:B------:R-:W-:-:S11]  /*6ee0*/  ISETP.GT.AND P1, PT, R106, 0x1, PT ;  /* 0x000000016a00780c */ /* 0x000fd60003f24270 */
[----:B------:R-:W-:Y:S01]  /*6ef0*/  @P0 MOV R108, R156 ;  /* 0x0000009c006c0202 */ /* 0x000fe20000000f00 */
[----:B------:R-:W-:-:S05]  /*6f00*/  @P0 IMAD.MOV.U32 R109, RZ, RZ, R157 ;  /* 0x000000ffff6d0224 */ /* 0x000fca00078e009d */
[----:B------:R0:W4:Y:S01]  /*6f10*/  @P0 LDG.E.U16 R152, desc[UR60][R108.64] ;  /* 0x0000003c6c980981 */ /* 0x000122000c1e1500 */
[----:B------:R-:W-:-:S03]  /*6f20*/  PRMT R160, RZ, 0x7610, R160 ;  /* 0x00007610ffa07816 */ /* 0x000fc600000000a0 */
[----:B------:R1:W-:Y:S04]  /*6f30*/  STL [R1+0x974], R91 ;  /* 0x0009745b01007387 */ /* 0x0003e80000100800 */
[----:B------:R-:W4:Y:S01]  /*6f40*/  LDL R153, [R1+0x950] ;  /* 0x0009500001997983 */ /* 0x000f220000100800 */
[----:B0-----:R-:W-:Y:S02]  /*6f50*/  @P0 IMAD.MOV.U32 R108, RZ, RZ, R158 ;  /* 0x000000ffff6c0224 */ /* 0x001fe400078e009e */
[----:B------:R-:W-:Y:S01]  /*6f60*/  @P0 IMAD.MOV.U32 R109, RZ, RZ, R159 ;  /* 0x000000ffff6d0224 */ /* 0x000fe200078e009f */
[----:B------:R-:W4:Y:S04]  /*6f70*/  LDL R150, [R1+0x954] ;  /* 0x0009540001967983 */ /* 0x000f280000100800 */
[----:B------:R2:W4:Y:S02]  /*6f80*/  @P0 LDG.E.U16 R252, desc[UR60][R108.64] ;  /* 0x0000003c6cfc0981 */ /* 0x000524000c1e1500 */
[----:B--2---:R-:W-:Y:S01]  /*6f90*/  @P1 MOV R109, R161 ;  /* 0x000000a1006d1202 */ /* 0x004fe20000000f00 */
[----:B---3--:R-:W-:-:S05]  /*6fa0*/  @P1 IMAD.MOV.U32 R108, RZ, RZ, R126 ;  /* 0x000000ffff6c1224 */ /* 0x008fca00078e007e */
[----:B------:R0:W2:Y:S01]  /*6fb0*/  @P1 LDG.E.U16 R160, desc[UR60][R108.64] ;  /* 0x0000003c6ca01981 */ /* 0x0000a2000c1e1500 */
[----:B-1----:R-:W-:Y:S02]  /*6fc0*/  MOV R91, UR57 ;  /* 0x00000039005b7c02 */ /* 0x002fe40008000f00 */
[----:B------:R-:W-:-:S03]  /*6fd0*/  MOV R92, UR56 ;  /* 0x00000038005c7c02 */ /* 0x000fc60008000f00 */
[----:B------:R-:W-:Y:S04]  /*6fe0*/  STL [R1+0x9c4], R91 ;  /* 0x0009c45b01007387 */ /* 0x000fe80000100800 */
[----:B------:R-:W-:Y:S04]  /*6ff0*/  STL [R1+0x9c8], R92 ;  /* 0x0009c85c01007387 */ /* 0x000fe80000100800 */
[----:B------:R-:W-:Y:S01]  /*7000*/  STL [R1+0x9cc], R2 ;  /* 0x0009cc0201007387 */ /* 0x000fe20000100800 */
[----:B------:R-:W-:-:S03]  /*7010*/  PRMT R125, RZ, 0x7610, R125 ;  /* 0x00007610ff7d7816 */ /* 0x000fc6000000007d */
[----:B------:R-:W-:Y:S04]  /*7020*/  STL [R1+0x9d4], R156 ;  /* 0x0009d49c01007387 */ /* 0x000fe80000100800 */
[----:B------:R-:W-:Y:S04]  /*7030*/  STL [R1+0x9d0], R157 ;  /* 0x0009d09d01007387 */ /* 0x000fe80000100800 */
[----:B----4-:R1:W-:Y:S01]  /*7040*/  STL [R1+0xac], R152 ;  /* 0x0000ac9801007387 */ /* 0x0103e20000100800 */
[----:B0-----:R-:W-:-:S03]  /*7050*/  @P1 IMAD.MOV.U32 R109, RZ, RZ, R153 ;  /* 0x000000ffff6d1224 */ /* 0x001fc600078e0099 */
[----:B-1----:R-:W3:Y:S01]  /*7060*/  LDL R152, [R1+0x94c] ;  /* 0x00094c0001987983 */ /* 0x002ee20000100800 */
[----:B------:R-:W-:-:S03]  /*7070*/  @P1 IMAD.MOV.U32 R108, RZ, RZ, R150 ;  /* 0x000000ffff6c1224 */ /* 0x000fc600078e0096 */
[----:B------:R-:W-:Y:S04]  /*7080*/  STL [R1+0x9e0], R158 ;  /* 0x0009e09e01007387 */ /* 0x000fe80000100800 */
[----:B------:R-:W-:Y:S04]  /*7090*/  STL [R1+0x9d8], R159 ;  /* 0x0009d89f01007387 */ /* 0x000fe80000100800 */
[----:B------:R0:W-:Y:S04]  /*70a0*/  STL [R1+0xa8], R252 ;  /* 0x0000a8fc01007387 */ /* 0x0001e80000100800 */
[----:B------:R3:W4:Y:S04]  /*70b0*/  @P1 LDG.E.U16 R125, desc[UR60][R108.64] ;  /* 0x0000003c6c7d1981 */ /* 0x000728000c1e1500 */
[----:B0-----:R-:W4:Y:S04]  /*70c0*/  LDL.LU R252, [R1+0xae4] ;  /* 0x000ae40001fc7983 */ /* 0x001f280000300800 */
[----:B------:R-:W4:Y:S04]  /*70d0*/  LDL R161, [R1+0x940] ;  /* 0x0009400001a17983 */ /* 0x000f280000100800 */
[----:B------:R-:W4:Y:S04]  /*70e0*/  LDL R126, [R1+0x944] ;  /* 0x00094400017e7983 */ /* 0x000f280000100800 */
[----:B--2---:R0:W-:Y:S04]  /*70f0*/  STL [R1+0xa4], R160 ;  /* 0x0000a4a001007387 */ /* 0x0041e80000100800 */
[----:B------:R-:W2:Y:S01]  /*7100*/  LDL R109, [R1+0x948] ;  /* 0x00094800016d7983 */ /* 0x000ea20000100800 */
[----:B------:R-:W-:-:S02]  /*7110*/  ISETP.GT.AND P2, PT, R106, 0x2, PT ;  /* 0x000000026a00780c */ /* 0x000fc40003f44270 */
[----:B------:R-:W-:Y:S01]  /*7120*/  PRMT R115, RZ, 0x7610, R115 ;  /* 0x00007610ff737816 */ /* 0x000fe20000000073 */
[----:B------:R-:W4:Y:S04]  /*7130*/  LDL R150, [R1+0x93c] ;  /* 0x00093c0001967983 */ /* 0x000f280000100800 */
[----:B0-----:R-:W4:Y:S04]  /*7140*/  LDL R160, [R1+0x938] ;  /* 0x0009380001a07983 */ /* 0x001f280000100800 */
[----:B------:R-:W4:Y:S02]  /*7150*/  LDL R153, [R1+0x930] ;  /* 0x0009300001997983 */ /* 0x000f240000100800 */
[----:B---3--:R-:W-:-:S05]  /*7160*/  @P2 IMAD.MOV.U32 R108, RZ, RZ, R152 ;  /* 0x000000ffff6c2224 */ /* 0x008fca00078e0098 */
[----:B--2---:R0:W2:Y:S04]  /*7170*/  @P2 LDG.E.U16 R115, desc[UR60][R108.64] ;  /* 0x0000003c6c732981 */ /* 0x0040a8000c1e1500 */
[----:B----4-:R1:W-:Y:S04]  /*7180*/  STL [R1+0xa0], R125 ;  /* 0x0000a07d01007387 */ /* 0x0103e80000100800 */
[----:B------:R-:W3:Y:S04]  /*7190*/  LDL R152, [R1+0x928] ;  /* 0x0009280001987983 */ /* 0x000ee80000100800 */
[----:B-1----:R-:W4:Y:S01]  /*71a0*/  LDL R125, [R1+0x934] ;  /* 0x00093400017d7983 */ /* 0x002f220000100800 */
[----:B------:R-:W-:Y:S01]  /*71b0*/  PRMT R122, RZ, 0x7610, R122 ;  /* 0x00007610ff7a7816 */ /* 0x000fe2000000007a */
[----:B0-----:R-:W-:Y:S01]  /*71c0*/  @P2 IMAD.MOV.U32 R108, RZ, RZ, R126 ;  /* 0x000000ffff6c2224 */ /* 0x001fe200078e007e */
[----:B------:R-:W-:-:S05]  /*71d0*/  @P2 MOV R109, R161 ;  /* 0x000000a1006d2202 */ /* 0x000fca0000000f00 */
[----:B------:R0:W3:Y:S01]  /*71e0*/  @P2 LDG.E.U16 R122, desc[UR60][R108.64] ;  /* 0x0000003c6c7a2981 */ /* 0x0000e2000c1e1500 */
[----:B------:R-:W-:-:S03]  /*71f0*/  ISETP.GT.AND P0, PT, R106, 0x3, PT ;  /* 0x000000036a00780c */ /* 0x000fc60003f04270 */
[----:B--2---:R1:W-:Y:S01]  /*7200*/  STL [R1+0x9c], R115 ;  /* 0x00009c7301007387 */ /* 0x0043e20000100800 */
[----:B------:R-:W-:-:S09]  /*7210*/  ISETP.GT.AND P1, PT, R106, 0x4, PT ;  /* 0x000000046a00780c */ /* 0x000fd20003f24270 */
[----:B0-----:R-:W-:Y:S01]  /*7220*/  @P0 IMAD.MOV.U32 R108, RZ, RZ, R150 ;  /* 0x000000ffff6c0224 */ /* 0x001fe200078e0096 */
[----:B------:R-:W-:Y:S01]  /*7230*/  PRMT R149, RZ, 0x7610, R149 ;  /* 0x00007610ff957816 */ /* 0x000fe20000000095 */
[----:B------:R-:W-:Y:S01]  /*7240*/  @P0 IMAD.MOV.U32 R109, RZ, RZ, R160 ;  /* 0x000000ffff6d0224 */ /* 0x000fe200078e00a0 */
[----:B------:R-:W-:Y:S01]  /*7250*/  PRMT R124, RZ, 0x7610, R124 ;  /* 0x00007610ff7c7816 */ /* 0x000fe2000000007c */
[----:B------:R-:W2:Y:S04]  /*7260*/  LDL R126, [R1+0x920] ;  /* 0x00092000017e7983 */ /* 0x000ea80000100800 */
[----:B-1----:R-:W2:Y:S04]  /*7270*/  LDL R115, [R1+0x92c] ;  /* 0x00092c0001737983 */ /* 0x002ea80000100800 */
[----:B------:R4:W2:Y:S01]  /*7280*/  @P0 LDG.E.U16 R149, desc[UR60][R108.64] ;  /* 0x0000003c6c950981 */ /* 0x0008a2000c1e1500 */
[----:B------:R-:W-:Y:S01]  /*7290*/  PRMT R116, RZ, 0x7610, R116 ;  /* 0x00007610ff747816 */ /* 0x000fe20000000074 */
[----:B----4-:R-:W-:-:S02]  /*72a0*/  @P0 IMAD.MOV.U32 R108, RZ, RZ, R125 ;  /* 0x000000ffff6c0224 */ /* 0x010fc400078e007d */
[----:B------:R-:W-:-:S05]  /*72b0*/  @P0 IMAD.MOV.U32 R109, RZ, RZ, R153 ;  /* 0x000000ffff6d0224 */ /* 0x000fca00078e0099 */
[----:B------:R3:W4:Y:S02]  /*72c0*/  @P0 LDG.E.U16 R124, desc[UR60][R108.64] ;  /* 0x0000003c6c7c0981 */ /* 0x000724000c1e1500 */
[----:B---3--:R-:W-:Y:S02]  /*72d0*/  @P1 IMAD.MOV.U32 R109, RZ, RZ, R152 ;  /* 0x000000ffff6d1224 */ /* 0x008fe400078e0098 */
[----:B------:R0:W-:Y:S04]  /*72e0*/  STL [R1+0x98], R122 ;  /* 0x0000987a01007387 */ /* 0x0001e80000100800 */
[----:B------:R-:W3:Y:S04]  /*72f0*/  LDL R150, [R1+0x918] ;  /* 0x0009180001967983 */ /* 0x000ee80000100800 */
[----:B0-----:R-:W3:Y:S01]  /*7300*/  LDL R122, [R1+0x924] ;  /* 0x00092400017a7983 */ /* 0x001ee20000100800 */
[----:B--2---:R-:W-:-:S05]  /*7310*/  @P1 MOV R108, R115 ;  /* 0x00000073006c1202 */ /* 0x004fca0000000f00 */
[----:B------:R0:W2:Y:S04]  /*7320*/  @P1 LDG.E.U16 R116, desc[UR60][R108.64] ;  /* 0x0000003c6c741981 */ /* 0x0000a8000c1e1500 */
[----:B------:R1:W-:Y:S04]  /*7330*/  STL [R1+0x94], R149 ;  /* 0x0000949501007387 */ /* 0x0003e80000100800 */
[----:B------:R-:W2:Y:S04]  /*7340*/  LDL R125, [R1+0x910] ;  /* 0x00091000017d7983 */ /* 0x000ea80000100800 */
[----:B-1----:R-:W2:Y:S04]  /*7350*/  LDL R149, [R1+0x91c] ;  /* 0x00091c0001957983 */ /* 0x002ea80000100800 */
[----:B----4-:R1:W-:Y:S04]  /*7360*/  STL [R1+0x90], R124 ;  /* 0x0000907c01007387 */ /* 0x0103e80000100800 */
[----:B------:R-:W4:Y:S04]  /*7370*/  LDL R115, [R1+0x90c] ;  /* 0x00090c0001737983 */ /* 0x000f280000100800 */
[----:B-1----:R-:W4:Y:S01]  /*7380*/  LDL R124, [R1+0x914] ;  /* 0x00091400017c7983 */ /* 0x002f220000100800 */
[----:B0-----:R-:W-:-:S02]  /*7390*/  @P1 IMAD.MOV.U32 R109, RZ, RZ, R126 ;  /* 0x000000ffff6d1224 */ /* 0x001fc400078e007e */
[----:B---3--:R-:W-:Y:S01]  /*73a0*/  @P1 IMAD.MOV.U32 R108, RZ, RZ, R122 ;  /* 0x000000ffff6c1224 */ /* 0x008fe200078e007a */
[----:B--2---:R0:W-:Y:S04]  /*73b0*/  STL [R1+0x8c], R116 ;  /* 0x00008c7401007387 */ /* 0x0041e80000100800 */
[----:B------:R-:W2:Y:S04]  /*73c0*/  LDL R126, [R1+0x900] ;  /* 0x00090000017e7983 */ /* 0x000ea80000100800 */
[----:B------:R-:W3:Y:S04]  /*73d0*/  LDL R122, [R1+0x904] ;  /* 0x00090400017a7983 */ /* 0x000ee80000100800 */
[----:B0-----:R-:W2:Y:S01]  /*73e0*/  LDL R116, [R1+0x908] ;  /* 0x0009080001747983 */ /* 0x001ea20000100800 */
[----:B------:R-:W-:-:S02]  /*73f0*/  ISETP.GT.AND P2, PT, R106, 0x5, PT ;  /* 0x000000056a00780c */ /* 0x000fc40003f44270 */
[----:B------:R-:W-:Y:S02]  /*7400*/  PRMT R151, RZ, 0x7610, R151 ;  /* 0x00007610ff977816 */ /* 0x000fe40000000097 */
[----:B------:R-:W-:Y:S02]  /*7410*/  ISETP.GT.AND P0, PT, R106, 0x6, PT ;  /* 0x000000066a00780c */ /* 0x000fe40003f04270 */
[----:B------:R-:W-:Y:S02]  /*7420*/  PRMT R148, RZ, 0x7610, R148 ;  /* 0x00007610ff947816 */ /* 0x000fe40000000094 */
[----:B------:R0:W3:Y:S01]  /*7430*/  @P1 LDG.E.U16 R151, desc[UR60][R108.64] ;  /* 0x0000003c6c971981 */ /* 0x0000e2000c1e1500 */
[----:B------:R-:W-:-:S04]  /*7440*/  PRMT R147, RZ, 0x7610, R147 ;  /* 0x00007610ff937816 */ /* 0x000fc80000000093 */
[----:B0-----:R-:W-:Y:S01]  /*7450*/  @P2 IMAD.MOV.U32 R108, RZ, RZ, R149 ;  /* 0x000000ffff6c2224 */ /* 0x001fe200078e0095 */
[----:B------:R-:W-:-:S05]  /*7460*/  @P2 MOV R109, R150 ;  /* 0x00000096006d2202 */ /* 0x000fca0000000f00 */
[----:B------:R4:W3:Y:S01]  /*7470*/  @P2 LDG.E.U16 R148, desc[UR60][R108.64] ;  /* 0x0000003c6c942981 */ /* 0x0008e2000c1e1500 */
[----:B------:R-:W-:Y:S01]  /*7480*/  PRMT R15, RZ, 0x7610, R15 ;  /* 0x00007610ff0f7816 */ /* 0x000fe2000000000f */
[----:B----4-:R-:W-:Y:S02]  /*7490*/  @P2 IMAD.MOV.U32 R108, RZ, RZ, R124 ;  /* 0x000000ffff6c2224 */ /* 0x010fe400078e007c */
[----:B------:R-:W-:Y:S01]  /*74a0*/  @P2 IMAD.MOV.U32 R109, RZ, RZ, R125 ;  /* 0x000000ffff6d2224 */ /* 0x000fe200078e007d */
[----:B------:R-:W-:Y:S01]  /*74b0*/  PRMT R10, RZ, 0x7610, R10 ;  /* 0x00007610ff0a7816 */ /* 0x000fe2000000000a */
[----:B------:R-:W4:Y:S04]  /*74c0*/  LDL R125, [R1+0x8f8] ;  /* 0x0008f800017d7983 */ /* 0x000f280000100800 */
[----:B------:R0:W4:Y:S04]  /*74d0*/  @P2 LDG.E.U16 R147, desc[UR60][R108.64] ;  /* 0x0000003c6c932981 */ /* 0x000128000c1e1500 */
[----:B------:R-:W4:Y:S01]  /*74e0*/  LDL R124, [R1+0x8fc] ;  /* 0x0008fc00017c7983 */ /* 0x000f220000100800 */
[----:B0-----:R-:W-:-:S03]  /*74f0*/  @P0 IMAD.MOV.U32 R108, RZ, RZ, R115 ;  /* 0x000000ffff6c0224 */ /* 0x001fc600078e0073 */
[----:B------:R-:W4:Y:S01]  /*7500*/  LDL R115, [R1+0x8f4] ;  /* 0x0008f40001737983 */ /* 0x000f220000100800 */
[----:B--2---:R-:W-:-:S03]  /*7510*/  @P0 IMAD.MOV.U32 R109, RZ, RZ, R116 ;  /* 0x000000ffff6d0224 */ /* 0x004fc600078e0074 */
[----:B------:R-:W2:Y:S04]  /*7520*/  LDL R116, [R1+0x8f0] ;  /* 0x0008f00001747983 */ /* 0x000ea80000100800 */
[----:B------:R3:W2:Y:S02]  /*7530*/  @P0 LDG.E.U16 R15, desc[UR60][R108.64] ;  /* 0x0000003c6c0f0981 */ /* 0x0006a4000c1e1500 */
[----:B---3--:R-:W-:Y:S01]  /*7540*/  @P0 MOV R108, R122 ;  /* 0x0000007a006c0202 */ /* 0x008fe20000000f00 */
[----:B------:R-:W-:-:S05]  /*7550*/  @P0 IMAD.MOV.U32 R109, RZ, RZ, R126 ;  /* 0x000000ffff6d0224 */ /* 0x000fca00078e007e */
[----:B------:R4:W3:Y:S01]  /*7560*/  @P0 LDG.E.U16 R10, desc[UR60][R108.64] ;  /* 0x0000003c6c0a0981 */ /* 0x0008e2000c1e1500 */
[----:B------:R-:W-:Y:S02]  /*7570*/  ISETP.GT.AND P1, PT, R106, 0x7, PT ;  /* 0x000000076a00780c */ /* 0x000fe40003f24270 */
[----:B------:R-:W-:-:S11]  /*7580*/  PRMT R159, RZ, 0x7610, R159 ;  /* 0x00007610ff9f7816 */ /* 0x000fd6000000009f */
[----:B----4-:R-:W-:Y:S02]  /*7590*/  @P1 IMAD.MOV.U32 R109, RZ, RZ, R125 ;  /* 0x000000ffff6d1224 */ /* 0x010fe400078e007d */
[----:B------:R-:W-:-:S05]  /*75a0*/  @P1 IMAD.MOV.U32 R108, RZ, RZ, R124 ;  /* 0x000000ffff6c1224 */ /* 0x000fca00078e007c */
[----:B------:R0:W4:Y:S01]  /*75b0*/  @P1 LDG.E.U16 R159, desc[UR60][R108.64] ;  /* 0x0000003c6c9f1981 */ /* 0x000122000c1e1500 */
[----:B------:R-:W-:Y:S01]  /*75c0*/  PRMT R156, RZ, 0x7610, R156 ;  /* 0x00007610ff9c7816 */ /* 0x000fe2000000009c */
[----:B0-----:R-:W-:Y:S02]  /*75d0*/  @P1 IMAD.MOV.U32 R108, RZ, RZ, R115 ;  /* 0x000000ffff6c1224 */ /* 0x001fe400078e0073 */
[----:B--2---:R-:W-:Y:S04]  /*75e0*/  STL [R1+0xa48], R15 ;  /* 0x000a480f01007387 */ /* 0x004fe80000100800 */
[----:B------:R0:W-:Y:S04]  /*75f0*/  STL [R1+0x84], R148 ;  /* 0x0000849401007387 */ /* 0x0001e80000100800 */
[----:B0-----:R-:W2:Y:S04]  /*7600*/  LDL R148, [R1+0x8e8] ;  /* 0x0008e80001947983 */ /* 0x001ea80000100800 */
[----:B------:R0:W-:Y:S04]  /*7610*/  STL [R1+0x80], R147 ;  /* 0x0000809301007387 */ /* 0x0001e80000100800 */
[----:B------:R-:W2:Y:S04]  /*7620*/  LDL R126, [R1+0x8e0] ;  /* 0x0008e000017e7983 */ /* 0x000ea80000100800 */
[----:B------:R-:W2:Y:S04]  /*7630*/  LDL R122, [R1+0x8e4] ;  /* 0x0008e400017a7983 */ /* 0x000ea80000100800 */
[----:B0-----:R-:W2:Y:S04]  /*7640*/  LDL R147, [R1+0x8ec] ;  /* 0x0008ec0001937983 */ /* 0x001ea80000100800 */
[----:B---3--:R-:W-:Y:S04]  /*7650*/  STL [R1+0xa4c], R10 ;  /* 0x000a4c0a01007387 */ /* 0x008fe80000100800 */
[----:B------:R-:W3:Y:S04]  /*7660*/  LDL R125, [R1+0x8d8] ;  /* 0x0008d800017d7983 */ /* 0x000ee80000100800 */
[----:B------:R-:W3:Y:S01]  /*7670*/  LDL R124, [R1+0x8dc] ;  /* 0x0008dc00017c7983 */ /* 0x000ee20000100800 */
[----:B------:R-:W-:-:S05]  /*7680*/  @P1 MOV R109, R116 ;  /* 0x00000074006d1202 */ /* 0x000fca0000000f00 */
[----:B------:R2:W3:Y:S01]  /*7690*/  @P1 LDG.E.U16 R156, desc[UR60][R108.64] ;  /* 0x0000003c6c9c1981 */ /* 0x0004e2000c1e1500 */
[C---:B------:R-:W-:Y:S02]  /*76a0*/  ISETP.GT.AND P2, PT, R106.reuse, 0x8, PT ;  /* 0x000000086a00780c */ /* 0x040fe40003f44270 */
[----:B------:R-:W-:Y:S02]  /*76b0*/  ISETP.GT.AND P0, PT, R106, 0x9, PT ;  /* 0x000000096a00780c */ /* 0x000fe40003f04270 */
[----:B------:R-:W-:Y:S02]  /*76c0*/  PRMT R146, RZ, 0x7610, R146 ;  /* 0x00007610ff927816 */ /* 0x000fe40000000092 */
[----:B------:R-:W-:Y:S02]  /*76d0*/  PRMT R142, RZ, 0x7610, R142 ;  /* 0x00007610ff8e7816 */ /* 0x000fe4000000008e */
[----:B------:R-:W-:Y:S01]  /*76e0*/  PRMT R140, RZ, 0x7610, R140 ;  /* 0x00007610ff8c7816 */ /* 0x000fe2000000008c */
[----:B------:R-:W-:Y:S04]  /*76f0*/  STL [R1+0x88], R151 ;  /* 0x0000889701007387 */ /* 0x000fe80000100800 */
[----:B----4-:R-:W-:Y:S04]  /*7700*/  STL [R1+0x9e4], R159 ;  /* 0x0009e49f01007387 */ /* 0x010fe80000100800 */
[----:B------:R-:W4:Y:S04]  /*7710*/  LDL R116, [R1+0x8d0] ;  /* 0x0008d00001747983 */ /* 0x000f280000100800 */
[----:B------:R-:W4:Y:S01]  /*7720*/  LDL R115, [R1+0x8d4] ;  /* 0x0008d40001737983 */ /* 0x000f220000100800 */
[----:B--2---:R-:W-:-:S02]  /*7730*/  @P2 IMAD.MOV.U32 R109, RZ, RZ, R148 ;  /* 0x000000ffff6d2224 */ /* 0x004fc400078e0094 */
[----:B------:R-:W-:-:S05]  /*7740*/  @P2 IMAD.MOV.U32 R108, RZ, RZ, R147 ;  /* 0x000000ffff6c2224 */ /* 0x000fca00078e0093 */
[----:B------:R0:W2:Y:S02]  /*7750*/  @P2 LDG.E.U16 R146, desc[UR60][R108.64] ;  /* 0x0000003c6c922981 */ /* 0x0000a4000c1e1500 */
[----:B0-----:R-:W-:Y:S02]  /*7760*/  @P2 IMAD.MOV.U32 R108, RZ, RZ, R122 ;  /* 0x000000ffff6c2224 */ /* 0x001fe400078e007a */
[----:B------:R-:W-:-:S05]  /*7770*/  @P2 IMAD.MOV.U32 R109, RZ, RZ, R126 ;  /* 0x000000ffff6d2224 */ /* 0x000fca00078e007e */
[----:B------:R3:W2:Y:S02]  /*7780*/  @P2 LDG.E.U16 R142, desc[UR60][R108.64] ;  /* 0x0000003c6c8e2981 */ /* 0x0006a4000c1e1500 */
[----:B---3--:R-:W-:Y:S01]  /*7790*/  @P0 MOV R108, R124 ;  /* 0x0000007c006c0202 */ /* 0x008fe20000000f00 */
[----:B------:R-:W-:-:S05]  /*77a0*/  @P0 IMAD.MOV.U32 R109, RZ, RZ, R125 ;  /* 0x000000ffff6d0224 */ /* 0x000fca00078e007d */
[----:B------:R4:W3:Y:S04]  /*77b0*/  @P0 LDG.E.U16 R140, desc[UR60][R108.64] ;  /* 0x0000003c6c8c0981 */ /* 0x0008e8000c1e1500 */
[----:B------:R-:W-:Y:S04]  /*77c0*/  STL [R1+0x9e8], R156 ;  /* 0x0009e89c01007387 */ /* 0x000fe80000100800 */
[----:B------:R-:W3:Y:S04]  /*77d0*/  LDL R126, [R1+0x8c8] ;  /* 0x0008c800017e7983 */ /* 0x000ee80000100800 */
[----:B------:R-:W3:Y:S04]  /*77e0*/  LDL R122, [R1+0x8cc] ;  /* 0x0008cc00017a7983 */ /* 0x000ee80000100800 */
[----:B------:R-:W3:Y:S04]  /*77f0*/  LDL R125, [R1+0x8c0] ;  /* 0x0008c000017d7983 */ /* 0x000ee80000100800 */
[----:B------:R-:W3:Y:S01]  /*7800*/  LDL R124, [R1+0x8c4] ;  /* 0x0008c400017c7983 */ /* 0x000ee20000100800 */
[----:B----4-:R-:W-:-:S02]  /*7810*/  @P0 IMAD.MOV.U32 R108, RZ, RZ, R115 ;  /* 0x000000ffff6c0224 */ /* 0x010fc400078e0073 */
[----:B------:R-:W-:Y:S01]  /*7820*/  @P0 IMAD.MOV.U32 R109, RZ, RZ, R116 ;  /* 0x000000ffff6d0224 */ /* 0x000fe200078e0074 */
[----:B------:R-:W-:Y:S02]  /*7830*/  ISETP.GT.AND P1, PT, R106, 0xa, PT ;  /* 0x0000000a6a00780c */ /* 0x000fe40003f24270 */
[----:B------:R-:W-:-:S06]  /*7840*/  PRMT R145, RZ, 0x7610, R145 ;  /* 0x00007610ff917816 */ /* 0x000fcc0000000091 */
[----:B------:R0:W4:Y:S04]  /*7850*/  @P0 LDG.E.U16 R145, desc[UR60][R108.64] ;  /* 0x0000003c6c910981 */ /* 0x000128000c1e1500 */
[----:B--2---:R1:W-:Y:S04]  /*7860*/  STL [R1+0x78], R142 ;  /* 0x0000788e01007387 */ /* 0x0043e80000100800 */
[----:B-1----:R-:W2:Y:S04]  /*7870*/  LDL R142, [R1+0x8b8] ;  /* 0x0008b800018e7983 */ /* 0x002ea80000100800 */
[----:B---3--:R1:W-:Y:S04]  /*7880*/  STL [R1+0x74], R140 ;  /* 0x0000748c01007387 */ /* 0x0083e80000100800 */
[----:B------:R-:W3:Y:S04]  /*7890*/  LDL R116, [R1+0x8b0] ;  /* 0x0008b00001747983 */ /* 0x000ee80000100800 */
[----:B------:R-:W4:Y:S04]  /*78a0*/  LDL R115, [R1+0x8b4] ;  /* 0x0008b40001737983 */ /* 0x000f280000100800 */
[----:B-1----:R-:W3:Y:S01]  /*78b0*/  LDL R140, [R1+0x8bc] ;  /* 0x0008bc00018c7983 */ /* 0x002ee20000100800 */
[----:B0-----:R-:W-:Y:S01]  /*78c0*/  @P1 IMAD.MOV.U32 R108, RZ, RZ, R122 ;  /* 0x000000ffff6c1224 */ /* 0x001fe200078e007a */
[----:B------:R-:W-:-:S02]  /*78d0*/  @P1 MOV R109, R126 ;  /* 0x0000007e006d1202 */ /* 0x000fc40000000f00 */
[----:B------:R-:W4:Y:S04]  /*78e0*/  LDL R126, [R1+0x8a8] ;  /* 0x0008a800017e7983 */ /* 0x000f280000100800 */
[----:B------:R-:W4:Y:S01]  /*78f0*/  LDL R122, [R1+0x8ac] ;  /* 0x0008ac00017a7983 */ /* 0x000f220000100800 */
[----:B------:R-:W-:Y:S02]  /*7900*/  ISETP.GT.AND P2, PT, R106, 0xb, PT ;  /* 0x0000000b6a00780c */ /* 0x000fe40003f44270 */
[----:B------:R-:W-:Y:S02]  /*7910*/  PRMT R144, RZ, 0x7610, R144 ;  /* 0x00007610ff907816 */ /* 0x000fe40000000090 */
[----:B------:R-:W-:-:S04]  /*7920*/  PRMT R143, RZ, 0x7610, R143 ;  /* 0x00007610ff8f7816 */ /* 0x000fc8000000008f */
[----:B------:R0:W4:Y:S01]  /*7930*/  @P1 LDG.E.U16 R144, desc[UR60][R108.64] ;  /* 0x0000003c6c901981 */ /* 0x000122000c1e1500 */
[----:B------:R-:W-:Y:S01]  /*7940*/  PRMT R117, RZ, 0x7610, R117 ;  /* 0x00007610ff757816 */ /* 0x000fe20000000075 */
[----:B0-----:R-:W-:Y:S02]  /*7950*/  @P1 IMAD.MOV.U32 R108, RZ, RZ, R124 ;  /* 0x000000ffff6c1224 */ /* 0x001fe400078e007c */
[----:B------:R-:W-:Y:S01]  /*7960*/  @P1 IMAD.MOV.U32 R109, RZ, RZ, R125 ;  /* 0x000000ffff6d1224 */ /* 0x000fe200078e007d */
[----:B------:R-:W-:Y:S01]  /*7970*/  PRMT R129, RZ, 0x7610, R129 ;  /* 0x00007610ff817816 */ /* 0x000fe20000000081 */
[----:B------:R-:W4:Y:S04]  /*7980*/  LDL R124, [R1+0x8a4] ;  /* 0x0008a400017c7983 */ /* 0x000f280000100800 */
[----:B------:R2:W4:Y:S01]  /*7990*/  @P1 LDG.E.U16 R143, desc[UR60][R108.64] ;  /* 0x0000003c6c8f1981 */ /* 0x000522000c1e1500 */
[----:B------:R-:W-:-:S02]  /*79a0*/  ISETP.GT.AND P0, PT, R106, 0xc, PT ;  /* 0x0000000c6a00780c */ /* 0x000fc40003f04270 */
[----:B------:R-:W-:Y:S01]  /*79b0*/  PRMT R139, RZ, 0x7610, R139 ;  /* 0x00007610ff8b7816 */ /* 0x000fe2000000008b */
[----:B------:R-:W4:Y:S01]  /*79c0*/  LDL R125, [R1+0x8a0] ;  /* 0x0008a000017d7983 */ /* 0x000f220000100800 */
[----:B--2---:R-:W-:Y:S02]  /*79d0*/  @P2 IMAD.MOV.U32 R109, RZ, RZ, R142 ;  /* 0x000000ffff6d2224 */ /* 0x004fe400078e008e */
[----:B---3--:R-:W-:-:S05]  /*79e0*/  @P2 IMAD.MOV.U32 R108, RZ, RZ, R140 ;  /* 0x000000ffff6c2224 */ /* 0x008fca00078e008c */
[----:B------:R4:W2:Y:S02]  /*79f0*/  @P2 LDG.E.U16 R117, desc[UR60][R108.64] ;  /* 0x0000003c6c752981 */ /* 0x0008a4000c1e1500 */
[----:B----4-:R-:W-:Y:S01]  /*7a00*/  @P2 MOV R108, R115 ;  /* 0x00000073006c2202 */ /* 0x010fe20000000f00 */
[----:B------:R-:W-:-:S05]  /*7a10*/  @P2 IMAD.MOV.U32 R109, RZ, RZ, R116 ;  /* 0x000000ffff6d2224 */ /* 0x000fca00078e0074 */
[----:B------:R0:W3:Y:S02]  /*7a20*/  @P2 LDG.E.U16 R129, desc[UR60][R108.64] ;  /* 0x0000003c6c812981 */ /* 0x0000e4000c1e1500 */
[----:B0-----:R-:W-:Y:S02]  /*7a30*/  @P0 IMAD.MOV.U32 R108, RZ, RZ, R122 ;  /* 0x000000ffff6c0224 */ /* 0x001fe400078e007a */
[----:B------:R-:W-:-:S05]  /*7a40*/  @P0 IMAD.MOV.U32 R109, RZ, RZ, R126 ;  /* 0x000000ffff6d0224 */ /* 0x000fca00078e007e */
[----:B------:R0:W4:Y:S04]  /*7a50*/  @P0 LDG.E.U16 R139, desc[UR60][R108.64] ;  /* 0x0000003c6c8b0981 */ /* 0x000128000c1e1500 */
[----:B------:R-:W-:Y:S01]  /*7a60*/  STL [R1+0x7c], R146 ;  /* 0x00007c9201007387 */ /* 0x000fe20000100800 */
[----:B0-----:R-:W-:Y:S01]  /*7a70*/  @P0 IMAD.MOV.U32 R108, RZ, RZ, R124 ;  /* 0x000000ffff6c0224 */ /* 0x001fe200078e007c */
[----:B------:R-:W-:Y:S02]  /*7a80*/  @P0 MOV R109, R125 ;  /* 0x0000007d006d0202 */ /* 0x000fe40000000f00 */
[----:B--2---:R0:W-:Y:S04]  /*7a90*/  STL [R1+0x64], R117 ;  /* 0x0000647501007387 */ /* 0x0041e80000100800 */
[----:B------:R-:W2:Y:S04]  /*7aa0*/  LDL R115, [R1+0x89c] ;  /* 0x00089c0001737983 */ /* 0x000ea80000100800 */
[----:B------:R-:W2:Y:S04]  /*7ab0*/  LDL R116, [R1+0x894] ;  /* 0x0008940001747983 */ /* 0x000ea80000100800 */
[----:B0-----:R-:W2:Y:S04]  /*7ac0*/  LDL R117, [R1+0x898] ;  /* 0x0008980001757983 */ /* 0x001ea80000100800 */
[----:B---3--:R0:W-:Y:S04]  /*7ad0*/  STL [R1+0x60], R129 ;  /* 0x0000608101007387 */ /* 0x0081e80000100800 */
[----:B------:R-:W3:Y:S04]  /*7ae0*/  LDL R126, [R1+0x888] ;  /* 0x00088800017e7983 */ /* 0x000ee80000100800 */
[----:B------:R-:W3:Y:S04]  /*7af0*/  LDL R122, [R1+0x88c] ;  /* 0x00088c00017a7983 */ /* 0x000ee80000100800 */
[----:B0-----:R-:W3:Y:S04]  /*7b00*/  LDL R129, [R1+0x890] ;  /* 0x0008900001817983 */ /* 0x001ee80000100800 */
[----:B------:R-:W-:Y:S04]  /*7b10*/  STL [R1+0x70], R145 ;  /* 0x0000709101007387 */ /* 0x000fe80000100800 */
[----:B------:R-:W3:Y:S04]  /*7b20*/  LDL R140, [R1+0x880] ;  /* 0x00088000018c7983 */ /* 0x000ee80000100800 */
[----:B------:R-:W3:Y:S04]  /*7b30*/  LDL R124, [R1+0x884] ;  /* 0x00088400017c7983 */ /* 0x000ee80000100800 */
[----:B----4-:R0:W-:Y:S04]  /*7b40*/  STL [R1+0x5c], R139 ;  /* 0x00005c8b01007387 */ /* 0x0101e80000100800 */
[----:B------:R-:W4:Y:S04]  /*7b50*/  LDL R125, [R1+0x87c] ;  /* 0x00087c00017d7983 */ /* 0x000f280000100800 */
[----:B0-----:R-:W4:Y:S01]  /*7b60*/  LDL R139, [R1+0x878] ;  /* 0x00087800018b7983 */ /* 0x001f220000100800 */
[----:B------:R-:W-:-:S02]  /*7b70*/  ISETP.GT.AND P1, PT, R106, 0xd, PT ;  /* 0x0000000d6a00780c */ /* 0x000fc40003f24270 */
[----:B------:R-:W-:Y:S02]  /*7b80*/  PRMT R141, RZ, 0x7610, R141 ;  /* 0x00007610ff8d7816 */ /* 0x000fe4000000008d */
[C---:B------:R-:W-:Y:S02]  /*7b90*/  ISETP.GT.AND P2, PT, R106.reuse, 0xe, PT ;  /* 0x0000000e6a00780c */ /* 0x040fe40003f44270 */
[----:B------:R-:W-:Y:S02]  /*7ba0*/  PRMT R100, RZ, 0x7610, R100 ;  /* 0x00007610ff647816 */ /* 0x000fe40000000064 */
[----:B------:R2:W4:Y:S01]  /*7bb0*/  @P0 LDG.E.U16 R141, desc[UR60][R108.64] ;  /* 0x0000003c6c8d0981 */ /* 0x000522000c1e1500 */
[----:B------:R-:W-:Y:S02]  /*7bc0*/  PRMT R20, RZ, 0x7610, R20 ;  /* 0x00007610ff147816 */ /* 0x000fe40000000014 */
[----:B------:R-:W-:Y:S02]  /*7bd0*/  ISETP.GT.AND P0, PT, R106, 0xf, PT ;  /* 0x0000000f6a00780c */ /* 0x000fe40003f04270 */
[----:B------:R-:W-:-:S02]  /*7be0*/  PRMT R14, RZ, 0x7610, R14 ;  /* 0x00007610ff0e7816 */ /* 0x000fc4000000000e */
[----:B------:R-:W-:Y:S02]  /*7bf0*/  PRMT R9, RZ, 0x7610, R9 ;  /* 0x00007610ff097816 */ /* 0x000fe40000000009 */
[----:B------:R-:W-:Y:S01]  /*7c00*/  PRMT R157, RZ, 0x7610, R157 ;  /* 0x00007610ff9d7816 */ /* 0x000fe2000000009d */
[----:B------:R-:W-:Y:S01]  /*7c10*/  STL [R1+0x6c], R144 ;  /* 0x00006c9001007387 */ /* 0x000fe20000100800 */
[----:B--2---:R-:W-:-:S03]  /*7c20*/  @P1 IMAD.MOV.U32 R108, RZ, RZ, R115 ;  /* 0x000000ffff6c1224 */ /* 0x004fc600078e0073 */
[----:B------:R-:W2:Y:S01]  /*7c30*/  LDL R115, [R1+0x874] ;  /* 0x0008740001737983 */ /* 0x000ea20000100800 */
[----:B------:R-:W-:-:S03]  /*7c40*/  @P1 IMAD.MOV.U32 R109, RZ, RZ, R117 ;  /* 0x000000ffff6d1224 */ /* 0x000fc600078e0075 */
[----:B------:R-:W2:Y:S04]  /*7c50*/  LDL R117, [R1+0x870] ;  /* 0x0008700001757983 */ /* 0x000ea80000100800 */
[----:B------:R0:W2:Y:S02]  /*7c60*/  @P1 LDG.E.U16 R100, desc[UR60][R108.64] ;  /* 0x0000003c6c641981 */ /* 0x0000a4000c1e1500 */
[----:B0-----:R-:W-:Y:S02]  /*7c70*/  @P1 IMAD.MOV.U32 R108, RZ, RZ, R116 ;  /* 0x000000ffff6c1224 */ /* 0x001fe400078e0074 */
[----:B---3--:R-:W-:-:S05]  /*7c80*/  @P1 IMAD.MOV.U32 R109, RZ, RZ, R129 ;  /* 0x000000ffff6d1224 */ /* 0x008fca00078e0081 */
[----:B------:R0:W3:Y:S02]  /*7c90*/  @P1 LDG.E.U16 R20, desc[UR60][R108.64] ;  /* 0x0000003c6c141981 */ /* 0x0000e4000c1e1500 */
[----:B0-----:R-:W-:Y:S01]  /*7ca0*/  @P2 MOV R108, R122 ;  /* 0x0000007a006c2202 */ /* 0x001fe20000000f00 */
[----:B------:R-:W-:-:S05]  /*7cb0*/  @P2 IMAD.MOV.U32 R109, RZ, RZ, R126 ;  /* 0x000000ffff6d2224 */ /* 0x000fca00078e007e */
[----:B------:R0:W3:Y:S02]  /*7cc0*/  @P2 LDG.E.U16 R14, desc[UR60][R108.64] ;  /* 0x0000003c6c0e2981 */ /* 0x0000e4000c1e1500 */
[----:B0-----:R-:W-:Y:S02]  /*7cd0*/  @P2 IMAD.MOV.U32 R108, RZ, RZ, R124 ;  /* 0x000000ffff6c2224 */ /* 0x001fe400078e007c */
[----:B------:R-:W-:-:S05]  /*7ce0*/  @P2 IMAD.MOV.U32 R109, RZ, RZ, R140 ;  /* 0x000000ffff6d2224 */ /* 0x000fca00078e008c */
[----:B------:R4:W3:Y:S02]  /*7cf0*/  @P2 LDG.E.U16 R9, desc[UR60][R108.64] ;  /* 0x0000003c6c092981 */ /* 0x0008e4000c1e1500 */
[----:B----4-:R-:W-:Y:S01]  /*7d00*/  @P0 IMAD.MOV.U32 R108, RZ, RZ, R125 ;  /* 0x000000ffff6c0224 */ /* 0x010fe200078e007d */
[----:B------:R-:W-:-:S05]  /*7d10*/  @P0 MOV R109, R139 ;  /* 0x0000008b006d0202 */ /* 0x000fca0000000f00 */
[----:B------:R0:W4:Y:S04]  /*7d20*/  @P0 LDG.E.U16 R157, desc[UR60][R108.64] ;  /* 0x0000003c6c9d0981 */ /* 0x000128000c1e1500 */
[----:B------:R-:W-:Y:S01]  /*7d30*/  STL [R1+0x68], R143 ;  /* 0x0000688f01007387 */ /* 0x000fe20000100800 */
[----:B------:R-:W-:-:S03]  /*7d40*/  PRMT R2, RZ, 0x7610, R2 ;  /* 0x00007610ff027816 */ /* 0x000fc60000000002 */
[----:B--2---:R-:W-:Y:S04]  /*7d50*/  STL [R1+0xa50], R100 ;  /* 0x000a506401007387 */ /* 0x004fe80000100800 */
[----:B------:R-:W2:Y:S04]  /*7d60*/  LDL R129, [R1+0x868] ;  /* 0x0008680001817983 */ /* 0x000ea80000100800 */
[----:B------:R-:W2:Y:S04]  /*7d70*/  LDL R116, [R1+0x86c] ;  /* 0x00086c0001747983 */ /* 0x000ea80000100800 */
[----:B---3--:R-:W-:Y:S04]  /*7d80*/  STL [R1+0xa54], R20 ;  /* 0x000a541401007387 */ /* 0x008fe80000100800 */
[----:B------:R-:W3:Y:S04]  /*7d90*/  LDL R126, [R1+0x860] ;  /* 0x00086000017e7983 */ /* 0x000ee80000100800 */
[----:B------:R-:W3:Y:S04]  /*7da0*/  LDL R122, [R1+0x864] ;  /* 0x00086400017a7983 */ /* 0x000ee80000100800 */
[----:B------:R-:W-:Y:S04]  /*7db0*/  STL [R1+0xa58], R14 ;  /* 0x000a580e01007387 */ /* 0x000fe80000100800 */
[----:B------:R-:W3:Y:S01]  /*7dc0*/  LDL R124, [R1+0x85c] ;  /* 0x00085c00017c7983 */ /* 0x000ee20000100800 */
[----:B0-----:R-:W-:-:S02]  /*7dd0*/  @P0 IMAD.MOV.U32 R108, RZ, RZ, R115 ;  /* 0x000000ffff6c0224 */ /* 0x001fc400078e0073 */
[----:B------:R-:W-:-:S05]  /*7de0*/  @P0 IMAD.MOV.U32 R109, RZ, RZ, R117 ;  /* 0x000000ffff6d0224 */ /* 0x000fca00078e0075 */
[----:B------:R2:W3:Y:S04]  /*7df0*/  @P0 LDG.E.U16 R2, desc[UR60][R108.64] ;  /* 0x0000003c6c020981 */ /* 0x0004e8000c1e1500 */
[----:B------:R-:W-:Y:S04]  /*7e00*/  STL [R1+0xa5c], R9 ;  /* 0x000a5c0901007387 */ /* 0x000fe80000100800 */
[----:B------:R-:W3:Y:S04]  /*7e10*/  LDL R125, [R1+0x858] ;  /* 0x00085800017d7983 */ /* 0x000ee80000100800 */
[----:B----4-:R-:W-:Y:S04]  /*7e20*/  STL [R1+0x9ec], R157 ;  /* 0x0009ec9d01007387 */ /* 0x010fe80000100800 */
[----:B------:R-:W-:Y:S04]  /*7e30*/  STL [R1+0x58], R141 ;  /* 0x0000588d01007387 */ /* 0x000fe80000100800 */
[----:B------:R-:W4:Y:S04]  /*7e40*/  LDL R117, [R1+0x850] ;  /* 0x0008500001757983 */ /* 0x000f280000100800 */
[----:B------:R-:W4:Y:S01]  /*7e50*/  LDL R115, [R1+0x854] ;  /* 0x0008540001737983 */ /* 0x000f220000100800 */
[----:B------:R-:W-:-:S02]  /*7e60*/  ISETP.GT.AND P1, PT, R106, 0x10, PT ;  /* 0x000000106a00780c */ /* 0x000fc40003f24270 */
[----:B------:R-:W-:Y:S02]  /*7e70*/  ISETP.GT.AND P2, PT, R106, 0x11, PT ;  /* 0x000000116a00780c */ /* 0x000fe40003f44270 */
[----:B------:R-:W-:Y:S02]  /*7e80*/  PRMT R138, RZ, 0x7610, R138 ;  /* 0x00007610ff8a7816 */ /* 0x000fe4000000008a */
[----:B------:R-:W-:Y:S02]  /*7e90*/  PRMT R137, RZ, 0x7610, R137 ;  /* 0x00007610ff897816 */ /* 0x000fe40000000089 */
[----:B------:R-:W-:Y:S02]  /*7ea0*/  PRMT R121, RZ, 0x7610, R121 ;  /* 0x00007610ff797816 */ /* 0x000fe40000000079 */
[----:B------:R-:W-:-:S03]  /*7eb0*/  PRMT R132, RZ, 0x7610, R132 ;  /* 0x00007610ff847816 */ /* 0x000fc60000000084 */
[----:B--2---:R-:W-:Y:S02]  /*7ec0*/  @P1 IMAD.MOV.U32 R109, RZ, RZ, R129 ;  /* 0x000000ffff6d1224 */ /* 0x004fe400078e0081 */
[----:B------:R-:W-:-:S05]  /*7ed0*/  @P1 IMAD.MOV.U32 R108, RZ, RZ, R116 ;  /* 0x000000ffff6c1224 */ /* 0x000fca00078e0074 */
[----:B------:R3:W2:Y:S02]  /*7ee0*/  @P1 LDG.E.U16 R138, desc[UR60][R108.64] ;  /* 0x0000003c6c8a1981 */ /* 0x0006a4000c1e1500 */
[----:B---3--:R-:W-:Y:S01]  /*7ef0*/  @P1 IMAD.MOV.U32 R109, RZ, RZ, R126 ;  /* 0x000000ffff6d1224 */ /* 0x008fe200078e007e */
[----:B------:R-:W-:-:S05]  /*7f00*/  @P1 MOV R108, R122 ;  /* 0x0000007a006c1202 */ /* 0x000fca0000000f00 */
[----:B------:R0:W3:Y:S02]  /*7f10*/  @P1 LDG.E.U16 R137, desc[UR60][R108.64] ;  /* 0x0000003c6c891981 */ /* 0x0000e4000c1e1500 */
[----:B0-----:R-:W-:Y:S02]  /*7f20*/  @P2 IMAD.MOV.U32 R108, RZ, RZ, R124 ;  /* 0x000000ffff6c2224 */ /* 0x001fe400078e007c */
[----:B------:R-:W-:-:S05]  /*7f30*/  @P2 IMAD.MOV.U32 R109, RZ, RZ, R125 ;  /* 0x000000ffff6d2224 */ /* 0x000fca00078e007d */
[----:B------:R4:W2:Y:S04]  /*7f40*/  @P2 LDG.E.U16 R121, desc[UR60][R108.64] ;  /* 0x0000003c6c792981 */ /* 0x0008a8000c1e1500 */
[----:B------:R-:W-:Y:S04]  /*7f50*/  STL [R1+0x9f0], R2 ;  /* 0x0009f00201007387 */ /* 0x000fe80000100800 */
[----:B------:R-:W3:Y:S04]  /*7f60*/  LDL R129, [R1+0x848] ;  /* 0x0008480001817983 */ /* 0x000ee80000100800 */
[----:B------:R-:W3:Y:S01]  /*7f70*/  LDL R116, [R1+0x84c] ;  /* 0x00084c0001747983 */ /* 0x000ee20000100800 */
[----:B----4-:R-:W-:-:S03]  /*7f80*/  @P2 MOV R109, R117 ;  /* 0x00000075006d2202 */ /* 0x010fc60000000f00 */
[----:B------:R-:W4:Y:S01]  /*7f90*/  LDL R126, [R1+0x840] ;  /* 0x00084000017e7983 */ /* 0x000f220000100800 */
[----:B------:R-:W-:-:S03]  /*7fa0*/  @P2 IMAD.MOV.U32 R108, RZ, RZ, R115 ;  /* 0x000000ffff6c2224 */ /* 0x000fc600078e0073 */
[----:B------:R-:W4:Y:S04]  /*7fb0*/  LDL R122, [R1+0x844] ;  /* 0x00084400017a7983 */ /* 0x000f280000100800 */
[----:B------:R3:W4:Y:S04]  /*7fc0*/  @P2 LDG.E.U16 R132, desc[UR60][R108.64] ;  /* 0x0000003c6c842981 */ /* 0x000728000c1e1500 */
[----:B------:R-:W4:Y:S04]  /*7fd0*/  LDL R125, [R1+0x838] ;  /* 0x00083800017d7983 */ /* 0x000f280000100800 */
[----:B------:R-:W4:Y:S01]  /*7fe0*/  LDL R124, [R1+0x83c] ;  /* 0x00083c00017c7983 */ /* 0x000f220000100800 */
[----:B------:R-:W-:-:S03]  /*7ff0*/  ISETP.GT.AND P0, PT, R106, 0x12, PT ;  /* 0x000000126a00780c */ /* 0x000fc60003f04270 */
[----:B--2---:R0:W-:Y:S04]  /*8000*/  STL [R1+0x4c], R121 ;  /* 0x00004c7901007387 */ /* 0x0041e80000100800 */
[----:B------:R-:W2:Y:S04]  /*8010*/  LDL R117, [R1+0x834] ;  /* 0x0008340001757983 */ /* 0x000ea80000100800 */
[----:B------:R-:W2:Y:S04]  /*8020*/  LDL R115, [R1+0x82c] ;  /* 0x00082c0001737983 */ /* 0x000ea80000100800 */
[----:B0-----:R-:W2:Y:S01]  /*8030*/  LDL R121, [R1+0x830] ;  /* 0x0008300001797983 */ /* 0x001ea20000100800 */
[----:B---3--:R-:W-:-:S02]  /*8040*/  @P0 IMAD.MOV.U32 R108, RZ, RZ, R116 ;  /* 0x000000ffff6c0224 */ /* 0x008fc400078e0074 */
[----:B------:R-:W-:Y:S01]  /*8050*/  @P0 IMAD.MOV.U32 R109, RZ, RZ, R129 ;  /* 0x000000ffff6d0224 */ /* 0x000fe200078e0081 */
[----:B----4-:R0:W-:Y:S04]  /*8060*/  STL [R1+0x48], R132 ;  /* 0x0000488401007387 */ /* 0x0101e80000100800 */
[----:B------:R-:W3:Y:S04]  /*8070*/  LDL R129, [R1+0x820] ;  /* 0x0008200001817983 */ /* 0x000ee80000100800 */
[----:B------:R-:W4:Y:S04]  /*8080*/  LDL R116, [R1+0x824] ;  /* 0x0008240001747983 */ /* 0x000f280000100800 */
[----:B0-----:R-:W3:Y:S01]  /*8090*/  LDL R132, [R1+0x828] ;  /* 0x0008280001847983 */ /* 0x001ee20000100800 */
[----:B------:R-:W-:-:S02]  /*80a0*/  ISETP.GT.AND P1, PT, R106, 0x13, PT ;  /* 0x000000136a00780c */ /* 0x000fc40003f24270 */
[----:B------:R-:W-:Y:S02]  /*80b0*/  PRMT R136, RZ, 0x7610, R136 ;  /* 0x00007610ff887816 */ /* 0x000fe40000000088 */
[----:B------:R-:W-:-:S04]  /*80c0*/  PRMT R135, RZ, 0x7610, R135 ;  /* 0x00007610ff877816 */ /* 0x000fc80000000087 */
[----:B------:R0:W4:Y:S01]  /*80d0*/  @P0 LDG.E.U16 R136, desc[UR60][R108.64] ;  /* 0x0000003c6c880981 */ /* 0x000122000c1e1500 */
[----:B------:R-:W-:Y:S02]  /*80e0*/  ISETP.GT.AND P2, PT, R106, 0x14, PT ;  /* 0x000000146a00780c */ /* 0x000fe40003f44270 */
[----:B------:R-:W-:Y:S01]  /*80f0*/  PRMT R134, RZ, 0x7610, R134 ;  /* 0x00007610ff867816 */ /* 0x000fe20000000086 */
[----:B0-----:R-:W-:Y:S02]  /*8100*/  @P0 IMAD.MOV.U32 R108, RZ, RZ, R122 ;  /* 0x000000ffff6c0224 */ /* 0x001fe400078e007a */
[----:B------:R-:W-:Y:S01]  /*8110*/  @P0 IMAD.MOV.U32 R109, RZ, RZ, R126 ;  /* 0x000000ffff6d0224 */ /* 0x000fe200078e007e */
[----:B------:R-:W-:Y:S01]  /*8120*/  PRMT R133, RZ, 0x7610, R133 ;  /* 0x00007610ff857816 */ /* 0x000fe20000000085 */
[----:B------:R-:W4:Y:S04]  /*8130*/  LDL R126, [R1+0x818] ;  /* 0x00081800017e7983 */ /* 0x000f280000100800 */
[----:B------:R0:W4:Y:S01]  /*8140*/  @P0 LDG.E.U16 R135, desc[UR60][R108.64] ;  /* 0x0000003c6c870981 */ /* 0x000122000c1e1500 */
[----:B------:R-:W-:-:S02]  /*8150*/  PRMT R130, RZ, 0x7610, R130 ;  /* 0x00007610ff827816 */ /* 0x000fc40000000082 */
[----:B------:R-:W-:Y:S01]  /*8160*/  PRMT R127, RZ, 0x7610, R127 ;  /* 0x00007610ff7f7816 */ /* 0x000fe2000000007f */
[----:B------:R-:W4:Y:S01]  /*8170*/  LDL R122, [R1+0x81c] ;  /* 0x00081c00017a7983 */ /* 0x000f220000100800 */
[----:B0-----:R-:W-:Y:S01]  /*8180*/  @P1 MOV R108, R124 ;  /* 0x0000007c006c1202 */ /* 0x001fe20000000f00 */
[----:B------:R-:W-:-:S05]  /*8190*/  @P1 IMAD.MOV.U32 R109, RZ, RZ, R125 ;  /* 0x000000ffff6d1224 */ /* 0x000fca00078e007d */
[----:B------:R2:W4:Y:S02]  /*81a0*/  @P1 LDG.E.U16 R134, desc[UR60][R108.64] ;  /* 0x0000003c6c861981 */ /* 0x000524000c1e1500 */
[----:B--2---:R-:W-:Y:S02]  /*81b0*/  @P1 IMAD.MOV.U32 R108, RZ, RZ, R117 ;  /* 0x000000ffff6c1224 */ /* 0x004fe400078e0075 */
[----:B------:R-:W-:-:S05]  /*81c0*/  @P1 IMAD.MOV.U32 R109, RZ, RZ, R121 ;  /* 0x000000ffff6d1224 */ /* 0x000fca00078e0079 */
[----:B------:R0:W2:Y:S02]  /*81d0*/  @P1 LDG.E.U16 R133, desc[UR60][R108.64] ;  /* 0x0000003c6c851981 */ /* 0x0000a4000c1e1500 */
[----:B0-----:R-:W-:Y:S01]  /*81e0*/  @P2 IMAD.MOV.U32 R108, RZ, RZ, R115 ;  /* 0x000000ffff6c2224 */ /* 0x001fe200078e0073 */
[----:B---3--:R-:W-:-:S05]  /*81f0*/  @P2 MOV R109, R132 ;  /* 0x00000084006d2202 */ /* 0x008fca0000000f00 */
[----:B------:R4:W3:Y:S02]  /*8200*/  @P2 LDG.E.U16 R130, desc[UR60][R108.64] ;  /* 0x0000003c6c822981 */ /* 0x0008e4000c1e1500 */
[----:B----4-:R-:W-:Y:S02]  /*8210*/  @P2 IMAD.MOV.U32 R108, RZ, RZ, R116 ;  /* 0x000000ffff6c2224 */ /* 0x010fe400078e0074 */
[----:B------:R-:W-:-:S05]  /*8220*/  @P2 IMAD.MOV.U32 R109, RZ, RZ, R129 ;  /* 0x000000ffff6d2224 */ /* 0x000fca00078e0081 */
[----:B------:R-:W4:Y:S04]  /*8230*/  @P2 LDG.E.U16 R127, desc[UR60][R108.64] ;  /* 0x0000003c6c7f2981 */ /* 0x000f28000c1e1500 */
[----:B------:R-:W-:Y:S04]  /*8240*/  STL [R1+0x54], R138 ;  /* 0x0000548a01007387 */ /* 0x000fe80000100800 */
[----:B------:R-:W2:Y:S04]  /*8250*/  LDL R125, [R1+0x810] ;  /* 0x00081000017d7983 */ /* 0x000ea80000100800 */
[----:B------:R-:W2:Y:S04]  /*8260*/  LDL R124, [R1+0x814] ;  /* 0x00081400017c7983 */ /* 0x000ea80000100800 */
[----:B------:R-:W-:Y:S04]  /*8270*/  STL [R1+0x50], R137 ;  /* 0x0000508901007387 */ /* 0x000fe80000100800 */
[----:B------:R-:W2:Y:S04]  /*8280*/  LDL R121, [R1+0x808] ;  /* 0x0008080001797983 */ /* 0x000ea80000100800 */
[----:B------:R-:W2:Y:S04]  /*8290*/  LDL R117, [R1+0x80c] ;  /* 0x00080c0001757983 */ /* 0x000ea80000100800 */
[----:B------:R-:W2:Y:S04]  /*82a0*/  LDL R132, [R1+0x800] ;  /* 0x0008000001847983 */ /* 0x000ea80000100800 */
[----:B------:R-:W2:Y:S04]  /*82b0*/  LDL R115, [R1+0x804] ;  /* 0x0008040001737983 */ /* 0x000ea80000100800 */
[----:B---3--:R0:W-:Y:S04]  /*82c0*/  STL [R1+0x34], R130 ;  /* 0x0000348201007387 */ /* 0x0081e80000100800 */
[----:B------:R-:W3:Y:S04]  /*82d0*/  LDL R116, [R1+0x7fc] ;  /* 0x0007fc0001747983 */ /* 0x000ee80000100800 */
[----:B------:R-:W3:Y:S04]  /*82e0*/  LDL R129, [R1+0x7f0] ;  /* 0x0007f00001817983 */ /* 0x000ee80000100800 */
[----:B0-----:R-:W3:Y:S04]  /*82f0*/  LDL R130, [R1+0x7f8] ;  /* 0x0007f80001827983 */ /* 0x001ee80000100800 */
[----:B------:R-:W-:Y:S04]  /*8300*/  STL [R1+0x44], R136 ;  /* 0x0000448801007387 */ /* 0x000fe80000100800 */
[----:B----4-:R0:W-:Y:S04]  /*8310*/  STL [R1+0x30], R127 ;  /* 0x0000307f01007387 */ /* 0x0101e80000100800 */
[----:B0-----:R-:W4:Y:S01]  /*8320*/  LDL R127, [R1+0x7f4] ;  /* 0x0007f400017f7983 */ /* 0x001f220000100800 */
[----:B------:R-:W-:-:S02]  /*8330*/  ISETP.GT.AND P0, PT, R106, 0x15, PT ;  /* 0x000000156a00780c */ /* 0x000fc40003f04270 */
[----:B------:R-:W-:Y:S02]  /*8340*/  ISETP.GT.AND P1, PT, R106, 0x16, PT ;  /* 0x000000166a00780c */ /* 0x000fe40003f24270 */
[----:B------:R-:W-:Y:S02]  /*8350*/  PRMT R5, RZ, 0x7610, R5 ;  /* 0x00007610ff057816 */ /* 0x000fe40000000005 */
[----:B------:R-:W-:-:S07]  /*8360*/  PRMT R19, RZ, 0x7610, R19 ;  /* 0x00007610ff137816 */ /* 0x000fce0000000013 */
[----:B------:R-:W-:Y:S02]  /*8370*/  @P0 IMAD.MOV.U32 R108, RZ, RZ, R122 ;  /* 0x000000ffff6c0224 */ /* 0x000fe400078e007a */
[----:B------:R-:W-:Y:S01]  /*8380*/  @P0 IMAD.MOV.U32 R109, RZ, RZ, R126 ;  /* 0x000000ffff6d0224 */ /* 0x000fe200078e007e */
[----:B------:R-:W4:Y:S04]  /*8390*/  LDL R122, [R1+0x7ec] ;  /* 0x0007ec00017a7983 */ /* 0x000f280000100800 */
[----:B------:R2:W4:Y:S04]  /*83a0*/  @P0 LDG.E.U16 R5, desc[UR60][R108.64] ;  /* 0x0000003c6c050981 */ /* 0x000528000c1e1500 */
[----:B------:R-:W4:Y:S01]  /*83b0*/  LDL R126, [R1+0x7e8] ;  /* 0x0007e800017e7983 */ /* 0x000f220000100800 */
[----:B------:R-:W-:-:S02]  /*83c0*/  ISETP.GT.AND P2, PT, R106, 0x17, PT ;  /* 0x000000176a00780c */ /* 0x000fc40003f44270 */
[----:B--2---:R-:W-:Y:S01]  /*83d0*/  @P0 MOV R108, R124 ;  /* 0x0000007c006c0202 */ /* 0x004fe20000000f00 */
[----:B------:R-:W-:Y:S01]  /*83e0*/  @P0 IMAD.MOV.U32 R109, RZ, RZ, R125 ;  /* 0x000000ffff6d0224 */ /* 0x000fe200078e007d */
[----:B------:R-:W-:-:S04]  /*83f0*/  PRMT R21, RZ, 0x7610, R21 ;  /* 0x00007610ff157816 */ /* 0x000fc80000000015 */
[----:B------:R0:W2:Y:S01]  /*8400*/  @P0 LDG.E.U16 R19, desc[UR60][R108.64] ;  /* 0x0000003c6c130981 */ /* 0x0000a2000c1e1500 */
[----:B------:R-:W-:Y:S01]  /*8410*/  PRMT R6, RZ, 0x7610, R6 ;  /* 0x00007610ff067816 */ /* 0x000fe20000000006 */
[----:B0-----:R-:W-:Y:S02]  /*8420*/  @P1 IMAD.MOV.U32 R108, RZ, RZ, R117 ;  /* 0x000000ffff6c1224 */ /* 0x001fe400078e0075 */
[----:B------:R-:W-:-:S05]  /*8430*/  @P1 IMAD.MOV.U32 R109, RZ, RZ, R121 ;  /* 0x000000ffff6d1224 */ /* 0x000fca00078e0079 */
[----:B------:R0:W2:Y:S01]  /*8440*/  @P1 LDG.E.U16 R21, desc[UR60][R108.64] ;  /* 0x0000003c6c151981 */ /* 0x0000a2000c1e1500 */
[----:B------:R-:W-:Y:S01]  /*8450*/  PRMT R92, RZ, 0x7610, R92 ;  /* 0x00007610ff5c7816 */ /* 0x000fe2000000005c */
[----:B0-----:R-:W-:Y:S01]  /*8460*/  @P1 IMAD.MOV.U32 R108, RZ, RZ, R115 ;  /* 0x000000ffff6c1224 */ /* 0x001fe200078e0073 */
[----:B------:R-:W-:-:S05]  /*8470*/  @P1 MOV R109, R132 ;  /* 0x00000084006d1202 */ /* 0x000fca0000000f00 */
[----:B------:R3:W2:Y:S01]  /*8480*/  @P1 LDG.E.U16 R6, desc[UR60][R108.64] ;  /* 0x0000003c6c061981 */ /* 0x0006a2000c1e1500 */
[----:B------:R-:W-:Y:S01]  /*8490*/  PRMT R91, RZ, 0x7610, R91 ;  /* 0x00007610ff5b7816 */ /* 0x000fe2000000005b */
[----:B---3--:R-:W-:Y:S02]  /*84a0*/  @P2 IMAD.MOV.U32 R108, RZ, RZ, R116 ;  /* 0x000000ffff6c2224 */ /* 0x008fe400078e0074 */
[----:B------:R-:W-:-:S05]  /*84b0*/  @P2 IMAD.MOV.U32 R109, RZ, RZ, R130 ;  /* 0x000000ffff6d2224 */ /* 0x000fca00078e0082 */
[----:B------:R0:W3:Y:S02]  /*84c0*/  @P2 LDG.E.U16 R92, desc[UR60][R108.64] ;  /* 0x0000003c6c5c2981 */ /* 0x0000e4000c1e1500 */
[----:B0-----:R-:W-:Y:S02]  /*84d0*/  @P2 IMAD.MOV.U32 R109, RZ, RZ, R129 ;  /* 0x000000ffff6d2224 */ /* 0x001fe400078e0081 */
[----:B----4-:R-:W-:-:S05]  /*84e0*/  @P2 IMAD.MOV.U32 R108, RZ, RZ, R127 ;  /* 0x000000ffff6c2224 */ /* 0x010fca00078e007f */
[----:B------:R0:W4:Y:S01]  /*84f0*/  @P2 LDG.E.U16 R91, desc[UR60][R108.64] ;  /* 0x0000003c6c5b2981 */ /* 0x000122000c1e1500 */
[C---:B------:R-:W-:Y:S02]  /*8500*/  ISETP.GT.AND P0, PT, R106.reuse, 0x18, PT ;  /* 0x000000186a00780c */ /* 0x040fe40003f04270 */
[----:B------:R-:W-:Y:S01]  /*8510*/  PRMT R118, RZ, 0x7610, R118 ;  /* 0x00007610ff767816 */ /* 0x000fe20000000076 */
[----:B------:R-:W-:Y:S10]  /*8520*/  STL [R1+0x40], R135 ;  /* 0x0000408701007387 */ /* 0x000ff40000100800 */
[----:B0-----:R-:W-:Y:S01]  /*8530*/  @P0 MOV R108, R122 ;  /* 0x0000007a006c0202 */ /* 0x001fe20000000f00 */
[----:B------:R-:W-:Y:S01]  /*8540*/  @P0 IMAD.MOV.U32 R109, RZ, RZ, R126 ;  /* 0x000000ffff6d0224 */ /* 0x000fe200078e007e */
[----:B------:R-:W-:Y:S04]  /*8550*/  STL [R1+0xa60], R5 ;  /* 0x000a600501007387 */ /* 0x000fe80000100800 */
[----:B------:R-:W4:Y:S04]  /*8560*/  @P0 LDG.E.U16 R118, desc[UR60][R108.64] ;  /* 0x0000003c6c760981 */ /* 0x000f28000c1e1500 */
[----:B------:R-:W4:Y:S04]  /*8570*/  LDL R125, [R1+0x7e0] ;  /* 0x0007e000017d7983 */ /* 0x000f280000100800 */
[----:B------:R-:W4:Y:S04]  /*8580*/  LDL R124, [R1+0x7e4] ;  /* 0x0007e400017c7983 */ /* 0x000f280000100800 */
[----:B------:R-:W-:Y:S04]  /*8590*/  STL [R1+0x3c], R134 ;  /* 0x00003c8601007387 */ /* 0x000fe80000100800 */
[----:B--2---:R-:W-:Y:S04]  /*85a0*/  STL [R1+0xa68], R19 ;  /* 0x000a681301007387 */ /* 0x004fe80000100800 */
[----:B------:R-:W-:Y:S04]  /*85b0*/  STL [R1+0x38], R133 ;  /* 0x0000388501007387 */ /* 0x000fe80000100800 */
[----:B------:R-:W2:Y:S04]  /*85c0*/  LDL R121, [R1+0x7d8] ;  /* 0x0007d80001797983 */ /* 0x000ea80000100800 */
[----:B------:R-:W2:Y:S04]  /*85d0*/  LDL R117, [R1+0x7dc] ;  /* 0x0007dc0001757983 */ /* 0x000ea80000100800 */
[----:B------:R-:W-:Y:S04]  /*85e0*/  STL [R1+0xa6c], R21 ;  /* 0x000a6c1501007387 */ /* 0x000fe80000100800 */
[----:B------:R-:W2:Y:S04]  /*85f0*/  LDL R115, [R1+0x7d4] ;  /* 0x0007d40001737983 */ /* 0x000ea80000100800 */
[----:B------:R-:W-:Y:S04]  /*8600*/  STL [R1+0xa70], R6 ;  /* 0x000a700601007387 */ /* 0x000fe80000100800 */
[----:B------:R-:W2:Y:S04]  /*8610*/  LDL R116, [R1+0x7d0] ;  /* 0x0007d00001747983 */ /* 0x000ea80000100800 */
[----:B---3--:R-:W-:Y:S04]  /*8620*/  STL [R1+0xa74], R92 ;  /* 0x000a745c01007387 */ /* 0x008fe80000100800 */
[----:B------:R-:W3:Y:S04]  /*8630*/  LDL R130, [R1+0x7c8] ;  /* 0x0007c80001827983 */ /* 0x000ee80000100800 */
[----:B------:R-:W3:Y:S04]  /*8640*/  LDL R129, [R1+0x7cc] ;  /* 0x0007cc0001817983 */ /* 0x000ee80000100800 */
[----:B----4-:R-:W-:Y:S04]  /*8650*/  STL [R1+0xa78], R91 ;  /* 0x000a785b01007387 */ /* 0x010fe80000100800 */
[----:B------:R-:W4:Y:S04]  /*8660*/  LDL R127, [R1+0x7c0] ;  /* 0x0007c000017f7983 */ /* 0x000f280000100800 */
[----:B------:R-:W4:Y:S01]  /*8670*/  LDL R122, [R1+0x7c4] ;  /* 0x0007c400017a7983 */ /* 0x000f220000100800 */
[----:B------:R-:W-:-:S02]  /*8680*/  ISETP.GT.AND P1, PT, R106, 0x19, PT ;  /* 0x000000196a00780c */ /* 0x000fc40003f24270 */
[----:B------:R-:W-:Y:S02]  /*8690*/  PRMT R131, RZ, 0x7610, R131 ;  /* 0x00007610ff837816 */ /* 0x000fe40000000083 */
[----:B------:R-:W-:Y:S02]  /*86a0*/  ISETP.GT.AND P2, PT, R106, 0x1a, PT ;  /* 0x0000001a6a00780c */ /* 0x000fe40003f44270 */
[----:B------:R-:W-:Y:S01]  /*86b0*/  PRMT R93, RZ, 0x7610, R93 ;  /* 0x00007610ff5d7816 */ /* 0x000fe2000000005d */
[----:B------:R0:W-:Y:S01]  /*86c0*/  STL [R1+0x2c], R118 ;  /* 0x00002c7601007387 */ /* 0x0001e20000100800 */
[----:B------:R-:W-:-:S03]  /*86d0*/  @P0 IMAD.MOV.U32 R109, RZ, RZ, R125 ;  /* 0x000000ffff6d0224 */ /* 0x000fc600078e007d */
[----:B------:R-:W4:Y:S01]  /*86e0*/  LDL R126, [R1+0x7b8] ;  /* 0x0007b800017e7983 */ /* 0x000f220000100800 */
[----:B------:R-:W-:Y:S01]  /*86f0*/  @P0 IMAD.MOV.U32 R108, RZ, RZ, R124 ;  /* 0x000000ffff6c0224 */ /* 0x000fe200078e007c */
[----:B------:R-:W-:Y:S02]  /*8700*/  PRMT R114, RZ, 0x7610, R114 ;  /* 0x00007610ff727816 */ /* 0x000fe40000000072 */
[----:B0-----:R-:W4:Y:S04]  /*8710*/  LDL R118, [R1+0x7bc] ;  /* 0x0007bc0001767983 */ /* 0x001f280000100800 */
[----:B------:R2:W4:Y:S01]  /*8720*/  @P0 LDG.E.U16 R131, desc[UR60][R108.64] ;  /* 0x0000003c6c830981 */ /* 0x000522000c1e1500 */
[----:B------:R-:W-:Y:S02]  /*8730*/  PRMT R128, RZ, 0x7610, R128 ;  /* 0x00007610ff807816 */ /* 0x000fe40000000080 */
[----:B------:R-:W-:Y:S01]  /*8740*/  PRMT R120, RZ, 0x7610, R120 ;  /* 0x00007610ff787816 */ /* 0x000fe20000000078 */
[----:B------:R-:W4:Y:S01]  /*8750*/  LDL R125, [R1+0x7b0] ;  /* 0x0007b000017d7983 */ /* 0x000f220000100800 */
[----:B------:R-:W-:-:S03]  /*8760*/  PRMT R112, RZ, 0x7610, R112 ;  /* 0x00007610ff707816 */ /* 0x000fc60000000070 */
[----:B------:R-:W4:Y:S01]  /*8770*/  LDL R124, [R1+0x7b4] ;  /* 0x0007b400017c7983 */ /* 0x000f220000100800 */
[----:B--2---:R-:W-:Y:S01]  /*8780*/  @P1 MOV R109, R121 ;  /* 0x00000079006d1202 */ /* 0x004fe20000000f00 */
[----:B------:R-:W-:Y:S01]  /*8790*/  @P1 IMAD.MOV.U32 R108, RZ, RZ, R117 ;  /* 0x000000ffff6c1224 */ /* 0x000fe200078e0075 */
[----:B------:R-:W-:Y:S01]  /*87a0*/  ISETP.GT.AND P0, PT, R106, 0x1b, PT ;  /* 0x0000001b6a00780c */ /* 0x000fe20003f04270 */
[----:B------:R-:W2:Y:S04]  /*87b0*/  LDL R121, [R1+0x7a8] ;  /* 0x0007a80001797983 */ /* 0x000ea80000100800 */
[----:B------:R0:W2:Y:S04]  /*87c0*/  @P1 LDG.E.U16 R93, desc[UR60][R108.64] ;  /* 0x0000003c6c5d1981 */ /* 0x0000a8000c1e1500 */
[----:B------:R-:W2:Y:S01]  /*87d0*/  LDL R117, [R1+0x7ac] ;  /* 0x0007ac0001757983 */ /* 0x000ea20000100800 */
[----:B0-----:R-:W-:-:S02]  /*87e0*/  @P1 IMAD.MOV.U32 R108, RZ, RZ, R115 ;  /* 0x000000ffff6c1224 */ /* 0x001fc400078e0073 */
[----:B------:R-:W-:-:S05]  /*87f0*/  @P1 IMAD.MOV.U32 R109, RZ, RZ, R116 ;  /* 0x000000ffff6d1224 */ /* 0x000fca00078e0074 */
[----:B------:R3:W2:Y:S02]  /*8800*/  @P1 LDG.E.U16 R114, desc[UR60][R108.64] ;  /* 0x0000003c6c721981 */ /* 0x0006a4000c1e1500 */
[----:B---3--:R-:W-:Y:S02]  /*8810*/  @P2 IMAD.MOV.U32 R109, RZ, RZ, R130 ;  /* 0x000000ffff6d2224 */ /* 0x008fe400078e0082 */
[----:B------:R-:W-:-:S05]  /*8820*/  @P2 IMAD.MOV.U32 R108, RZ, RZ, R129 ;  /* 0x000000ffff6c2224 */ /* 0x000fca00078e0081 */
[----:B------:R4:W3:Y:S02]  /*8830*/  @P2 LDG.E.U16 R128, desc[UR60][R108.64] ;  /* 0x0000003c6c802981 */ /* 0x0008e4000c1e1500 */
[----:B----4-:R-:W-:Y:S01]  /*8840*/  @P2 IMAD.MOV.U32 R109, RZ, RZ, R127 ;  /* 0x000000ffff6d2224 */ /* 0x010fe200078e007f */
[----:B------:R-:W-:-:S05]  /*8850*/  @P2 MOV R108, R122 ;  /* 0x0000007a006c2202 */ /* 0x000fca0000000f00 */
[----:B------:R0:W4:Y:S02]  /*8860*/  @P2 LDG.E.U16 R120, desc[UR60][R108.64] ;  /* 0x0000003c6c782981 */ /* 0x000124000c1e1500 */
[----:B0-----:R-:W-:Y:S02]  /*8870*/  @P0 IMAD.MOV.U32 R109, RZ, RZ, R126 ;  /* 0x000000ffff6d0224 */ /* 0x001fe400078e007e */
[----:B------:R-:W-:-:S05]  /*8880*/  @P0 IMAD.MOV.U32 R108, RZ, RZ, R118 ;  /* 0x000000ffff6c0224 */ /* 0x000fca00078e0076 */
[----:B------:R0:W3:Y:S04]  /*8890*/  @P0 LDG.E.U16 R112, desc[UR60][R108.64] ;  /* 0x0000003c6c700981 */ /* 0x0000e8000c1e1500 */
[----:B--2---:R1:W-:Y:S04]  /*88a0*/  STL [R1+0x24], R93 ;  /* 0x0000245d01007387 */ /* 0x0043e80000100800 */
[----:B------:R-:W2:Y:S04]  /*88b0*/  LDL R116, [R1+0x7a0] ;  /* 0x0007a00001747983 */ /* 0x000ea80000100800 */
[----:B------:R-:W2:Y:S04]  /*88c0*/  LDL R115, [R1+0x798] ;  /* 0x0007980001737983 */ /* 0x000ea80000100800 */
[----:B-1----:R-:W2:Y:S04]  /*88d0*/  LDL R93, [R1+0x7a4] ;  /* 0x0007a400015d7983 */ /* 0x002ea80000100800 */
[----:B------:R1:W-:Y:S04]  /*88e0*/  STL [R1+0x20], R114 ;  /* 0x0000207201007387 */ /* 0x0003e80000100800 */
[----:B------:R-:W2:Y:S04]  /*88f0*/  LDL R122, [R1+0x790] ;  /* 0x00079000017a7983 */ /* 0x000ea80000100800 */
[----:B-1----:R-:W2:Y:S04]  /*8900*/  LDL R114, [R1+0x79c] ;  /* 0x00079c0001727983 */ /* 0x002ea80000100800 */
[----:B----4-:R1:W-:Y:S01]  /*8910*/  STL [R1+0x18], R120 ;  /* 0x0000187801007387 */ /* 0x0103e20000100800 */
[----:B------:R-:W-:Y:S01]  /*8920*/  ISETP.GT.AND P1, PT, R106, 0x1c, PT ;  /* 0x0000001c6a00780c */ /* 0x000fe20003f24270 */
[----:B0-----:R-:W-:Y:S01]  /*8930*/  @P0 IMAD.MOV.U32 R108, RZ, RZ, R124 ;  /* 0x000000ffff6c0224 */ /* 0x001fe200078e007c */
[----:B------:R-:W-:Y:S01]  /*8940*/  PRMT R123, RZ, 0x7610, R123 ;  /* 0x00007610ff7b7816 */ /* 0x000fe2000000007b */
[----:B------:R-:W4:Y:S04]  /*8950*/  LDL R118, [R1+0x788] ;  /* 0x0007880001767983 */ /* 0x000f280000100800 */
[----:B-1----:R-:W4:Y:S01]  /*8960*/  LDL R120, [R1+0x794] ;  /* 0x0007940001787983 */ /* 0x002f220000100800 */
[----:B------:R-:W-:-:S02]  /*8970*/  @P0 MOV R109, R125 ;  /* 0x0000007d006d0202 */ /* 0x000fc40000000f00 */
[----:B------:R-:W-:Y:S02]  /*8980*/  ISETP.GT.AND P2, PT, R106, 0x1d, PT ;  /* 0x0000001d6a00780c */ /* 0x000fe40003f44270 */
[----:B------:R-:W-:Y:S01]  /*8990*/  PRMT R5, RZ, 0x7610, R5 ;  /* 0x00007610ff057816 */ /* 0x000fe20000000005 */
[----:B------:R0:W4:Y:S04]  /*89a0*/  @P0 LDG.E.U16 R123, desc[UR60][R108.64] ;  /* 0x0000003c6c7b0981 */ /* 0x000128000c1e1500 */
[----:B---3--:R1:W-:Y:S04]  /*89b0*/  STL [R1+0x14], R112 ;  /* 0x0000147001007387 */ /* 0x0083e80000100800 */
[----:B------:R-:W-:Y:S01]  /*89c0*/  STL [R1+0x28], R131 ;  /* 0x0000288301007387 */ /* 0x000fe20000100800 */
[----:B0-----:R-:W-:-:S02]  /*89d0*/  @P1 IMAD.MOV.U32 R108, RZ, RZ, R117 ;  /* 0x000000ffff6c1224 */ /* 0x001fc400078e0075 */
[----:B------:R-:W-:Y:S01]  /*89e0*/  @P1 IMAD.MOV.U32 R109, RZ, RZ, R121 ;  /* 0x000000ffff6d1224 */ /* 0x000fe200078e0079 */
[----:B------:R-:W-:Y:S01]  /*89f0*/  PRMT R9, RZ, 0x7610, R9 ;  /* 0x00007610ff097816 */ /* 0x000fe20000000009 */
[----:B------:R-:W3:Y:S04]  /*8a00*/  LDL R121, [R1+0x780] ;  /* 0x0007800001797983 */ /* 0x000ee80000100800 */
[----:B-1----:R-:W3:Y:S04]  /*8a10*/  LDL R112, [R1+0x78c] ;  /* 0x00078c0001707983 */ /* 0x002ee80000100800 */
[----:B------:R2:W3:Y:S01]  /*8a20*/  @P1 LDG.E.U16 R5, desc[UR60][R108.64] ;  /* 0x0000003c6c051981 */ /* 0x0004e2000c1e1500 */
[----:B------:R-:W-:-:S03]  /*8a30*/  PRMT R4, RZ, 0x7610, R4 ;  /* 0x00007610ff047816 */ /* 0x000fc60000000004 */
[----:B------:R-:W3:Y:S01]  /*8a40*/  LDL R117, [R1+0x784] ;  /* 0x0007840001757983 */ /* 0x000ee20000100800 */
[----:B--2---:R-:W-:Y:S02]  /*8a50*/  @P1 IMAD.MOV.U32 R109, RZ, RZ, R116 ;  /* 0x000000ffff6d1224 */ /* 0x004fe400078e0074 */
[----:B------:R-:W-:-:S05]  /*8a60*/  @P1 IMAD.MOV.U32 R108, RZ, RZ, R93 ;  /* 0x000000ffff6c1224 */ /* 0x000fca00078e005d */
[----:B------:R0:W2:Y:S01]  /*8a70*/  @P1 LDG.E.U16 R9, desc[UR60][R108.64] ;  /* 0x0000003c6c091981 */ /* 0x0000a2000c1e1500 */
[----:B------:R-:W-:Y:S02]  /*8a80*/  PRMT R18, RZ, 0x7610, R18 ;  /* 0x00007610ff127816 */ /* 0x000fe40000000012 */
[----:B0-----:R-:W-:Y:S01]  /*8a90*/  @P2 MOV R108, R114 ;  /* 0x00000072006c2202 */ /* 0x001fe20000000f00 */
[----:B------:R-:W-:-:S05]  /*8aa0*/  @P2 IMAD.MOV.U32 R109, RZ, RZ, R115 ;  /* 0x000000ffff6d2224 */ /* 0x000fca00078e0073 */
[----:B------:R0:W2:Y:S02]  /*8ab0*/  @P2 LDG.E.U16 R4, desc[UR60][R108.64] ;  /* 0x0000003c6c042981 */ /* 0x0000a4000c1e1500 */
[----:B0-----:R-:W-:Y:S02]  /*8ac0*/  @P2 IMAD.MOV.U32 R109, RZ, RZ, R122 ;  /* 0x000000ffff6d2224 */ /* 0x001fe400078e007a */
[----:B----4-:R-:W-:-:S05]  /*8ad0*/  @P2 IMAD.MOV.U32 R108, RZ, RZ, R120 ;  /* 0x000000ffff6c2224 */ /* 0x010fca00078e0078 */
[----:B------:R0:W4:Y:S01]  /*8ae0*/  @P2 LDG.E.U16 R18, desc[UR60][R108.64] ;  /* 0x0000003c6c122981 */ /* 0x000122000c1e1500 */
[----:B------:R-:W-:Y:S02]  /*8af0*/  ISETP.GT.AND P0, PT, R106, 0x1e, PT ;  /* 0x0000001e6a00780c */ /* 0x000fe40003f04270 */
[----:B------:R-:W-:-:S11]  /*8b00*/  PRMT R13, RZ, 0x7610, R13 ;  /* 0x00007610ff0d7816 */ /* 0x000fd6000000000d */
[----:B0-----:R-:W-:Y:S01]  /*8b10*/  @P0 MOV R109, R118 ;  /* 0x00000076006d0202 */ /* 0x001fe20000000f00 */
[----:B---3--:R-:W-:-:S05]  /*8b20*/  @P0 IMAD.MOV.U32 R108, RZ, RZ, R112 ;  /* 0x000000ffff6c0224 */ /* 0x008fca00078e0070 */
[----:B------:R0:W3:Y:S04]  /*8b30*/  @P0 LDG.E.U16 R13, desc[UR60][R108.64] ;  /* 0x0000003c6c0d0981 */ /* 0x0000e8000c1e1500 */
[----:B------:R-:W-:Y:S04]  /*8b40*/  STL [R1+0xa80], R5 ;  /* 0x000a800501007387 */ /* 0x000fe80000100800 */
[----:B------:R-:W3:Y:S04]  /*8b50*/  LDL R116, [R1+0x778] ;  /* 0x0007780001747983 */ /* 0x000ee80000100800 */
[----:B------:R-:W3:Y:S01]  /*8b60*/  LDL R93, [R1+0x77c] ;  /* 0x00077c00015d7983 */ /* 0x000ee20000100800 */
[----:B------:R-:W-:Y:S01]  /*8b70*/  PRMT R8, RZ, 0x7610, R8 ;  /* 0x00007610ff087816 */ /* 0x000fe20000000008 */
[----:B0-----:R-:W-:-:S02]  /*8b80*/  @P0 IMAD.MOV.U32 R108, RZ, RZ, R117 ;  /* 0x000000ffff6c0224 */ /* 0x001fc400078e0075 */
[----:B--2---:R-:W-:Y:S01]  /*8b90*/  STL [R1+0xa84], R9 ;  /* 0x000a840901007387 */ /* 0x004fe20000100800 */
[----:B------:R-:W-:-:S03]  /*8ba0*/  @P0 IMAD.MOV.U32 R109, RZ, RZ, R121 ;  /* 0x000000ffff6d0224 */ /* 0x000fc600078e0079 */
[----:B------:R-:W-:Y:S04]  /*8bb0*/  STL [R1+0x1c], R128 ;  /* 0x00001c8001007387 */ /* 0x000fe80000100800 */
[----:B------:R-:W2:Y:S04]  /*8bc0*/  LDL R115, [R1+0x770] ;  /* 0x0007700001737983 */ /* 0x000ea80000100800 */
[----:B------:R-:W2:Y:S04]  /*8bd0*/  LDL R114, [R1+0x774] ;  /* 0x0007740001727983 */ /* 0x000ea80000100800 */
[----:B------:R-:W-:Y:S04]  /*8be0*/  STL [R1+0xa88], R4 ;  /* 0x000a880401007387 */ /* 0x000fe80000100800 */
[----:B------:R-:W2:Y:S04]  /*8bf0*/  LDL R124, [R1+0x768] ;  /* 0x00076800017c7983 */ /* 0x000ea80000100800 */
[----:B------:R-:W2:Y:S04]  /*8c00*/  LDL R120, [R1+0x76c] ;  /* 0x00076c0001787983 */ /* 0x000ea80000100800 */
[----:B------:R0:W2:Y:S04]  /*8c10*/  @P0 LDG.E.U16 R8, desc[UR60][R108.64] ;  /* 0x0000003c6c080981 */ /* 0x0000a8000c1e1500 */
[----:B----4-:R-:W-:Y:S04]  /*8c20*/  STL [R1+0xa8c], R18 ;  /* 0x000a8c1201007387 */ /* 0x010fe80000100800 */
[----:B------:R1:W-:Y:S04]  /*8c30*/  STL [R1+0x10], R123 ;  /* 0x0000107b01007387 */ /* 0x0003e80000100800 */
[----:B------:R-:W4:Y:S04]  /*8c40*/  LDL R118, [R1+0x764] ;  /* 0x0007640001767983 */ /* 0x000f280000100800 */
[----:B------:R-:W4:Y:S04]  /*8c50*/  LDL R122, [R1+0x758] ;  /* 0x00075800017a7983 */ /* 0x000f280000100800 */
[----:B-1----:R-:W4:Y:S04]  /*8c60*/  LDL R123, [R1+0x760] ;  /* 0x00076000017b7983 */ /* 0x002f280000100800 */
[----:B------:R-:W4:Y:S01]  /*8c70*/  LDL R112, [R1+0x75c] ;  /* 0x00075c0001707983 */ /* 0x000f220000100800 */
[----:B------:R-:W-:-:S02]  /*8c80*/  ISETP.GT.AND P1, PT, R106, 0x1f, PT ;  /* 0x0000001f6a00780c */ /* 0x000fc40003f24270 */
[----:B------:R-:W-:Y:S01]  /*8c90*/  ISETP.GT.AND P2, PT, R106, 0x20, PT ;  /* 0x000000206a00780c */ /* 0x000fe20003f44270 */
[----:B---3--:R1:W-:Y:S04]  /*8ca0*/  STL [R1+0xa90], R13 ;  /* 0x000a900d01007387 */ /* 0x0083e80000100800 */
[----:B------:R-:W3:Y:S04]  /*8cb0*/  LDL R121, [R1+0x750] ;  /* 0x0007500001797983 */ /* 0x000ee80000100800 */
[----:B------:R-:W3:Y:S01]  /*8cc0*/  LDL R117, [R1+0x754] ;  /* 0x0007540001757983 */ /* 0x000ee20000100800 */
[----:B------:R-:W-:Y:S01]  /*8cd0*/  PRMT R94, RZ, 0x7610, R94 ;  /* 0x00007610ff5e7816 */ /* 0x000fe2000000005e */
[----:B0-----:R-:W-:-:S02]  /*8ce0*/  @P1 IMAD.MOV.U32 R109, RZ, RZ, R116 ;  /* 0x000000ffff6d1224 */ /* 0x001fc400078e0074 */
[----:B------:R-:W-:Y:S01]  /*8cf0*/  @P1 IMAD.MOV.U32 R108, RZ, RZ, R93 ;  /* 0x000000ffff6c1224 */ /* 0x000fe200078e005d */
[----:B------:R-:W-:-:S04]  /*8d00*/  PRMT R102, RZ, 0x7610, R102 ;  /* 0x00007610ff667816 */ /* 0x000fc80000000066 */
[----:B------:R2:W3:Y:S01]  /*8d10*/  @P1 LDG.E.U16 R94, desc[UR60][R108.64] ;  /* 0x0000003c6c5e1981 */ /* 0x0004e2000c1e1500 */
[----:B------:R-:W-:Y:S01]  /*8d20*/  PRMT R119, RZ, 0x7610, R119 ;  /* 0x00007610ff777816 */ /* 0x000fe20000000077 */
[----:B--2---:R-:W-:Y:S01]  /*8d30*/  @P1 IMAD.MOV.U32 R109, RZ, RZ, R115 ;  /* 0x000000ffff6d1224 */ /* 0x004fe200078e0073 */
[----:B------:R-:W-:-:S05]  /*8d40*/  @P1 MOV R108, R114 ;  /* 0x00000072006c1202 */ /* 0x000fca0000000f00 */
[----:B------:R0:W2:Y:S01]  /*8d50*/  @P1 LDG.E.U16 R102, desc[UR60][R108.64] ;  /* 0x0000003c6c661981 */ /* 0x0000a2000c1e1500 */
[----:B------:R-:W-:Y:S01]  /*8d60*/  PRMT R113, RZ, 0x7610, R113 ;  /* 0x00007610ff717816 */ /* 0x000fe20000000071 */
[----:B0-----:R-:W-:Y:S02]  /*8d70*/  @P2 IMAD.MOV.U32 R108, RZ, RZ, R120 ;  /* 0x000000ffff6c2224 */ /* 0x001fe400078e0078 */
[----:B------:R-:W-:Y:S01]  /*8d80*/  STL [R1+0xa98], R8 ;  /* 0x000a980801007387 */ /* 0x000fe20000100800 */
[----:B------:R-:W-:-:S03]  /*8d90*/  @P2 IMAD.MOV.U32 R109, RZ, RZ, R124 ;  /* 0x000000ffff6d2224 */ /* 0x000fc600078e007c */
[----:B------:R-:W2:Y:S04]  /*8da0*/  LDL R116, [R1+0x748] ;  /* 0x0007480001747983 */ /* 0x000ea80000100800 */
[----:B------:R-:W2:Y:S04]  /*8db0*/  LDL R93, [R1+0x74c] ;  /* 0x00074c00015d7983 */ /* 0x000ea80000100800 */
[----:B------:R4:W2:Y:S02]  /*8dc0*/  @P2 LDG.E.U16 R119, desc[UR60][R108.64] ;  /* 0x0000003c6c772981 */ /* 0x0008a4000c1e1500 */
[----:B----4-:R-:W-:Y:S01]  /*8dd0*/  @P2 IMAD.MOV.U32 R108, RZ, RZ, R118 ;  /* 0x000000ffff6c2224 */ /* 0x010fe200078e0076 */
[----:B------:R-:W-:-:S05]  /*8de0*/  @P2 MOV R109, R123 ;  /* 0x0000007b006d2202 */ /* 0x000fca0000000f00 */
[----:B------:R0:W4:Y:S01]  /*8df0*/  @P2 LDG.E.U16 R113, desc[UR60][R108.64] ;  /* 0x0000003c6c712981 */ /* 0x000122000c1e1500 */
[----:B------:R-:W-:Y:S02]  /*8e00*/  ISETP.GT.AND P0, PT, R106, 0x21, PT ;  /* 0x000000216a00780c */ /* 0x000fe40003f04270 */
[----:B------:R-:W-:-:S11]  /*8e10*/  PRMT R111, RZ, 0x7610, R111 ;  /* 0x00007610ff6f7816 */ /* 0x000fd6000000006f */
[----:B0-----:R-:W-:Y:S02]  /*8e20*/  @P0 IMAD.MOV.U32 R108, RZ, RZ, R112 ;  /* 0x000000ffff6c0224 */ /* 0x001fe400078e0070 */
[----:B------:R-:W-:-:S05]  /*8e30*/  @P0 IMAD.MOV.U32 R109, RZ, RZ, R122 ;  /* 0x000000ffff6d0224 */ /* 0x000fca00078e007a */
[----:B------:R3:W4:Y:S01]  /*8e40*/  @P0 LDG.E.U16 R111, desc[UR60][R108.64] ;  /* 0x0000003c6c6f0981 */ /* 0x000722000c1e1500 */
[----:B------:R-:W-:Y:S02]  /*8e50*/  PRMT R110, RZ, 0x7610, R110 ;  /* 0x00007610ff6e7816 */ /* 0x000fe4000000006e */
[----:B------:R-:W-:Y:S01]  /*8e60*/  ISETP.GT.AND P1, PT, R106, 0x22, PT ;  /* 0x000000226a00780c */ /* 0x000fe20003f24270 */
[----:B---3--:R-:W-:Y:S02]  /*8e70*/  @P0 IMAD.MOV.U32 R108, RZ, RZ, R117 ;  /* 0x000000ffff6c0224 */ /* 0x008fe400078e0075 */
[----:B------:R-:W-:-:S05]  /*8e80*/  @P0 IMAD.MOV.U32 R109, RZ, RZ, R121 ;  /* 0x000000ffff6d0224 */ /* 0x000fca00078e0079 */
[----:B------:R0:W3:Y:S01]  /*8e90*/  @P0 LDG.E.U16 R110, desc[UR60][R108.64] ;  /* 0x0000003c6c6e0981 */ /* 0x0000e2000c1e1500 */
[----:B-1----:R-:W-:-:S03]  /*8ea0*/  PRMT R13, RZ, 0x7610, R13 ;  /* 0x00007610ff0d7816 */ /* 0x002fc6000000000d */
[----:B------:R-:W-:Y:S04]  /*8eb0*/  STL [R1+0xa9c], R94 ;  /* 0x000a9c5e01007387 */ /* 0x000fe80000100800 */
[----:B------:R-:W3:Y:S04]  /*8ec0*/  LDL R115, [R1+0x740] ;  /* 0x0007400001737983 */ /* 0x000ee80000100800 */
[----:B------:R-:W3:Y:S04]  /*8ed0*/  LDL R114, [R1+0x744] ;  /* 0x0007440001727983 */ /* 0x000ee80000100800 */
[----:B--2---:R-:W-:Y:S04]  /*8ee0*/  STL [R1+0xaa0], R102 ;  /* 0x000aa06601007387 */ /* 0x004fe80000100800 */
[----:B------:R-:W2:Y:S01]  /*8ef0*/  LDL R120, [R1+0x738] ;  /* 0x0007380001787983 */ /* 0x000ea20000100800 */
[----:B0-----:R-:W-:Y:S01]  /*8f00*/  @P1 IMAD.MOV.U32 R109, RZ, RZ, R116 ;  /* 0x000000ffff6d1224 */ /* 0x001fe200078e0074 */
[----:B------:R-:W-:-:S02]  /*8f10*/  @P1 MOV R108, R93 ;  /* 0x0000005d006c1202 */ /* 0x000fc40000000f00 */
[----:B------:R0:W-:Y:S04]  /*8f20*/  STL [R1+0xc], R119 ;  /* 0x00000c7701007387 */ /* 0x0001e80000100800 */
[----:B------:R1:W2:Y:S04]  /*8f30*/  @P1 LDG.E.U16 R13, desc[UR60][R108.64] ;  /* 0x0000003c6c0d1981 */ /* 0x0002a8000c1e1500 */
[----:B------:R-:W2:Y:S04]  /*8f40*/  LDL R118, [R1+0x730] ;  /* 0x0007300001767983 */ /* 0x000ea80000100800 */
[----:B0-----:R-:W2:Y:S04]  /*8f50*/  LDL R119, [R1+0x73c] ;  /* 0x00073c0001777983 */ /* 0x001ea80000100800 */
[----:B----4-:R0:W-:Y:S04]  /*8f60*/  STL [R1+0x8], R113 ;  /* 0x0000087101007387 */ /* 0x0101e80000100800 */
[----:B------:R-:W4:Y:S04]  /*8f70*/  LDL R112, [R1+0x728] ;  /* 0x0007280001707983 */ /* 0x000f280000100800 */
[----:B0-----:R-:W4:Y:S04]  /*8f80*/  LDL R113, [R1+0x734] ;  /* 0x0007340001717983 */ /* 0x001f280000100800 */
[----:B------:R0:W-:Y:S04]  /*8f90*/  STL [R1+0x4], R111 ;  /* 0x0000046f01007387 */ /* 0x0001e80000100800 */
[----:B------:R-:W4:Y:S04]  /*8fa0*/  LDL R117, [R1+0x720] ;  /* 0x0007200001757983 */ /* 0x000f280000100800 */
[----:B0-----:R-:W4:Y:S01]  /*8fb0*/  LDL R111, [R1+0x72c] ;  /* 0x00072c00016f7983 */ /* 0x001f220000100800 */
[----:B------:R-:W-:-:S03]  /*8fc0*/  ISETP.GT.AND P2, PT, R106, 0x23, PT ;  /* 0x000000236a00780c */ /* 0x000fc60003f44270 */
[----:B---3--:R0:W-:Y:S04]  /*8fd0*/  STL [R1], R110 ;  /* 0x0000006e01007387 */ /* 0x0081e80000100800 */
[----:B------:R-:W3:Y:S04]  /*8fe0*/  LDL R116, [R1+0x718] ;  /* 0x0007180001747983 */ /* 0x000ee80000100800 */
[----:B------:R-:W3:Y:S04]  /*8ff0*/  LDL R93, [R1+0x71c] ;  /* 0x00071c00015d7983 */ /* 0x000ee80000100800 */
[----:B0-----:R-:W3:Y:S01]  /*9000*/  LDL R110, [R1+0x724] ;  /* 0x00072400016e7983 */ /* 0x001ee20000100800 */
[----:B------:R-:W-:Y:S01]  /*9010*/  PRMT R18, RZ, 0x7610, R18 ;  /* 0x00007610ff127816 */ /* 0x000fe20000000012 */
[----:B-1----:R-:W-:-:S02]  /*9020*/  @P1 IMAD.MOV.U32 R108, RZ, RZ, R114 ;  /* 0x000000ffff6c1224 */ /* 0x002fc400078e0072 */
[----:B------:R-:W-:Y:S01]  /*9030*/  @P1 IMAD.MOV.U32 R109, RZ, RZ, R115 ;  /* 0x000000ffff6d1224 */ /* 0x000fe200078e0073 */
[----:B------:R-:W-:-:S04]  /*9040*/  PRMT R91, RZ, 0x7610, R91 ;  /* 0x00007610ff5b7816 */ /* 0x000fc8000000005b */
[----:B------:R2:W3:Y:S01]  /*9050*/  @P1 LDG.E.U16 R18, desc[UR60][R108.64] ;  /* 0x0000003c6c121981 */ /* 0x0004e2000c1e1500 */
[----:B------:R-:W-:Y:S02]  /*9060*/  PRMT R92, RZ, 0x7610, R92 ;  /* 0x00007610ff5c7816 */ /* 0x000fe4000000005c */
[----:B--2---:R-:W-:Y:S01]  /*9070*/  @P2 MOV R109, R120 ;  /* 0x00000078006d2202 */ /* 0x004fe20000000f00 */
[----:B------:R-:W-:Y:S04]  /*9080*/  STL [R1+0xaa4], R13 ;  /* 0x000aa40d01007387 */ /* 0x000fe80000100800 */
[----:B------:R-:W2:Y:S01]  /*9090*/  LDL R115, [R1+0x710] ;  /* 0x0007100001737983 */ /* 0x000ea20000100800 */
[----:B------:R-:W-:-:S03]  /*90a0*/  @P2 IMAD.MOV.U32 R108, RZ, RZ, R119 ;  /* 0x000000ffff6c2224 */ /* 0x000fc600078e0077 */
[----:B------:R-:W2:Y:S04]  /*90b0*/  LDL R114, [R1+0x714] ;  /* 0x0007140001727983 */ /* 0x000ea80000100800 */
[----:B------:R0:W2:Y:S02]  /*90c0*/  @P2 LDG.E.U16 R91, desc[UR60][R108.64] ;  /* 0x0000003c6c5b2981 */ /* 0x0000a4000c1e1500 */
[----:B0-----:R-:W-:Y:S02]  /*90d0*/  @P2 IMAD.MOV.U32 R109, RZ, RZ, R118 ;  /* 0x000000ffff6d2224 */ /* 0x001fe400078e0076 */
[----:B----4-:R-:W-:-:S05]  /*90e0*/  @P2 IMAD.MOV.U32 R108, RZ, RZ, R113 ;  /* 0x000000ffff6c2224 */ /* 0x010fca00078e0071 */
[----:B------:R0:W4:Y:S01]  /*90f0*/  @P2 LDG.E.U16 R92, desc[UR60][R108.64] ;  /* 0x0000003c6c5c2981 */ /* 0x000122000c1e1500 */
[C---:B------:R-:W-:Y:S02]  /*9100*/  ISETP.GT.AND P0, PT, R106.reuse, 0x24, PT ;  /* 0x000000246a00780c */ /* 0x040fe40003f04270 */
[----:B------:R-:W-:Y:S02]  /*9110*/  PRMT R14, RZ, 0x7610, R14 ;  /* 0x00007610ff0e7816 */ /* 0x000fe4000000000e */
[----:B------:R-:W-:-:S09]  /*9120*/  ISETP.GT.AND P1, PT, R106, 0x25, PT ;  /* 0x000000256a00780c */ /* 0x000fd20003f24270 */
[----:B0-----:R-:W-:Y:S02]  /*9130*/  @P0 IMAD.MOV.U32 R109, RZ, RZ, R112 ;  /* 0x000000ffff6d0224 */ /* 0x001fe400078e0070 */
[----:B------:R-:W-:-:S05]  /*9140*/  @P0 IMAD.MOV.U32 R108, RZ, RZ, R111 ;  /* 0x000000ffff6c0224 */ /* 0x000fca00078e006f */
[----:B------:R0:W4:Y:S01]  /*9150*/  @P0 LDG.E.U16 R14, desc[UR60][R108.64] ;  /* 0x0000003c6c0e0981 */ /* 0x000122000c1e1500 */
[----:B------:R-:W-:Y:S02]  /*9160*/  PRMT R20, RZ, 0x7610, R20 ;  /* 0x00007610ff147816 */ /* 0x000fe40000000014 */
[----:B------:R-:W-:Y:S01]  /*9170*/  PRMT R3, RZ, 0x7610, R3 ;  /* 0x00007610ff037816 */ /* 0x000fe20000000003 */
[----:B0-----:R-:W-:Y:S01]  /*9180*/  @P0 IMAD.MOV.U32 R109, RZ, RZ, R117 ;  /* 0x000000ffff6d0224 */ /* 0x001fe200078e0075 */
[----:B---3--:R-:W-:-:S05]  /*9190*/  @P0 MOV R108, R110 ;  /* 0x0000006e006c0202 */ /* 0x008fca0000000f00 */
[----:B------:R0:W3:Y:S02]  /*91a0*/  @P0 LDG.E.U16 R20, desc[UR60][R108.64] ;  /* 0x0000003c6c140981 */ /* 0x0000e4000c1e1500 */
[----:B0-----:R-:W-:Y:S02]  /*91b0*/  @P1 IMAD.MOV.U32 R108, RZ, RZ, R93 ;  /* 0x000000ffff6c1224 */ /* 0x001fe400078e005d */
[----:B------:R-:W-:-:S05]  /*91c0*/  @P1 IMAD.MOV.U32 R109, RZ, RZ, R116 ;  /* 0x000000ffff6d1224 */ /* 0x000fca00078e0074 */
[----:B------:R2:W3:Y:S01]  /*91d0*/  @P1 LDG.E.U16 R3, desc[UR60][R108.64] ;  /* 0x0000003c6c031981 */ /* 0x0004e2000c1e1500 */
[----:B------:R-:W-:-:S03]  /*91e0*/  PRMT R17, RZ, 0x7610, R17 ;  /* 0x00007610ff117816 */ /* 0x000fc60000000011 */
[----:B------:R-:W-:Y:S01]  /*91f0*/  STL [R1+0xaa8], R18 ;  /* 0x000aa81201007387 */ /* 0x000fe20000100800 */
[----:B--2---:R-:W-:Y:S01]  /*9200*/  @P1 IMAD.MOV.U32 R108, RZ, RZ, R114 ;  /* 0x000000ffff6c1224 */ /* 0x004fe200078e0072 */
[----:B------:R-:W-:Y:S02]  /*9210*/  @P1 MOV R109, R115 ;  /* 0x00000073006d1202 */ /* 0x000fe40000000f00 */
[----:B------:R-:W-:Y:S04]  /*9220*/  STL [R1+0xab0], R91 ;  /* 0x000ab05b01007387 */ /* 0x000fe80000100800 */
[----:B------:R-:W2:Y:S04]  /*9230*/  LDL R118, [R1+0x708] ;  /* 0x0007080001767983 */ /* 0x000ea80000100800 */
[----:B------:R-:W2:Y:S04]  /*9240*/  LDL R113, [R1+0x70c] ;  /* 0x00070c0001717983 */ /* 0x000ea80000100800 */
[----:B------:R2:W2:Y:S04]  /*9250*/  @P1 LDG.E.U16 R17, desc[UR60][R108.64] ;  /* 0x0000003c6c111981 */ /* 0x0004a8000c1e1500 */
[----:B----4-:R-:W-:Y:S04]  /*9260*/  STL [R1+0xab4], R92 ;  /* 0x000ab45c01007387 */ /* 0x010fe80000100800 */
[----:B------:R-:W4:Y:S04]  /*9270*/  LDL R112, [R1+0x700] ;  /* 0x0007000001707983 */ /* 0x000f280000100800 */
[----:B------:R-:W4:Y:S04]  /*9280*/  LDL R111, [R1+0x704] ;  /* 0x00070400016f7983 */ /* 0x000f280000100800 */
[----:B------:R-:W-:Y:S04]  /*9290*/  STL [R1+0xab8], R14 ;  /* 0x000ab80e01007387 */ /* 0x000fe80000100800 */
[----:B------:R-:W4:Y:S04]  /*92a0*/  LDL R117, [R1+0x6f8] ;  /* 0x0006f80001757983 */ /* 0x000f280000100800 */
[----:B------:R-:W4:Y:S01]  /*92b0*/  LDL R110, [R1+0x6fc] ;  /* 0x0006fc00016e7983 */ /* 0x000f220000100800 */
[----:B------:R-:W-:-:S03]  /*92c0*/  ISETP.GT.AND P2, PT, R106, 0x26, PT ;  /* 0x000000266a00780c */ /* 0x000fc60003f44270 */
[----:B---3--:R-:W-:Y:S04]  /*92d0*/  STL [R1+0xabc], R20 ;  /* 0x000abc1401007387 */ /* 0x008fe80000100800 */
[----:B------:R-:W3:Y:S04]  /*92e0*/  LDL R116, [R1+0x6f0] ;  /* 0x0006f00001747983 */ /* 0x000ee80000100800 */
[----:B------:R-:W3:Y:S04]  /*92f0*/  LDL R93, [R1+0x6f4] ;  /* 0x0006f400015d7983 */ /* 0x000ee80000100800 */
[----:B------:R-:W-:Y:S04]  /*9300*/  STL [R1+0xac0], R3 ;  /* 0x000ac00301007387 */ /* 0x000fe80000100800 */
[----:B------:R-:W3:Y:S04]  /*9310*/  LDL R115, [R1+0x6e8] ;  /* 0x0006e80001737983 */ /* 0x000ee80000100800 */
[----:B------:R-:W3:Y:S01]  /*9320*/  LDL R114, [R1+0x6ec] ;  /* 0x0006ec0001727983 */ /* 0x000ee20000100800 */
[----:B------:R-:W-:-:S02]  /*9330*/  PRMT R2, RZ, 0x7610, R2 ;  /* 0x00007610ff027816 */ /* 0x000fc40000000002 */
[----:B------:R-:W-:Y:S01]  /*9340*/  PRMT R157, RZ, 0x7610, R157 ;  /* 0x00007610ff9d7816 */ /* 0x000fe2000000009d */
[----:B--2---:R-:W-:Y:S02]  /*9350*/  @P2 IMAD.MOV.U32 R109, RZ, RZ, R118 ;  /* 0x000000ffff6d2224 */ /* 0x004fe400078e0076 */
[----:B------:R-:W-:Y:S01]  /*9360*/  @P2 IMAD.MOV.U32 R108, RZ, RZ, R113 ;  /* 0x000000ffff6c2224 */ /* 0x000fe200078e0071 */
[----:B------:R0:W-:Y:S04]  /*9370*/  STL [R1+0xac4], R17 ;  /* 0x000ac41101007387 */ /* 0x0001e80000100800 */
[----:B------:R-:W2:Y:S04]  /*9380*/  LDL R113, [R1+0x6e0] ;  /* 0x0006e00001717983 */ /* 0x000ea80000100800 */
[----:B------:R4:W2:Y:S04]  /*9390*/  @P2 LDG.E.U16 R2, desc[UR60][R108.64] ;  /* 0x0000003c6c022981 */ /* 0x0008a8000c1e1500 */
[----:B0-----:R-:W2:Y:S01]  /*93a0*/  LDL R17, [R1+0x6e4] ;  /* 0x0006e40001117983 */ /* 0x001ea20000100800 */
[----:B----4-:R-:W-:-:S02]  /*93b0*/  @P2 IMAD.MOV.U32 R109, RZ, RZ, R112 ;  /* 0x000000ffff6d2224 */ /* 0x010fc400078e0070 */
[----:B------:R-:W-:-:S05]  /*93c0*/  @P2 IMAD.MOV.U32 R108, RZ, RZ, R111 ;  /* 0x000000ffff6c2224 */ /* 0x000fca00078e006f */
[----:B------:R0:W4:Y:S01]  /*93d0*/  @P2 LDG.E.U16 R157, desc[UR60][R108.64] ;  /* 0x0000003c6c9d2981 */ /* 0x000122000c1e1500 */
[C---:B------:R-:W-:Y:S02]  /*93e0*/  ISETP.GT.AND P0, PT, R106.reuse, 0x27, PT ;  /* 0x000000276a00780c */ /* 0x040fe40003f04270 */
[----:B------:R-:W-:Y:S02]  /*93f0*/  PRMT R103, RZ, 0x7610, R103 ;  /* 0x00007610ff677816 */ /* 0x000fe40000000067 */
[----:B------:R-:W-:-:S09]  /*9400*/  ISETP.GT.AND P1, PT, R106, 0x28, PT ;  /* 0x000000286a00780c */ /* 0x000fd20003f24270 */
[----:B0-----:R-:W-:Y:S01]  /*9410*/  @P0 IMAD.MOV.U32 R109, RZ, RZ, R117 ;  /* 0x000000ffff6d0224 */ /* 0x001fe200078e0075 */
[----:B------:R-:W-:-:S05]  /*9420*/  @P0 MOV R108, R110 ;  /* 0x0000006e006c0202 */ /* 0x000fca0000000f00 */
[----:B------:R3:W4:Y:S01]  /*9430*/  @P0 LDG.E.U16 R103, desc[UR60][R108.64] ;  /* 0x0000003c6c670981 */ /* 0x000722000c1e1500 */
[----:B------:R-:W-:Y:S02]  /*9440*/  PRMT R104, RZ, 0x7610, R104 ;  /* 0x00007610ff687816 */ /* 0x000fe40000000068 */
[----:B------:R-:W-:Y:S01]  /*9450*/  PRMT R3, RZ, 0x7610, R3 ;  /* 0x00007610ff037816 */ /* 0x000fe20000000003 */
[----:B---3--:R-:W-:Y:S02]  /*9460*/  @P0 IMAD.MOV.U32 R109, RZ, RZ, R116 ;  /* 0x000000ffff6d0224 */ /* 0x008fe400078e0074 */
[----:B------:R-:W-:-:S05]  /*9470*/  @P0 IMAD.MOV.U32 R108, RZ, RZ, R93 ;  /* 0x000000ffff6c0224 */ /* 0x000fca00078e005d */
[----:B------:R0:W3:Y:S02]  /*9480*/  @P0 LDG.E.U16 R104, desc[UR60][R108.64] ;  /* 0x0000003c6c680981 */ /* 0x0000e4000c1e1500 */
[----:B0-----:R-:W-:Y:S01]  /*9490*/  @P1 MOV R109, R115 ;  /* 0x00000073006d1202 */ /* 0x001fe20000000f00 */
[----:B------:R-:W-:-:S05]  /*94a0*/  @P1 IMAD.MOV.U32 R108, RZ, RZ, R114 ;  /* 0x000000ffff6c1224 */ /* 0x000fca00078e0072 */
[----:B------:R2:W3:Y:S01]  /*94b0*/  @P1 LDG.E.U16 R3, desc[UR60][R108.64] ;  /* 0x0000003c6c031981 */ /* 0x0004e2000c1e1500 */
[----:B------:R-:W-:Y:S01]  /*94c0*/  PRMT R20, RZ, 0x7610, R20 ;  /* 0x00007610ff147816 */ /* 0x000fe20000000014 */
[----:B--2---:R-:W-:Y:S02]  /*94d0*/  @P1 IMAD.MOV.U32 R109, RZ, RZ, R113 ;  /* 0x000000ffff6d1224 */ /* 0x004fe400078e0071 */
[----:B------:R0:W-:Y:S01]  /*94e0*/  STL [R1+0xac8], R2 ;  /* 0x000ac80201007387 */ /* 0x0001e20000100800 */
[----:B------:R-:W-:-:S03]  /*94f0*/  @P1 IMAD.MOV.U32 R108, RZ, RZ, R17 ;  /* 0x000000ffff6c1224 */ /* 0x000fc600078e0011 */
[----:B------:R-:W2:Y:S04]  /*9500*/  LDL R112, [R1+0x6d8] ;  /* 0x0006d80001707983 */ /* 0x000ea80000100800 */
[----:B------:R-:W2:Y:S04]  /*9510*/  LDL R111, [R1+0x6dc] ;  /* 0x0006dc00016f7983 */ /* 0x000ea80000100800 */
[----:B------:R2:W2:Y:S04]  /*9520*/  @P1 LDG.E.U16 R20, desc[UR60][R108.64] ;  /* 0x0000003c6c141981 */ /* 0x0004a8000c1e1500 */
[----:B----4-:R-:W-:Y:S04]  /*9530*/  STL [R1+0xacc], R157 ;  /* 0x000acc9d01007387 */ /* 0x010fe80000100800 */
[----:B0-----:R-:W4:Y:S04]  /*9540*/  LDL R2, [R1+0x6d4] ;  /* 0x0006d40001027983 */ /* 0x001f280000100800 */
[----:B------:R-:W4:Y:S04]  /*9550*/  LDL R110, [R1+0x6d0] ;  /* 0x0006d000016e7983 */ /* 0x000f280000100800 */
[----:B------:R0:W-:Y:S04]  /*9560*/  STL [R1+0xad0], R103 ;  /* 0x000ad06701007387 */ /* 0x0001e80000100800 */
[----:B------:R-:W4:Y:S04]  /*9570*/  LDL R117, [R1+0x6c8] ;  /* 0x0006c80001757983 */ /* 0x000f280000100800 */
[----:B------:R-:W4:Y:S04]  /*9580*/  LDL R116, [R1+0x6cc] ;  /* 0x0006cc0001747983 */ /* 0x000f280000100800 */
[----:B0-----:R-:W4:Y:S04]  /*9590*/  LDL R103, [R1+0x6c0] ;  /* 0x0006c00001677983 */ /* 0x001f280000100800 */
[----:B------:R-:W4:Y:S04]  /*95a0*/  LDL R93, [R1+0x6c4] ;  /* 0x0006c400015d7983 */ /* 0x000f280000100800 */
[----:B---3--:R-:W-:Y:S04]  /*95b0*/  STL [R1+0xad4], R104 ;  /* 0x000ad46801007387 */ /* 0x008fe80000100800 */
[----:B------:R-:W3:Y:S04]  /*95c0*/  LDL R115, [R1+0x6b8] ;  /* 0x0006b80001737983 */ /* 0x000ee80000100800 */
[----:B------:R-:W3:Y:S01]  /*95d0*/  LDL R114, [R1+0x6bc] ;  /* 0x0006bc0001727983 */ /* 0x000ee20000100800 */
[----:B------:R-:W-:-:S03]  /*95e0*/  ISETP.GT.AND P2, PT, R106, 0x29, PT ;  /* 0x000000296a00780c */ /* 0x000fc60003f44270 */
[----:B------:R0:W-:Y:S04]  /*95f0*/  STL [R1+0xad8], R3 ;  /* 0x000ad80301007387 */ /* 0x0001e80000100800 */
[----:B------:R-:W3:Y:S04]  /*9600*/  LDL R17, [R1+0x6b4] ;  /* 0x0006b40001117983 */ /* 0x000ee80000100800 */
[----:B------:R-:W3:Y:S01]  /*9610*/  LDL R113, [R1+0x6b0] ;  /* 0x0006b00001717983 */ /* 0x000ee20000100800 */
[----:B------:R-:W-:Y:S01]  /*9620*/  PRMT R18, RZ, 0x7610, R18 ;  /* 0x00007610ff127816 */ /* 0x000fe20000000012 */
[----:B--2---:R-:W-:-:S02]  /*9630*/  @P2 IMAD.MOV.U32 R109, RZ, RZ, R112 ;  /* 0x000000ffff6d2224 */ /* 0x004fc400078e0070 */
[----:B------:R-:W-:Y:S01]  /*9640*/  @P2 IMAD.MOV.U32 R108, RZ, RZ, R111 ;  /* 0x000000ffff6c2224 */ /* 0x000fe200078e006f */
[----:B------:R1:W-:Y:S04]  /*9650*/  STL [R1+0xadc], R20 ;  /* 0x000adc1401007387 */ /* 0x0003e80000100800 */
[----:B------:R-:W2:Y:S04]  /*9660*/  LDL R112, [R1+0x6a8] ;  /* 0x0006a80001707983 */ /* 0x000ea80000100800 */
[----:B------:R-:W2:Y:S04]  /*9670*/  LDL R111, [R1+0x6ac] ;  /* 0x0006ac00016f7983 */ /* 0x000ea80000100800 */
[----:B------:R4:W2:Y:S04]  /*9680*/  @P2 LDG.E.U16 R18, desc[UR60][R108.64] ;  /* 0x0000003c6c122981 */ /* 0x0008a8000c1e1500 */
[----:B0-----:R-:W2:Y:S01]  /*9690*/  LDL R3, [R1+0x6a0] ;  /* 0x0006a00001037983 */ /* 0x001ea20000100800 */
[----:B------:R-:W-:-:S02]  /*96a0*/  ISETP.GT.AND P0, PT, R106, 0x2a, PT ;  /* 0x0000002a6a00780c */ /* 0x000fc40003f04270 */
[----:B------:R-:W-:Y:S01]  /*96b0*/  PRMT R13, RZ, 0x7610, R13 ;  /* 0x00007610ff0d7816 */ /* 0x000fe2000000000d */
[----:B------:R-:W2:Y:S01]  /*96c0*/  LDL R104, [R1+0x69c] ;  /* 0x00069c0001687983 */ /* 0x000ea20000100800 */
[----:B------:R-:W-:Y:S02]  /*96d0*/  ISETP.GT.AND P1, PT, R106, 0x2b, PT ;  /* 0x0000002b6a00780c */ /* 0x000fe40003f24270 */
[----:B------:R-:W-:Y:S01]  /*96e0*/  PRMT R4, RZ, 0x7610, R4 ;  /* 0x00007610ff047816 */ /* 0x000fe20000000004 */
[----:B-1----:R-:W2:Y:S01]  /*96f0*/  LDL R20, [R1+0x680] ;  /* 0x0006800001147983 */ /* 0x002ea20000100800 */
[----:B------:R-:W-:Y:S02]  /*9700*/  PRMT R9, RZ, 0x7610, R9 ;  /* 0x00007610ff097816 */ /* 0x000fe40000000009 */
[----:B------:R-:W-:Y:S01]  /*9710*/  PRMT R6, RZ, 0x7610, R6 ;  /* 0x00007610ff067816 */ /* 0x000fe20000000006 */
[----:B------:R-:W2:Y:S01]  /*9720*/  LDL R122, [R1+0x420] ;  /* 0x00042000017a7983 */ /* 0x000ea20000100800 */
[----:B------:R-:W-:-:S02]  /*9730*/  PRMT R21, RZ, 0x7610, R21 ;  /* 0x00007610ff157816 */ /* 0x000fc40000000015 */
[----:B------:R-:W-:Y:S01]  /*9740*/  PRMT R100, RZ, 0x7610, R100 ;  /* 0x00007610ff647816 */ /* 0x000fe20000000064 */
[----:B------:R-:W2:Y:S01]  /*9750*/  LDL R119, [R1+0x418] ;  /* 0x0004180001777983 */ /* 0x000ea20000100800 */
[----:B------:R-:W-:Y:S02]  /*9760*/  PRMT R10, RZ, 0x7610, R10 ;  /* 0x00007610ff0a7816 */ /* 0x000fe4000000000a */
[----:B------:R-:W-:Y:S01]  /*9770*/  PRMT R12, RZ, 0x7610, R12 ;  /* 0x00007610ff0c7816 */ /* 0x000fe2000000000c */
[----:B------:R-:W2:Y:S01]  /*9780*/  LDL R118, [R1+0x41c] ;  /* 0x00041c0001767983 */ /* 0x000ea20000100800 */
        /* <DEDUP_REMOVED lines=66> */
[----:B----4-:R-:W-:-:S03]  /*9bb0*/  @P2 MOV R108, R2 ;  /* 0x00000002006c2202 */ /* 0x010fc60000000f00 */
[----:B------:R-:W4:Y:S01]  /*9bc0*/  LDL R2, [R1+0x6a4] ;  /* 0x0006a40001027983 */ /* 0x000f220000100800 */
[----:B------:R-:W-:-:S03]  /*9bd0*/  @P2 IMAD.MOV.U32 R109, RZ, RZ, R110 ;  /* 0x000000ffff6d2224 */ /* 0x000fc600078e006e */
[----:B------:R-:W4:Y:S04]  /*9be0*/  LDL R110, [R1+0x698] ;  /* 0x00069800016e7983 */ /* 0x000f280000100800 */
[----:B------:R0:W4:Y:S02]  /*9bf0*/  @P2 LDG.E.U16 R13, desc[UR60][R108.64] ;  /* 0x0000003c6c0d2981 */ /* 0x000124000c1e1500 */
[----:B0-----:R-:W-:Y:S02]  /*9c00*/  @P0 IMAD.MOV.U32 R109, RZ, RZ, R117 ;  /* 0x000000ffff6d0224 */ /* 0x001fe400078e0075 */
[----:B------:R-:W-:Y:S02]  /*9c10*/  @P0 IMAD.MOV.U32 R108, RZ, RZ, R116 ;  /* 0x000000ffff6c0224 */ /* 0x000fe400078e0074 */
[----:B------:R-:W4:Y:S04]  /*9c20*/  LDL R116, [R1+0x688] ;  /* 0x0006880001747983 */ /* 0x000f280000100800 */
[----:B------:R0:W4:Y:S02]  /*9c30*/  @P0 LDG.E.U16 R4, desc[UR60][R108.64] ;  /* 0x0000003c6c040981 */ /* 0x000124000c1e1500 */
[----:B0-----:R-:W-:Y:S01]  /*9c40*/  @P0 IMAD.MOV.U32 R108, RZ, RZ, R93 ;  /* 0x000000ffff6c0224 */ /* 0x001fe200078e005d */
[----:B------:R-:W-:Y:S01]  /*9c50*/  @P0 MOV R109, R103 ;  /* 0x00000067006d0202 */ /* 0x000fe20000000f00 */
[----:B------:R-:W4:Y:S04]  /*9c60*/  LDL R93, [R1+0x694] ;  /* 0x00069400015d7983 */ /* 0x000f280000100800 */
[----:B------:R-:W4:Y:S04]  /*9c70*/  LDL R103, [R1+0x690] ;  /* 0x0006900001677983 */ /* 0x000f280000100800 */
[----:B------:R3:W4:Y:S01]  /*9c80*/  @P0 LDG.E.U16 R9, desc[UR60][R108.64] ;  /* 0x0000003c6c090981 */ /* 0x000722000c1e1500 */
[----:B------:R-:W-:Y:S01]  /*9c90*/  ISETP.GT.AND P2, PT, R106, 0x2c, PT ;  /* 0x0000002c6a00780c */ /* 0x000fe20003f44270 */
[----:B---3--:R-:W-:-:S02]  /*9ca0*/  @P1 IMAD.MOV.U32 R108, RZ, RZ, R114 ;  /* 0x000000ffff6c1224 */ /* 0x008fc400078e0072 */
[----:B------:R-:W-:Y:S01]  /*9cb0*/  @P1 IMAD.MOV.U32 R109, RZ, RZ, R115 ;  /* 0x000000ffff6d1224 */ /* 0x000fe200078e0073 */
[----:B------:R-:W3:Y:S04]  /*9cc0*/  LDL R114, [R1+0x678] ;  /* 0x0006780001727983 */ /* 0x000ee80000100800 */
[----:B------:R-:W3:Y:S04]  /*9cd0*/  LDL R115, [R1+0x68c] ;  /* 0x00068c0001737983 */ /* 0x000ee80000100800 */
[----:B------:R0:W3:Y:S02]  /*9ce0*/  @P1 LDG.E.U16 R6, desc[UR60][R108.64] ;  /* 0x0000003c6c061981 */ /* 0x0000e4000c1e1500 */
[----:B0-----:R-:W-:-:S02]  /*9cf0*/  @P1 IMAD.MOV.U32 R108, RZ, RZ, R17 ;  /* 0x000000ffff6c1224 */ /* 0x001fc400078e0011 */
[----:B------:R-:W3:Y:S01]  /*9d00*/  LDL R17, [R1+0x684] ;  /* 0x0006840001117983 */ /* 0x000ee20000100800 */
[----:B------:R-:W-:-:S03]  /*9d10*/  @P1 IMAD.MOV.U32 R109, RZ, RZ, R113 ;  /* 0x000000ffff6d1224 */ /* 0x000fc600078e0071 */
[----:B------:R-:W3:Y:S04]  /*9d20*/  LDL R113, [R1+0x67c] ;  /* 0x00067c0001717983 */ /* 0x000ee80000100800 */
[----:B------:R2:W3:Y:S02]  /*9d30*/  @P1 LDG.E.U16 R21, desc[UR60][R108.64] ;  /* 0x0000003c6c151981 */ /* 0x0004e4000c1e1500 */
[----:B--2---:R-:W-:Y:S01]  /*9d40*/  @P2 MOV R108, R111 ;  /* 0x0000006f006c2202 */ /* 0x004fe20000000f00 */
[----:B------:R-:W-:Y:S01]  /*9d50*/  @P2 IMAD.MOV.U32 R109, RZ, RZ, R112 ;  /* 0x000000ffff6d2224 */ /* 0x000fe200078e0070 */
[C---:B------:R-:W-:Y:S01]  /*9d60*/  ISETP.GT.AND P0, PT, R106.reuse, 0x2d, PT ;  /* 0x0000002d6a00780c */ /* 0x040fe20003f04270 */
[----:B------:R-:W2:Y:S04]  /*9d70*/  LDL R112, [R1+0x668] ;  /* 0x0006680001707983 */ /* 0x000ea80000100800 */
[----:B------:R0:W2:Y:S01]  /*9d80*/  @P2 LDG.E.U16 R100, desc[UR60][R108.64] ;  /* 0x0000003c6c642981 */ /* 0x0000a2000c1e1500 */
[----:B------:R-:W-:-:S03]  /*9d90*/  ISETP.GT.AND P1, PT, R106, 0x2e, PT ;  /* 0x0000002e6a00780c */ /* 0x000fc60003f24270 */
[----:B------:R-:W2:Y:S01]  /*9da0*/  LDL R111, [R1+0x66c] ;  /* 0x00066c00016f7983 */ /* 0x000ea20000100800 */
[----:B0-----:R-:W-:-:S03]  /*9db0*/  @P2 IMAD.MOV.U32 R109, RZ, RZ, R3 ;  /* 0x000000ffff6d2224 */ /* 0x001fc600078e0003 */
[----:B------:R-:W2:Y:S01]  /*9dc0*/  LDL R3, [R1+0x670] ;  /* 0x0006700001037983 */ /* 0x000ea20000100800 */
[----:B----4-:R-:W-:-:S03]  /*9dd0*/  @P2 IMAD.MOV.U32 R108, RZ, RZ, R2 ;  /* 0x000000ffff6c2224 */ /* 0x010fc600078e0002 */
[----:B------:R-:W4:Y:S04]  /*9de0*/  LDL R2, [R1+0x674] ;  /* 0x0006740001027983 */ /* 0x000f280000100800 */
[----:B------:R0:W4:Y:S02]  /*9df0*/  @P2 LDG.E.U16 R10, desc[UR60][R108.64] ;  /* 0x0000003c6c0a2981 */ /* 0x000124000c1e1500 */
[----:B0-----:R-:W-:Y:S01]  /*9e00*/  @P0 IMAD.MOV.U32 R108, RZ, RZ, R104 ;  /* 0x000000ffff6c0224 */ /* 0x001fe200078e0068 */
[----:B------:R-:W-:Y:S01]  /*9e10*/  @P0 MOV R109, R110 ;  /* 0x0000006e006d0202 */ /* 0x000fe20000000f00 */
[----:B------:R-:W4:Y:S04]  /*9e20*/  LDL R104, [R1+0x65c] ;  /* 0x00065c0001687983 */ /* 0x000f280000100800 */
[----:B------:R0:W4:Y:S04]  /*9e30*/  @P0 LDG.E.U16 R12, desc[UR60][R108.64] ;  /* 0x0000003c6c0c0981 */ /* 0x000128000c1e1500 */
[----:B------:R-:W4:Y:S01]  /*9e40*/  LDL R110, [R1+0x658] ;  /* 0x00065800016e7983 */ /* 0x000f220000100800 */
[----:B------:R-:W-:Y:S01]  /*9e50*/  ISETP.GT.AND P2, PT, R106, 0x2f, PT ;  /* 0x0000002f6a00780c */ /* 0x000fe20003f44270 */
[----:B0-----:R-:W-:-:S02]  /*9e60*/  @P0 IMAD.MOV.U32 R108, RZ, RZ, R93 ;  /* 0x000000ffff6c0224 */ /* 0x001fc400078e005d */
[----:B------:R-:W4:Y:S01]  /*9e70*/  LDL R93, [R1+0x664] ;  /* 0x00066400015d7983 */ /* 0x000f220000100800 */
[----:B------:R-:W-:-:S03]  /*9e80*/  @P0 IMAD.MOV.U32 R109, RZ, RZ, R103 ;  /* 0x000000ffff6d0224 */ /* 0x000fc600078e0067 */
[----:B------:R-:W4:Y:S04]  /*9e90*/  LDL R103, [R1+0x660] ;  /* 0x0006600001677983 */ /* 0x000f280000100800 */
[----:B------:R0:W4:Y:S02]  /*9ea0*/  @P0 LDG.E.U16 R16, desc[UR60][R108.64] ;  /* 0x0000003c6c100981 */ /* 0x000124000c1e1500 */
[----:B0-----:R-:W-:Y:S02]  /*9eb0*/  @P1 IMAD.MOV.U32 R109, RZ, RZ, R116 ;  /* 0x000000ffff6d1224 */ /* 0x001fe400078e0074 */
[----:B------:R-:W4:Y:S01]  /*9ec0*/  LDL R116, [R1+0x648] ;  /* 0x0006480001747983 */ /* 0x000f220000100800 */
[----:B---3--:R-:W-:-:S03]  /*9ed0*/  @P1 IMAD.MOV.U32 R108, RZ, RZ, R115 ;  /* 0x000000ffff6c1224 */ /* 0x008fc600078e0073 */
[----:B------:R-:W3:Y:S04]  /*9ee0*/  LDL R115, [R1+0x64c] ;  /* 0x00064c0001737983 */ /* 0x000ee80000100800 */
[----:B------:R0:W3:Y:S02]  /*9ef0*/  @P1 LDG.E.U16 R156, desc[UR60][R108.64] ;  /* 0x0000003c6c9c1981 */ /* 0x0000e4000c1e1500 */
[----:B0-----:R-:W-:Y:S01]  /*9f00*/  @P1 MOV R108, R17 ;  /* 0x00000011006c1202 */ /* 0x001fe20000000f00 */
[----:B------:R-:W-:Y:S01]  /*9f10*/  @P1 IMAD.MOV.U32 R109, RZ, RZ, R20 ;  /* 0x000000ffff6d1224 */ /* 0x000fe200078e0014 */
[----:B------:R-:W3:Y:S04]  /*9f20*/  LDL R17, [R1+0x654] ;  /* 0x0006540001117983 */ /* 0x000ee80000100800 */
[----:B------:R-:W3:Y:S04]  /*9f30*/  LDL R20, [R1+0x650] ;  /* 0x0006500001147983 */ /* 0x000ee80000100800 */
[----:B------:R0:W3:Y:S02]  /*9f40*/  @P1 LDG.E.U16 R159, desc[UR60][R108.64] ;  /* 0x0000003c6c9f1981 */ /* 0x0000e4000c1e1500 */
[----:B0-----:R-:W-:-:S02]  /*9f50*/  @P2 IMAD.MOV.U32 R108, RZ, RZ, R113 ;  /* 0x000000ffff6c2224 */ /* 0x001fc400078e0071 */
[----:B------:R-:W-:Y:S01]  /*9f60*/  @P2 IMAD.MOV.U32 R109, RZ, RZ, R114 ;  /* 0x000000ffff6d2224 */ /* 0x000fe200078e0072 */
[C---:B------:R-:W-:Y:S01]  /*9f70*/  ISETP.GT.AND P0, PT, R106.reuse, 0x30, PT ;  /* 0x000000306a00780c */ /* 0x040fe20003f04270 */
[----:B------:R-:W3:Y:S04]  /*9f80*/  LDL R114, [R1+0x638] ;  /* 0x0006380001727983 */ /* 0x000ee80000100800 */
[----:B------:R2:W3:Y:S01]  /*9f90*/  @P2 LDG.E.U16 R105, desc[UR60][R108.64] ;  /* 0x0000003c6c692981 */ /* 0x0004e2000c1e1500 */
[----:B------:R-:W-:-:S03]  /*9fa0*/  ISETP.GT.AND P1, PT, R106, 0x31, PT ;  /* 0x000000316a00780c */ /* 0x000fc60003f24270 */
[----:B------:R-:W3:Y:S01]  /*9fb0*/  LDL R113, [R1+0x63c] ;  /* 0x00063c0001717983 */ /* 0x000ee20000100800 */
[----:B--2---:R-:W-:-:S03]  /*9fc0*/  @P2 MOV R109, R3 ;  /* 0x00000003006d2202 */ /* 0x004fc60000000f00 */
[----:B------:R-:W2:Y:S01]  /*9fd0*/  LDL R3, [R1+0x640] ;  /* 0x0006400001037983 */ /* 0x000ea20000100800 */
[----:B----4-:R-:W-:-:S03]  /*9fe0*/  @P2 IMAD.MOV.U32 R108, RZ, RZ, R2 ;  /* 0x000000ffff6c2224 */ /* 0x010fc600078e0002 */
[----:B------:R-:W4:Y:S04]  /*9ff0*/  LDL R2, [R1+0x644] ;  /* 0x0006440001027983 */ /* 0x000f280000100800 */
[----:B------:R0:W4:Y:S02]  /*a000*/  @P2 LDG.E.U16 R22, desc[UR60][R108.64] ;  /* 0x0000003c6c162981 */ /* 0x000124000c1e1500 */
[----:B0-----:R-:W-:Y:S02]  /*a010*/  @P0 IMAD.MOV.U32 R108, RZ, RZ, R111 ;  /* 0x000000ffff6c0224 */ /* 0x001fe400078e006f */
[----:B------:R-:W-:Y:S01]  /*a020*/  @P0 IMAD.MOV.U32 R109, RZ, RZ, R112 ;  /* 0x000000ffff6d0224 */ /* 0x000fe200078e0070 */
        /* <DEDUP_REMOVED lines=9> */
[----:B0-----:R-:W-:Y:S01]  /*a0c0*/  @P1 MOV R108, R104 ;  /* 0x00000068006c1202 */ /* 0x001fe20000000f00 */
[----:B------:R-:W-:Y:S01]  /*a0d0*/  @P1 IMAD.MOV.U32 R109, RZ, RZ, R110 ;  /* 0x000000ffff6d1224 */ /* 0x000fe200078e006e */
[----:B------:R-:W4:Y:S04]  /*a0e0*/  LDL R104, [R1+0x61c] ;  /* 0x00061c0001687983 */ /* 0x000f280000100800 */
[----:B------:R3:W4:Y:S04]  /*a0f0*/  @P1 LDG.E.U16 R102, desc[UR60][R108.64] ;  /* 0x0000003c6c661981 */ /* 0x000728000c1e1500 */
[----:B------:R-:W4:Y:S01]  /*a100*/  LDL R110, [R1+0x618] ;  /* 0x00061800016e7983 */ /* 0x000f220000100800 */
[----:B---3--:R-:W-:-:S03]  /*a110*/  @P1 IMAD.MOV.U32 R108, RZ, RZ, R17 ;  /* 0x000000ffff6c1224 */ /* 0x008fc600078e0011 */
[----:B------:R-:W3:Y:S01]  /*a120*/  LDL R17, [R1+0x624] ;  /* 0x0006240001117983 */ /* 0x000ee20000100800 */
[----:B------:R-:W-:-:S03]  /*a130*/  @P1 IMAD.MOV.U32 R109, RZ, RZ, R20 ;  /* 0x000000ffff6d1224 */ /* 0x000fc600078e0014 */
[----:B------:R-:W3:Y:S04]  /*a140*/  LDL R20, [R1+0x620] ;  /* 0x0006200001147983 */ /* 0x000ee80000100800 */
[----:B------:R0:W3:Y:S02]  /*a150*/  @P1 LDG.E.U16 R94, desc[UR60][R108.64] ;  /* 0x0000003c6c5e1981 */ /* 0x0000e4000c1e1500 */
[----:B0-----:R-:W-:Y:S01]  /*a160*/  @P2 IMAD.MOV.U32 R108, RZ, RZ, R115 ;  /* 0x000000ffff6c2224 */ /* 0x001fe200078e0073 */
[----:B------:R-:W-:Y:S01]  /*a170*/  @P2 MOV R109, R116 ;  /* 0x00000074006d2202 */ /* 0x000fe20000000f00 */
[----:B------:R-:W3:Y:S04]  /*a180*/  LDL R115, [R1+0x60c] ;  /* 0x00060c0001737983 */ /* 0x000ee80000100800 */
[----:B------:R2:W3:Y:S01]  /*a190*/  @P2 LDG.E.U16 R5, desc[UR60][R108.64] ;  /* 0x0000003c6c052981 */ /* 0x0004e2000c1e1500 */
[----:B------:R-:W-:-:S02]  /*a1a0*/  ISETP.GT.AND P0, PT, R106, 0x33, PT ;  /* 0x000000336a00780c */ /* 0x000fc40003f04270 */
[----:B------:R-:W-:Y:S01]  /*a1b0*/  ISETP.GT.AND P1, PT, R106, 0x34, PT ;  /* 0x000000346a00780c */ /* 0x000fe20003f24270 */
[----:B------:R-:W3:Y:S01]  /*a1c0*/  LDL R116, [R1+0x608] ;  /* 0x0006080001747983 */ /* 0x000ee20000100800 */
[----:B--2---:R-:W-:-:S03]  /*a1d0*/  @P2 IMAD.MOV.U32 R109, RZ, RZ, R3 ;  /* 0x000000ffff6d2224 */ /* 0x004fc600078e0003 */
        /* <DEDUP_REMOVED lines=9> */
[----:B------:R-:W-:-:S02]  /*a270*/  ISETP.GT.AND P2, PT, R106, 0x35, PT ;  /* 0x000000356a00780c */ /* 0x000fc40003f44270 */
[----:B0-----:R-:W-:Y:S02]  /*a280*/  @P0 MOV R108, R93 ;  /* 0x0000005d006c0202 */ /* 0x001fe40000000f00 */
[----:B------:R-:W4:Y:S01]  /*a290*/  LDL R93, [R1+0x604] ;  /* 0x00060400015d7983 */ /* 0x000f220000100800 */
[----:B------:R-:W-:-:S03]  /*a2a0*/  @P0 IMAD.MOV.U32 R109, RZ, RZ, R103 ;  /* 0x000000ffff6d0224 */ /* 0x000fc600078e0067 */
[----:B------:R-:W4:Y:S04]  /*a2b0*/  LDL R103, [R1+0x600] ;  /* 0x0006000001677983 */ /* 0x000f280000100800 */
[----:B------:R0:W4:Y:S02]  /*a2c0*/  @P0 LDG.E.U16 R98, desc[UR60][R108.64] ;  /* 0x0000003c6c620981 */ /* 0x000124000c1e1500 */
[----:B0-----:R-:W-:Y:S02]  /*a2d0*/  @P1 IMAD.MOV.U32 R108, RZ, RZ, R111 ;  /* 0x000000ffff6c1224 */ /* 0x001fe400078e006f */
[----:B------:R-:W-:Y:S01]  /*a2e0*/  @P1 IMAD.MOV.U32 R109, RZ, RZ, R112 ;  /* 0x000000ffff6d1224 */ /* 0x000fe200078e0070 */
[----:B------:R-:W4:Y:S04]  /*a2f0*/  LDL R111, [R1+0x5ec] ;  /* 0x0005ec00016f7983 */ /* 0x000f280000100800 */
[----:B------:R3:W4:Y:S04]  /*a300*/  @P1 LDG.E.U16 R15, desc[UR60][R108.64] ;  /* 0x0000003c6c0f1981 */ /* 0x000728000c1e1500 */
[----:B------:R-:W4:Y:S01]  /*a310*/  LDL R112, [R1+0x5e8] ;  /* 0x0005e80001707983 */ /* 0x000f220000100800 */
[----:B---3--:R-:W-:-:S03]  /*a320*/  @P1 IMAD.MOV.U32 R108, RZ, RZ, R17 ;  /* 0x000000ffff6c1224 */ /* 0x008fc600078e0011 */
[----:B------:R-:W3:Y:S01]  /*a330*/  LDL R17, [R1+0x5f4] ;  /* 0x0005f40001117983 */ /* 0x000ee20000100800 */
[----:B------:R-:W-:-:S03]  /*a340*/  @P1 MOV R109, R20 ;  /* 0x00000014006d1202 */ /* 0x000fc60000000f00 */
[----:B------:R-:W3:Y:S04]  /*a350*/  LDL R20, [R1+0x5f0] ;  /* 0x0005f00001147983 */ /* 0x000ee80000100800 */
[----:B------:R0:W3:Y:S02]  /*a360*/  @P1 LDG.E.U16 R99, desc[UR60][R108.64] ;  /* 0x0000003c6c631981 */ /* 0x0000e4000c1e1500 */
[----:B0-----:R-:W-:Y:S02]  /*a370*/  @P2 IMAD.MOV.U32 R108, RZ, RZ, R104 ;  /* 0x000000ffff6c2224 */ /* 0x001fe400078e0068 */
[----:B------:R-:W-:Y:S01]  /*a380*/  @P2 IMAD.MOV.U32 R109, RZ, RZ, R110 ;  /* 0x000000ffff6d2224 */ /* 0x000fe200078e006e */
[C---:B------:R-:W-:Y:S01]  /*a390*/  ISETP.GT.AND P0, PT, R106.reuse, 0x36, PT ;  /* 0x000000366a00780c */ /* 0x040fe20003f04270 */
[----:B------:R-:W3:Y:S04]  /*a3a0*/  LDL R110, [R1+0x5d8] ;  /* 0x0005d800016e7983 */ /* 0x000ee80000100800 */
[----:B------:R2:W3:Y:S01]  /*a3b0*/  @P2 LDG.E.U16 R11, desc[UR60][R108.64] ;  /* 0x0000003c6c0b2981 */ /* 0x0004e2000c1e1500 */
[----:B------:R-:W-:-:S03]  /*a3c0*/  ISETP.GT.AND P1, PT, R106, 0x37, PT ;  /* 0x000000376a00780c */ /* 0x000fc60003f24270 */
[----:B------:R-:W3:Y:S01]  /*a3d0*/  LDL R104, [R1+0x5dc] ;  /* 0x0005dc0001687983 */ /* 0x000ee20000100800 */
[----:B--2---:R-:W-:-:S03]  /*a3e0*/  @P2 IMAD.MOV.U32 R109, RZ, RZ, R3 ;  /* 0x000000ffff6d2224 */ /* 0x004fc600078e0003 */
[----:B------:R-:W2:Y:S01]  /*a3f0*/  LDL R3, [R1+0x5e0] ;  /* 0x0005e00001037983 */ /* 0x000ea20000100800 */
[----:B----4-:R-:W-:-:S03]  /*a400*/  @P2 IMAD.MOV.U32 R108, RZ, RZ, R2 ;  /* 0x000000ffff6c2224 */ /* 0x010fc600078e0002 */
[----:B------:R-:W4:Y:S04]  /*a410*/  LDL R2, [R1+0x5e4] ;  /* 0x0005e40001027983 */ /* 0x000f280000100800 */
[----:B------:R0:W4:Y:S02]  /*a420*/  @P2 LDG.E.U16 R7, desc[UR60][R108.64] ;  /* 0x0000003c6c072981 */ /* 0x000124000c1e1500 */
[----:B0-----:R-:W-:Y:S01]  /*a430*/  @P0 MOV R108, R115 ;  /* 0x00000073006c0202 */ /* 0x001fe20000000f00 */
        /* <DEDUP_REMOVED lines=10> */
[----:B0-----:R-:W-:Y:S01]  /*a4e0*/  @P1 IMAD.MOV.U32 R108, RZ, RZ, R113 ;  /* 0x000000ffff6c1224 */ /* 0x001fe200078e0071 */
[----:B------:R-:W-:Y:S01]  /*a4f0*/  @P1 MOV R109, R114 ;  /* 0x00000072006d1202 */ /* 0x000fe20000000f00 */
        /* <DEDUP_REMOVED lines=17> */
[----:B----4-:R-:W-:-:S03]  /*a610*/  @P2 MOV R108, R2 ;  /* 0x00000002006c2202 */ /* 0x010fc60000000f00 */
        /* <DEDUP_REMOVED lines=10> */
[----:B------:R-:W-:-:S03]  /*a6c0*/  @P0 MOV R109, R103 ;  /* 0x00000067006d0202 */ /* 0x000fc60000000f00 */
        /* <DEDUP_REMOVED lines=12> */
[----:B0-----:R-:W-:Y:S01]  /*a790*/  @P2 MOV R108, R113 ;  /* 0x00000071006c2202 */ /* 0x001fe20000000f00 */
        /* <DEDUP_REMOVED lines=27> */
[----:B---3--:R-:W-:-:S03]  /*a950*/  @P1 MOV R108, R17 ;  /* 0x00000011006c1202 */ /* 0x008fc60000000f00 */
        /* <DEDUP_REMOVED lines=62> */
[----:B------:R-:W-:Y:S01]  /*ad40*/  PRMT R213, RZ, 0x7610, R213 ;  /* 0x00007610ffd57816 */ /* 0x000fe200000000d5 */
[----:B------:R-:W4:Y:S04]  /*ad50*/  LDL R114, [R1+0x4f8] ;  /* 0x0004f80001727983 */ /* 0x000f280000100800 */
[----:B------:R3:W4:Y:S01]  /*ad60*/  @P1 LDG.E.U16 R215, desc[UR60][R108.64] ;  /* 0x0000003c6cd71981 */ /* 0x000722000c1e1500 */
[----:B------:R-:W-:-:S03]  /*ad70*/  PRMT R211, RZ, 0x7610, R211 ;  /* 0x00007610ffd37816 */ /* 0x000fc600000000d3 */
        /* <DEDUP_REMOVED lines=8> */
[----:B------:R-:W-:Y:S01]  /*ae00*/  ISETP.GT.AND P0, PT, R106, 0x45, PT ;  /* 0x000000456a00780c */ /* 0x000fe20003f04270 */
[----:B------:R-:W3:Y:S04]  /*ae10*/  LDL R112, [R1+0x4e8] ;  /* 0x0004e80001707983 */ /* 0x000ee80000100800 */
[----:B------:R2:W3:Y:S01]  /*ae20*/  @P2 LDG.E.U16 R211, desc[UR60][R108.64] ;  /* 0x0000003c6cd32981 */ /* 0x0004e2000c1e1500 */
[----:B------:R-:W-:-:S03]  /*ae30*/  PRMT R209, RZ, 0x7610, R209 ;  /* 0x00007610ffd17816 */ /* 0x000fc600000000d1 */
[----:B------:R-:W3:Y:S01]  /*ae40*/  LDL R111, [R1+0x4ec] ;  /* 0x0004ec00016f7983 */ /* 0x000ee20000100800 */
[----:B--2---:R-:W-:-:S03]  /*ae50*/  @P2 IMAD.MOV.U32 R109, RZ, RZ, R3 ;  /* 0x000000ffff6d2224 */ /* 0x004fc600078e0003 */
[----:B------:R-:W2:Y:S01]  /*ae60*/  LDL R3, [R1+0x4f0] ;  /* 0x0004f00001037983 */ /* 0x000ea20000100800 */
[----:B----4-:R-:W-:-:S03]  /*ae70*/  @P2 IMAD.MOV.U32 R108, RZ, RZ, R2 ;  /* 0x000000ffff6c2224 */ /* 0x010fc600078e0002 */
[----:B------:R-:W4:Y:S04]  /*ae80*/  LDL R2, [R1+0x4f4] ;  /* 0x0004f40001027983 */ /* 0x000f280000100800 */
[----:B------:R0:W4:Y:S01]  /*ae90*/  @P2 LDG.E.U16 R209, desc[UR60][R108.64] ;  /* 0x0000003c6cd12981 */ /* 0x000122000c1e1500 */
[----:B------:R-:W-:Y:S02]  /*aea0*/  ISETP.GT.AND P1, PT, R106, 0x46, PT ;  /* 0x000000466a00780c */ /* 0x000fe40003f24270 */
[----:B------:R-:W-:Y:S02]  /*aeb0*/  PRMT R207, RZ, 0x7610, R207 ;  /* 0x00007610ffcf7816 */ /* 0x000fe400000000cf */
[----:B0-----:R-:W-:Y:S02]  /*aec0*/  @P0 MOV R108, R104 ;  /* 0x00000068006c0202 */ /* 0x001fe40000000f00 */
[----:B------:R-:W4:Y:S01]  /*aed0*/  LDL R104, [R1+0x4e4] ;  /* 0x0004e40001687983 */ /* 0x000f220000100800 */
[----:B------:R-:W-:-:S03]  /*aee0*/  @P0 IMAD.MOV.U32 R109, RZ, RZ, R110 ;  /* 0x000000ffff6d0224 */ /* 0x000fc600078e006e */
[----:B------:R-:W4:Y:S01]  /*aef0*/  LDL R110, [R1+0x4e0] ;  /* 0x0004e000016e7983 */ /* 0x000f220000100800 */
[----:B------:R-:W-:-:S03]  /*af00*/  PRMT R205, RZ, 0x7610, R205 ;  /* 0x00007610ffcd7816 */ /* 0x000fc600000000cd */
[----:B------:R0:W4:Y:S01]  /*af10*/  @P0 LDG.E.U16 R207, desc[UR60][R108.64] ;  /* 0x0000003c6ccf0981 */ /* 0x000122000c1e1500 */
[----:B------:R-:W-:Y:S02]  /*af20*/  PRMT R203, RZ, 0x7610, R203 ;  /* 0x00007610ffcb7816 */ /* 0x000fe400000000cb */
[----:B------:R-:W-:Y:S01]  /*af30*/  ISETP.GT.AND P2, PT, R106, 0x47, PT ;  /* 0x000000476a00780c */ /* 0x000fe20003f44270 */
[----:B0-----:R-:W-:Y:S02]  /*af40*/  @P0 IMAD.MOV.U32 R108, RZ, RZ, R93 ;  /* 0x000000ffff6c0224 */ /* 0x001fe400078e005d */
[----:B------:R-:W4:Y:S01]  /*af50*/  LDL R93, [R1+0x4dc] ;  /* 0x0004dc00015d7983 */ /* 0x000f220000100800 */
[----:B------:R-:W-:-:S03]  /*af60*/  @P0 IMAD.MOV.U32 R109, RZ, RZ, R103 ;  /* 0x000000ffff6d0224 */ /* 0x000fc600078e0067 */
[----:B------:R-:W4:Y:S04]  /*af70*/  LDL R103, [R1+0x4d8] ;  /* 0x0004d80001677983 */ /* 0x000f280000100800 */
[----:B------:R0:W4:Y:S02]  /*af80*/  @P0 LDG.E.U16 R205, desc[UR60][R108.64] ;  /* 0x0000003c6ccd0981 */ /* 0x000124000c1e1500 */
[----:B0-----:R-:W-:Y:S01]  /*af90*/  @P1 IMAD.MOV.U32 R108, RZ, RZ, R115 ;  /* 0x000000ffff6c1224 */ /* 0x001fe200078e0073 */
[----:B------:R-:W-:Y:S01]  /*afa0*/  @P1 MOV R109, R116 ;  /* 0x00000074006d1202 */ /* 0x000fe20000000f00 */
[----:B------:R-:W4:Y:S04]  /*afb0*/  LDL R115, [R1+0x4cc] ;  /* 0x0004cc0001737983 */ /* 0x000f280000100800 */
[----:B------:R3:W4:Y:S01]  /*afc0*/  @P1 LDG.E.U16 R203, desc[UR60][R108.64] ;  /* 0x0000003c6ccb1981 */ /* 0x000722000c1e1500 */
[----:B------:R-:W-:-:S02]  /*afd0*/  PRMT R201, RZ, 0x7610, R201 ;  /* 0x00007610ffc97816 */ /* 0x000fc400000000c9 */
[----:B------:R-:W-:Y:S01]  /*afe0*/  PRMT R199, RZ, 0x7610, R199 ;  /* 0x00007610ffc77816 */ /* 0x000fe200000000c7 */
        /* <DEDUP_REMOVED lines=8> */
[----:B------:R-:W-:Y:S01]  /*b070*/  ISETP.GT.AND P0, PT, R106, 0x48, PT ;  /* 0x000000486a00780c */ /* 0x000fe20003f04270 */
[----:B------:R-:W3:Y:S04]  /*b080*/  LDL R114, [R1+0x4b8] ;  /* 0x0004b80001727983 */ /* 0x000ee80000100800 */
[----:B------:R2:W3:Y:S01]  /*b090*/  @P2 LDG.E.U16 R199, desc[UR60][R108.64] ;  /* 0x0000003c6cc72981 */ /* 0x0004e2000c1e1500 */
[----:B------:R-:W-:-:S02]  /*b0a0*/  PRMT R197, RZ, 0x7610, R197 ;  /* 0x00007610ffc57816 */ /* 0x000fc400000000c5 */
[----:B------:R-:W-:Y:S01]  /*b0b0*/  PRMT R195, RZ, 0x7610, R195 ;  /* 0x00007610ffc37816 */ /* 0x000fe200000000c3 */
[----:B------:R-:W3:Y:S01]  /*b0c0*/  LDL R113, [R1+0x4bc] ;  /* 0x0004bc0001717983 */ /* 0x000ee20000100800 */
[----:B--2---:R-:W-:-:S03]  /*b0d0*/  @P2 IMAD.MOV.U32 R109, RZ, RZ, R3 ;  /* 0x000000ffff6d2224 */ /* 0x004fc600078e0003 */
[----:B------:R-:W2:Y:S01]  /*b0e0*/  LDL R3, [R1+0x4c0] ;  /* 0x0004c00001037983 */ /* 0x000ea20000100800 */
[----:B----4-:R-:W-:-:S03]  /*b0f0*/  @P2 MOV R108, R2 ;  /* 0x00000002006c2202 */ /* 0x010fc60000000f00 */
[----:B------:R-:W4:Y:S04]  /*b100*/  LDL R2, [R1+0x4c4] ;  /* 0x0004c40001027983 */ /* 0x000f280000100800 */
[----:B------:R0:W4:Y:S01]  /*b110*/  @P2 LDG.E.U16 R197, desc[UR60][R108.64] ;  /* 0x0000003c6cc52981 */ /* 0x000122000c1e1500 */
[----:B------:R-:W-:Y:S01]  /*b120*/  ISETP.GT.AND P1, PT, R106, 0x49, PT ;  /* 0x000000496a00780c */ /* 0x000fe20003f24270 */
[----:B0-----:R-:W-:Y:S02]  /*b130*/  @P0 IMAD.MOV.U32 R108, RZ, RZ, R111 ;  /* 0x000000ffff6c0224 */ /* 0x001fe400078e006f */
[----:B------:R-:W-:Y:S01]  /*b140*/  @P0 IMAD.MOV.U32 R109, RZ, RZ, R112 ;  /* 0x000000ffff6d0224 */ /* 0x000fe200078e0070 */
[----:B------:R-:W-:Y:S01]  /*b150*/  PRMT R193, RZ, 0x7610, R193 ;  /* 0x00007610ffc17816 */ /* 0x000fe200000000c1 */
[----:B------:R-:W4:Y:S04]  /*b160*/  LDL R112, [R1+0x4b0] ;  /* 0x0004b00001707983 */ /* 0x000f280000100800 */
[----:B------:R0:W4:Y:S04]  /*b170*/  @P0 LDG.E.U16 R195, desc[UR60][R108.64] ;  /* 0x0000003c6cc30981 */ /* 0x000128000c1e1500 */
[----:B------:R-:W4:Y:S01]  /*b180*/  LDL R111, [R1+0x4a8] ;  /* 0x0004a800016f7983 */ /* 0x000f220000100800 */
[----:B0-----:R-:W-:-:S03]  /*b190*/  @P0 IMAD.MOV.U32 R108, RZ, RZ, R104 ;  /* 0x000000ffff6c0224 */ /* 0x001fc600078e0068 */
[----:B------:R-:W4:Y:S01]  /*b1a0*/  LDL R104, [R1+0x4b4] ;  /* 0x0004b40001687983 */ /* 0x000f220000100800 */
[----:B------:R-:W-:-:S03]  /*b1b0*/  @P0 MOV R109, R110 ;  /* 0x0000006e006d0202 */ /* 0x000fc60000000f00 */
[----:B------:R-:W4:Y:S04]  /*b1c0*/  LDL R110, [R1+0x4ac] ;  /* 0x0004ac00016e7983 */ /* 0x000f280000100800 */
[----:B------:R0:W4:Y:S01]  /*b1d0*/  @P0 LDG.E.U16 R193, desc[UR60][R108.64] ;  /* 0x0000003c6cc10981 */ /* 0x000122000c1e1500 */
[----:B------:R-:W-:Y:S01]  /*b1e0*/  PRMT R191, RZ, 0x7610, R191 ;  /* 0x00007610ffbf7816 */ /* 0x000fe200000000bf */
[----:B0-----:R-:W-:Y:S02]  /*b1f0*/  @P1 IMAD.MOV.U32 R108, RZ, RZ, R93 ;  /* 0x000000ffff6c1224 */ /* 0x001fe400078e005d */
[----:B------:R-:W-:Y:S01]  /*b200*/  @P1 IMAD.MOV.U32 R109, RZ, RZ, R103 ;  /* 0x000000ffff6d1224 */ /* 0x000fe200078e0067 */
[----:B------:R-:W4:Y:S04]  /*b210*/  LDL R93, [R1+0x4a4] ;  /* 0x0004a400015d7983 */ /* 0x000f280000100800 */
[----:B------:R-:W4:Y:S01]  /*b220*/  LDL R103, [R1+0x4a0] ;  /* 0x0004a00001677983 */ /* 0x000f220000100800 */
[----:B------:R-:W-:-:S03]  /*b230*/  ISETP.GT.AND P2, PT, R106, 0x4a, PT ;  /* 0x0000004a6a00780c */ /* 0x000fc60003f44270 */
[----:B------:R3:W4:Y:S01]  /*b240*/  @P1 LDG.E.U16 R191, desc[UR60][R108.64] ;  /* 0x0000003c6cbf1981 */ /* 0x000722000c1e1500 */
[----:B------:R-:W-:Y:S02]  /*b250*/  PRMT R189, RZ, 0x7610, R189 ;  /* 0x00007610ffbd7816 */ /* 0x000fe400000000bd */
[----:B------:R-:W-:Y:S01]  /*b260*/  PRMT R187, RZ, 0x7610, R187 ;  /* 0x00007610ffbb7816 */ /* 0x000fe200000000bb */
[----:B---3--:R-:W-:Y:S02]  /*b270*/  @P1 IMAD.MOV.U32 R108, RZ, RZ, R17 ;  /* 0x000000ffff6c1224 */ /* 0x008fe400078e0011 */
[----:B------:R-:W3:Y:S01]  /*b280*/  LDL R17, [R1+0x49c] ;  /* 0x00049c0001117983 */ /* 0x000ee20000100800 */
[----:B------:R-:W-:-:S03]  /*b290*/  @P1 IMAD.MOV.U32 R109, RZ, RZ, R20 ;  /* 0x000000ffff6d1224 */ /* 0x000fc600078e0014 */
[----:B------:R-:W3:Y:S04]  /*b2a0*/  LDL R20, [R1+0x498] ;  /* 0x0004980001147983 */ /* 0x000ee80000100800 */
[----:B------:R0:W3:Y:S02]  /*b2b0*/  @P1 LDG.E.U16 R189, desc[UR60][R108.64] ;  /* 0x0000003c6cbd1981 */ /* 0x0000e4000c1e1500 */
[----:B0-----:R-:W-:Y:S01]  /*b2c0*/  @P2 MOV R108, R115 ;  /* 0x00000073006c2202 */ /* 0x001fe20000000f00 */
[----:B------:R-:W-:Y:S01]  /*b2d0*/  @P2 IMAD.MOV.U32 R109, RZ, RZ, R116 ;  /* 0x000000ffff6d2224 */ /* 0x000fe200078e0074 */
[----:B------:R-:W-:Y:S01]  /*b2e0*/  ISETP.GT.AND P0, PT, R106, 0x4b, PT ;  /* 0x0000004b6a00780c */ /* 0x000fe20003f04270 */
[----:B------:R-:W3:Y:S04]  /*b2f0*/  LDL R116, [R1+0x488] ;  /* 0x0004880001747983 */ /* 0x000ee80000100800 */
[----:B------:R2:W3:Y:S01]  /*b300*/  @P2 LDG.E.U16 R187, desc[UR60][R108.64] ;  /* 0x0000003c6cbb2981 */ /* 0x0004e2000c1e1500 */
[----:B------:R-:W-:-:S02]  /*b310*/  PRMT R185, RZ, 0x7610, R185 ;  /* 0x00007610ffb97816 */ /* 0x000fc400000000b9 */
[----:B------:R-:W-:Y:S01]  /*b320*/  ISETP.GT.AND P1, PT, R106, 0x4c, PT ;  /* 0x0000004c6a00780c */ /* 0x000fe20003f24270 */
[----:B------:R-:W3:Y:S01]  /*b330*/  LDL R115, [R1+0x48c] ;  /* 0x00048c0001737983 */ /* 0x000ee20000100800 */
[----:B--2---:R-:W-:-:S03]  /*b340*/  @P2 IMAD.MOV.U32 R109, RZ, RZ, R3 ;  /* 0x000000ffff6d2224 */ /* 0x004fc600078e0003 */
[----:B------:R-:W2:Y:S01]  /*b350*/  LDL R3, [R1+0x490] ;  /* 0x0004900001037983 */ /* 0x000ea20000100800 */
[----:B----4-:R-:W-:-:S03]  /*b360*/  @P2 IMAD.MOV.U32 R108, RZ, RZ, R2 ;  /* 0x000000ffff6c2224 */ /* 0x010fc600078e0002 */
[----:B------:R-:W4:Y:S01]  /*b370*/  LDL R2, [R1+0x494] ;  /* 0x0004940001027983 */ /* 0x000f220000100800 */
[----:B------:R-:W-:-:S03]  /*b380*/  PRMT R183, RZ, 0x7610, R183 ;  /* 0x00007610ffb77816 */ /* 0x000fc600000000b7 */
[----:B------:R0:W4:Y:S01]  /*b390*/  @P2 LDG.E.U16 R185, desc[UR60][R108.64] ;  /* 0x0000003c6cb92981 */ /* 0x000122000c1e1500 */
[----:B------:R-:W-:Y:S01]  /*b3a0*/  PRMT R181, RZ, 0x7610, R181 ;  /* 0x00007610ffb57816 */ /* 0x000fe200000000b5 */
[----:B0-----:R-:W-:Y:S01]  /*b3b0*/  @P0 IMAD.MOV.U32 R108, RZ, RZ, R113 ;  /* 0x000000ffff6c0224 */ /* 0x001fe200078e0071 */
[----:B------:R-:W-:Y:S01]  /*b3c0*/  @P0 MOV R109, R114 ;  /* 0x00000072006d0202 */ /* 0x000fe20000000f00 */
[----:B------:R-:W4:Y:S04]  /*b3d0*/  LDL R113, [R1+0x478] ;  /* 0x0004780001717983 */ /* 0x000f280000100800 */
[----:B------:R0:W4:Y:S04]  /*b3e0*/  @P0 LDG.E.U16 R183, desc[UR60][R108.64] ;  /* 0x0000003c6cb70981 */ /* 0x000128000c1e1500 */
[----:B------:R-:W4:Y:S01]  /*b3f0*/  LDL R114, [R1+0x480] ;  /* 0x0004800001727983 */ /* 0x000f220000100800 */
[----:B------:R-:W-:Y:S01]  /*b400*/  PRMT R179, RZ, 0x7610, R179 ;  /* 0x00007610ffb37816 */ /* 0x000fe200000000b3 */
[----:B0-----:R-:W-:-:S02]  /*b410*/  @P0 IMAD.MOV.U32 R109, RZ, RZ, R112 ;  /* 0x000000ffff6d0224 */ /* 0x001fc400078e0070 */
[----:B------:R-:W-:Y:S01]  /*b420*/  @P0 IMAD.MOV.U32 R108, RZ, RZ, R104 ;  /* 0x000000ffff6c0224 */ /* 0x000fe200078e0068 */
[----:B------:R-:W4:Y:S04]  /*b430*/  LDL R112, [R1+0x47c] ;  /* 0x00047c0001707983 */ /* 0x000f280000100800 */
[----:B------:R-:W4:Y:S04]  /*b440*/  LDL R104, [R1+0x484] ;  /* 0x0004840001687983 */ /* 0x000f280000100800 */
[----:B------:R0:W4:Y:S01]  /*b450*/  @P0 LDG.E.U16 R181, desc[UR60][R108.64] ;  /* 0x0000003c6cb50981 */ /* 0x000122000c1e1500 */
[----:B------:R-:W-:Y:S01]  /*b460*/  ISETP.GT.AND P2, PT, R106, 0x4d, PT ;  /* 0x0000004d6a00780c */ /* 0x000fe20003f44270 */
[----:B0-----:R-:W-:-:S02]  /*b470*/  @P1 IMAD.MOV.U32 R108, RZ, RZ, R110 ;  /* 0x000000ffff6c1224 */ /* 0x001fc400078e006e */
[----:B------:R-:W-:Y:S01]  /*b480*/  @P1 IMAD.MOV.U32 R109, RZ, RZ, R111 ;  /* 0x000000ffff6d1224 */ /* 0x000fe200078e006f */
[----:B------:R-:W-:Y:S01]  /*b490*/  PRMT R177, RZ, 0x7610, R177 ;  /* 0x00007610ffb17816 */ /* 0x000fe200000000b1 */
[----:B------:R-:W4:Y:S04]  /*b4a0*/  LDL R111, [R1+0x468] ;  /* 0x00046800016f7983 */ /* 0x000f280000100800 */
[----:B------:R0:W4:Y:S04]  /*b4b0*/  @P1 LDG.E.U16 R179, desc[UR60][R108.64] ;  /* 0x0000003c6cb31981 */ /* 0x000128000c1e1500 */
[----:B------:R-:W4:Y:S01]  /*b4c0*/  LDL R110, [R1+0x46c] ;  /* 0x00046c00016e7983 */ /* 0x000f220000100800 */
[----:B0-----:R-:W-:Y:S01]  /*b4d0*/  @P1 MOV R108, R93 ;  /* 0x0000005d006c1202 */ /* 0x001fe20000000f00 */
[----:B------:R-:W-:-:S02]  /*b4e0*/  @P1 IMAD.MOV.U32 R109, RZ, RZ, R103 ;  /* 0x000000ffff6d1224 */ /* 0x000fc400078e0067 */
[----:B------:R-:W4:Y:S04]  /*b4f0*/  LDL R93, [R1+0x474] ;  /* 0x00047400015d7983 */ /* 0x000f280000100800 */
[----:B------:R-:W4:Y:S04]  /*b500*/  LDL R103, [R1+0x470] ;  /* 0x0004700001677983 */ /* 0x000f280000100800 */
[----:B------:R3:W4:Y:S02]  /*b510*/  @P1 LDG.E.U16 R177, desc[UR60][R108.64] ;  /* 0x0000003c6cb11981 */ /* 0x000724000c1e1500 */
[----:B---3--:R-:W-:-:S02]  /*b520*/  @P2 IMAD.MOV.U32 R108, RZ, RZ, R17 ;  /* 0x000000ffff6c2224 */ /* 0x008fc400078e0011 */
[----:B------:R-:W-:Y:S01]  /*b530*/  @P2 IMAD.MOV.U32 R109, RZ, RZ, R20 ;  /* 0x000000ffff6d2224 */ /* 0x000fe200078e0014 */
[----:B------:R-:W3:Y:S04]  /*b540*/  LDL R17, [R1+0x464] ;  /* 0x0004640001117983 */ /* 0x000ee80000100800 */
[----:B------:R-:W3:Y:S01]  /*b550*/  LDL R20, [R1+0x460] ;  /* 0x0004600001147983 */ /* 0x000ee20000100800 */
[----:B------:R-:W-:-:S06]  /*b560*/  PRMT R175, RZ, 0x7610, R175 ;  /* 0x00007610ffaf7816 */ /* 0x000fcc00000000af */
[----:B------:R2:W3:Y:S02]  /*b570*/  @P2 LDG.E.U16 R175, desc[UR60][R108.64] ;  /* 0x0000003c6caf2981 */ /* 0x0004e4000c1e1500 */
[----:B--2---:R-:W-:Y:S02]  /*b580*/  @P2 MOV R109, R3 ;  /* 0x00000003006d2202 */ /* 0x004fe40000000f00 */
[----:B------:R-:W2:Y:S01]  /*b590*/  LDL R3, [R1+0x458] ;  /* 0x0004580001037983 */ /* 0x000ea20000100800 */
[----:B----4-:R-:W-:-:S03]  /*b5a0*/  @P2 IMAD.MOV.U32 R108, RZ, RZ, R2 ;  /* 0x000000ffff6c2224 */ /* 0x010fc600078e0002 */
[----:B------:R-:W4:Y:S01]  /*b5b0*/  LDL R2, [R1+0x45c] ;  /* 0x00045c0001027983 */ /* 0x000f220000100800 */
[C---:B------:R-:W-:Y:S02]  /*b5c0*/  ISETP.GT.AND P0, PT, R106.reuse, 0x4e, PT ;  /* 0x0000004e6a00780c */ /* 0x040fe40003f04270 */
[----:B------:R-:W-:Y:S02]  /*b5d0*/  PRMT R173, RZ, 0x7610, R173 ;  /* 0x00007610ffad7816 */ /* 0x000fe400000000ad */
[----:B------:R-:W-:Y:S02]  /*b5e0*/  ISETP.GT.AND P1, PT, R106, 0x4f, PT ;  /* 0x0000004f6a00780c */ /* 0x000fe40003f24270 */
[----:B------:R-:W-:Y:S02]  /*b5f0*/  PRMT R171, RZ, 0x7610, R171 ;  /* 0x00007610ffab7816 */ /* 0x000fe400000000ab */
[----:B------:R0:W4:Y:S01]  /*b600*/  @P2 LDG.E.U16 R173, desc[UR60][R108.64] ;  /* 0x0000003c6cad2981 */ /* 0x000122000c1e1500 */
[----:B------:R-:W-:-:S04]  /*b610*/  PRMT R169, RZ, 0x7610, R169 ;  /* 0x00007610ffa97816 */ /* 0x000fc800000000a9 */
[----:B0-----:R-:W-:Y:S02]  /*b620*/  @P0 IMAD.MOV.U32 R108, RZ, RZ, R115 ;  /* 0x000000ffff6c0224 */ /* 0x001fe400078e0073 */
[----:B------:R-:W-:Y:S01]  /*b630*/  @P0 IMAD.MOV.U32 R109, RZ, RZ, R116 ;  /* 0x000000ffff6d0224 */ /* 0x000fe200078e0074 */
[----:B------:R-:W-:Y:S01]  /*b640*/  ISETP.GT.AND P2, PT, R106, 0x50, PT ;  /* 0x000000506a00780c */ /* 0x000fe20003f44270 */
[----:B------:R-:W4:Y:S04]  /*b650*/  LDL R116, [R1+0x450] ;  /* 0x0004500001747983 */ /* 0x000f280000100800 */
[----:B------:R0:W4:Y:S01]  /*b660*/  @P0 LDG.E.U16 R171, desc[UR60][R108.64] ;  /* 0x0000003c6cab0981 */ /* 0x000122000c1e1500 */
[----:B------:R-:W-:Y:S02]  /*b670*/  PRMT R167, RZ, 0x7610, R167 ;  /* 0x00007610ffa77816 */ /* 0x000fe400000000a7 */
[----:B------:R-:W-:Y:S01]  /*b680*/  PRMT R165, RZ, 0x7610, R165 ;  /* 0x00007610ffa57816 */ /* 0x000fe200000000a5 */
[----:B------:R-:W4:Y:S01]  /*b690*/  LDL R115, [R1+0x438] ;  /* 0x0004380001737983 */ /* 0x000f220000100800 */
[----:B0-----:R-:W-:-:S02]  /*b6a0*/  @P0 IMAD.MOV.U32 R108, RZ, RZ, R104 ;  /* 0x000000ffff6c0224 */ /* 0x001fc400078e0068 */
[----:B------:R-:W-:Y:S01]  /*b6b0*/  @P0 IMAD.MOV.U32 R109, RZ, RZ, R114 ;  /* 0x000000ffff6d0224 */ /* 0x000fe200078e0072 */
[----:B------:R-:W4:Y:S04]  /*b6c0*/  LDL R104, [R1+0x454] ;  /* 0x0004540001687983 */ /* 0x000f280000100800 */
[----:B------:R0:W4:Y:S01]  /*b6d0*/  @P0 LDG.E.U16 R169, desc[UR60][R108.64] ;  /* 0x0000003c6ca90981 */ /* 0x000122000c1e1500 */
[----:B------:R-:W-:-:S03]  /*b6e0*/  PRMT R163, RZ, 0x7610, R163 ;  /* 0x00007610ffa37816 */ /* 0x000fc600000000a3 */
[----:B------:R-:W4:Y:S01]  /*b6f0*/  LDL R114, [R1+0x43c] ;  /* 0x00043c0001727983 */ /* 0x000f220000100800 */
[----:B0-----:R-:W-:Y:S01]  /*b700*/  @P1 MOV R108, R112 ;  /* 0x00000070006c1202 */ /* 0x001fe20000000f00 */
[----:B------:R-:W-:Y:S02]  /*b710*/  @P1 IMAD.MOV.U32 R109, RZ, RZ, R113 ;  /* 0x000000ffff6d1224 */ /* 0x000fe400078e0071 */
[----:B------:R-:W4:Y:S04]  /*b720*/  LDL R112, [R1+0x44c] ;  /* 0x00044c0001707983 */ /* 0x000f280000100800 */
[----:B------:R0:W4:Y:S04]  /*b730*/  @P1 LDG.E.U16 R167, desc[UR60][R108.64] ;  /* 0x0000003c6ca71981 */ /* 0x000128000c1e1500 */
[----:B------:R-:W4:Y:S01]  /*b740*/  LDL R113, [R1+0x448] ;  /* 0x0004480001717983 */ /* 0x000f220000100800 */
[----:B0-----:R-:W-:-:S03]  /*b750*/  @P1 IMAD.MOV.U32 R108, RZ, RZ, R93 ;  /* 0x000000ffff6c1224 */ /* 0x001fc600078e005d */
[----:B------:R-:W4:Y:S01]  /*b760*/  LDL R93, [R1+0x444] ;  /* 0x00044400015d7983 */ /* 0x000f220000100800 */
[----:B------:R-:W-:-:S03]  /*b770*/  @P1 IMAD.MOV.U32 R109, RZ, RZ, R103 ;  /* 0x000000ffff6d1224 */ /* 0x000fc600078e0067 */
[----:B------:R-:W4:Y:S04]  /*b780*/  LDL R103, [R1+0x440] ;  /* 0x0004400001677983 */ /* 0x000f280000100800 */
[----:B------:R0:W4:Y:S02]  /*b790*/  @P1 LDG.E.U16 R165, desc[UR60][R108.64] ;  /* 0x0000003c6ca51981 */ /* 0x000124000c1e1500 */
[----:B0-----:R-:W-:Y:S01]  /*b7a0*/  @P2 IMAD.MOV.U32 R108, RZ, RZ, R110 ;  /* 0x000000ffff6c2224 */ /* 0x001fe200078e006e */
[----:B------:R-:W-:-:S05]  /*b7b0*/  @P2 MOV R109, R111 ;  /* 0x0000006f006d2202 */ /* 0x000fca0000000f00 */
[----:B------:R3:W4:Y:S01]  /*b7c0*/  @P2 LDG.E.U16 R163, desc[UR60][R108.64] ;  /* 0x0000003c6ca32981 */ /* 0x000722000c1e1500 */
[----:B------:R-:W-:Y:S01]  /*b7d0*/  ISETP.GT.AND P0, PT, R106, 0x51, PT ;  /* 0x000000516a00780c */ /* 0x000fe20003f04270 */
[----:B---3--:R-:W-:Y:S02]  /*b7e0*/  @P2 IMAD.MOV.U32 R108, RZ, RZ, R17 ;  /* 0x000000ffff6c2224 */ /* 0x008fe400078e0011 */
[----:B------:R-:W-:Y:S01]  /*b7f0*/  @P2 IMAD.MOV.U32 R109, RZ, RZ, R20 ;  /* 0x000000ffff6d2224 */ /* 0x000fe200078e0014 */
[----:B------:R-:W3:Y:S04]  /*b800*/  LDL R17, [R1+0x434] ;  /* 0x0004340001117983 */ /* 0x000ee80000100800 */
[----:B------:R-:W3:Y:S05]  /*b810*/  LDL R20, [R1+0x430] ;  /* 0x0004300001147983 */ /* 0x000eea0000100800 */
[----:B--2---:R-:W-:-:S02]  /*b820*/  @P0 IMAD.MOV.U32 R111, RZ, RZ, R3 ;  /* 0x000000ffff6f0224 */ /* 0x004fc400078e0003 */
[----:B------:R-:W2:Y:S01]  /*b830*/  LDL R3, [R1+0x428] ;  /* 0x0004280001037983 */ /* 0x000ea20000100800 */
[----:B----4-:R-:W-:-:S03]  /*b840*/  @P0 IMAD.MOV.U32 R110, RZ, RZ, R2 ;  /* 0x000000ffff6e0224 */ /* 0x010fc600078e0002 */
[----:B------:R-:W4:Y:S01]  /*b850*/  LDL R2, [R1+0x42c] ;  /* 0x00042c0001027983 */ /* 0x000f220000100800 */
[----:B------:R-:W-:Y:S02]  /*b860*/  PRMT R155, RZ, 0x7610, R155 ;  /* 0x00007610ff9b7816 */ /* 0x000fe4000000009b */
[C---:B------:R-:W-:Y:S02]  /*b870*/  ISETP.GT.AND P1, PT, R106.reuse, 0x52, PT ;  /* 0x000000526a00780c */ /* 0x040fe40003f24270 */
[----:B------:R-:W-:Y:S02]  /*b880*/  PRMT R107, RZ, 0x7610, R107 ;  /* 0x00007610ff6b7816 */ /* 0x000fe4000000006b */
[----:B------:R0:W4:Y:S01]  /*b890*/  @P2 LDG.E.U16 R155, desc[UR60][R108.64] ;  /* 0x0000003c6c9b2981 */ /* 0x000122000c1e1500 */
[----:B------:R-:W-:-:S03]  /*b8a0*/  ISETP.GT.AND P2, PT, R106, 0x53, PT ;  /* 0x000000536a00780c */ /* 0x000fc60003f44270 */
[----:B------:R1:W4:Y:S01]  /*b8b0*/  @P0 LDG.E.U16 R107, desc[UR60][R110.64] ;  /* 0x0000003c6e6b0981 */ /* 0x000322000c1e1500 */
[----:B0-----:R-:W-:Y:S02]  /*b8c0*/  PRMT R108, RZ, 0x7610, R108 ;  /* 0x00007610ff6c7816 */ /* 0x001fe4000000006c */
[----:B------:R-:W-:Y:S01]  /*b8d0*/  PRMT R109, RZ, 0x7610, R109 ;  /* 0x00007610ff6d7816 */ /* 0x000fe2000000006d */
[----:B-1----:R-:W-:Y:S01]  /*b8e0*/  @P0 IMAD.MOV.U32 R111, RZ, RZ, R116 ;  /* 0x000000ffff6f0224 */ /* 0x002fe200078e0074 */
[----:B------:R-:W-:Y:S02]  /*b8f0*/  @P0 MOV R110, R104 ;  /* 0x00000068006e0202 */ /* 0x000fe40000000f00 */
[----:B------:R-:W4:Y:S04]  /*b900*/  LDL R104, [R1+0x424] ;  /* 0x0004240001687983 */ /* 0x000f280000100800 */
[----:B------:R0:W4:Y:S02]  /*b910*/  @P0 LDG.E.U16 R108, desc[UR60][R110.64] ;  /* 0x0000003c6e6c0981 */ /* 0x000124000c1e1500 */
[----:B0-----:R-:W-:-:S06]  /*b920*/  PRMT R111, RZ, 0x7610, R111 ;  /* 0x00007610ff6f7816 */ /* 0x001fcc000000006f */
[----:B------:R-:W4:Y:S04]  /*b930*/  @P2 LDG.E.U16 R111, desc[UR60][R114.64] ;  /* 0x0000003c726f2981 */ /* 0x000f28000c1e1500 */
[----:B------:R0:W4:Y:S02]  /*b940*/  @P1 LDG.E.U16 R109, desc[UR60][R112.64] ;  /* 0x0000003c706d1981 */ /* 0x000124000c1e1500 */
[----:B0-----:R-:W-:Y:S02]  /*b950*/  @P1 IMAD.MOV.U32 R112, RZ, RZ, R93 ;  /* 0x000000ffff701224 */ /* 0x001fe400078e005d */
[----:B------:R-:W-:Y:S01]  /*b960*/  @P1 IMAD.MOV.U32 R113, RZ, RZ, R103 ;  /* 0x000000ffff711224 */ /* 0x000fe200078e0067 */
[----:B------:R-:W4:Y:S04]  /*b970*/  LDL R93, [R1+0x414] ;  /* 0x00041400015d7983 */ /* 0x000f280000100800 */
[----:B------:R-:W4:Y:S01]  /*b980*/  LDL R103, [R1+0x410] ;  /* 0x0004100001677983 */ /* 0x000f220000100800 */
[----:B------:R-:W-:Y:S01]  /*b990*/  ISETP.GT.AND P0, PT, R106, 0x54, PT ;  /* 0x000000546a00780c */ /* 0x000fe20003f04270 */
[----:B---3--:R-:W-:-:S02]  /*b9a0*/  @P2 IMAD.MOV.U32 R114, RZ, RZ, R17 ;  /* 0x000000ffff722224 */ /* 0x008fc400078e0011 */
[----:B------:R-:W3:Y:S01]  /*b9b0*/  LDL R17, [R1+0x404] ;  /* 0x0004040001117983 */ /* 0x000ee20000100800 */
[----:B------:R-:W-:-:S03]  /*b9c0*/  @P2 MOV R115, R20 ;  /* 0x0000001400732202 */ /* 0x000fc60000000f00 */
[----:B------:R-:W3:Y:S06]  /*b9d0*/  LDL R20, [R1+0x400] ;  /* 0x0004000001147983 */ /* 0x000eec0000100800 */
[----:B--2---:R-:W-:Y:S02]  /*b9e0*/  @P0 IMAD.MOV.U32 R117, RZ, RZ, R3 ;  /* 0x000000ffff750224 */ /* 0x004fe400078e0003 */
[----:B------:R-:W2:Y:S01]  /*b9f0*/  LDL R3, [R1+0x3f8] ;  /* 0x0003f80001037983 */ /* 0x000ea20000100800 */
[----:B----4-:R-:W-:-:S03]  /*ba00*/  @P0 IMAD.MOV.U32 R116, RZ, RZ, R2 ;  /* 0x000000ffff740224 */ /* 0x010fc600078e0002 */
[----:B------:R-:W4:Y:S01]  /*ba10*/  LDL R2, [R1+0x3fc] ;  /* 0x0003fc0001027983 */ /* 0x000f220000100800 */
[----:B------:R-:W-:-:S06]  /*ba20*/  PRMT R110, RZ, 0x7610, R110 ;  /* 0x00007610ff6e7816 */ /* 0x000fcc000000006e */
[----:B------:R0:W4:Y:S01]  /*ba30*/  @P1 LDG.E.U16 R110, desc[UR60][R112.64] ;  /* 0x0000003c706e1981 */ /* 0x000122000c1e1500 */
[----:B------:R-:W-:Y:S02]  /*ba40*/  ISETP.GT.AND P1, PT, R106, 0x55, PT ;  /* 0x000000556a00780c */ /* 0x000fe40003f24270 */
[----:B0-----:R-:W-:Y:S02]  /*ba50*/  PRMT R112, RZ, 0x7610, R112 ;  /* 0x00007610ff707816 */ /* 0x001fe40000000070 */
[----:B------:R-:W-:-:S04]  /*ba60*/  PRMT R113, RZ, 0x7610, R113 ;  /* 0x00007610ff717816 */ /* 0x000fc80000000071 */
[----:B------:R0:W4:Y:S01]  /*ba70*/  @P2 LDG.E.U16 R112, desc[UR60][R114.64] ;  /* 0x0000003c72702981 */ /* 0x000122000c1e1500 */
[----:B------:R-:W-:-:S03]  /*ba80*/  ISETP.GT.AND P2, PT, R106, 0x56, PT ;  /* 0x000000566a00780c */ /* 0x000fc60003f44270 */
[----:B------:R1:W4:Y:S01]  /*ba90*/  @P0 LDG.E.U16 R113, desc[UR60][R116.64] ;  /* 0x0000003c74710981 */ /* 0x000322000c1e1500 */
[----:B0-----:R-:W-:Y:S02]  /*baa0*/  PRMT R114, RZ, 0x7610, R114 ;  /* 0x00007610ff727816 */ /* 0x001fe40000000072 */
[----:B------:R-:W-:Y:S01]  /*bab0*/  PRMT R115, RZ, 0x7610, R115 ;  /* 0x00007610ff737816 */ /* 0x000fe20000000073 */
[----:B-1----:R-:W-:Y:S02]  /*bac0*/  @P0 IMAD.MOV.U32 R117, RZ, RZ, R122 ;  /* 0x000000ffff750224 */ /* 0x002fe400078e007a */
[----:B------:R-:W-:Y:S02]  /*bad0*/  @P0 IMAD.MOV.U32 R116, RZ, RZ, R104 ;  /* 0x000000ffff740224 */ /* 0x000fe400078e0068 */
[----:B------:R-:W4:Y:S04]  /*bae0*/  LDL R104, [R1+0x3f4] ;  /* 0x0003f40001687983 */ /* 0x000f280000100800 */
[----:B------:R0:W4:Y:S04]  /*baf0*/  @P0 LDG.E.U16 R114, desc[UR60][R116.64] ;  /* 0x0000003c74720981 */ /* 0x000128000c1e1500 */
[----:B------:R1:W4:Y:S01]  /*bb00*/  @P1 LDG.E.U16 R115, desc[UR60][R118.64] ;  /* 0x0000003c76731981 */ /* 0x000322000c1e1500 */
[----:B0-----:R-:W-:-:S06]  /*bb10*/  PRMT R117, RZ, 0x7610, R117 ;  /* 0x00007610ff757816 */ /* 0x001fcc0000000075 */
[----:B------:R3:W4:Y:S01]  /*bb20*/  @P2 LDG.E.U16 R117, desc[UR60][R120.64] ;  /* 0x0000003c78752981 */ /* 0x000722000c1e1500 */
[----:B------:R-:W-:Y:S02]  /*bb30*/  ISETP.GT.AND P0, PT, R106, 0x57, PT ;  /* 0x000000576a00780c */ /* 0x000fe40003f04270 */
[----:B-1----:R-:W-:Y:S02]  /*bb40*/  @P1 MOV R118, R93 ;  /* 0x0000005d00761202 */ /* 0x002fe40000000f00 */
[----:B------:R-:W4:Y:S01]  /*bb50*/  LDL R93, [R1+0x3e4] ;  /* 0x0003e400015d7983 */ /* 0x000f220000100800 */
[----:B------:R-:W-:-:S03]  /*bb60*/  @P1 IMAD.MOV.U32 R119, RZ, RZ, R103 ;  /* 0x000000ffff771224 */ /* 0x000fc600078e0067 */
[----:B------:R-:W4:Y:S01]  /*bb70*/  LDL R103, [R1+0x3e0] ;  /* 0x0003e00001677983 */ /* 0x000f220000100800 */
[----:B---3--:R-:W-:-:S03]  /*bb80*/  @P2 IMAD.MOV.U32 R120, RZ, RZ, R17 ;  /* 0x000000ffff782224 */ /* 0x008fc600078e0011 */
[----:B------:R-:W3:Y:S01]  /*bb90*/  LDL R17, [R1+0x3d4] ;  /* 0x0003d40001117983 */ /* 0x000ee20000100800 */
[----:B------:R-:W-:-:S03]  /*bba0*/  @P2 IMAD.MOV.U32 R121, RZ, RZ, R20 ;  /* 0x000000ffff792224 */ /* 0x000fc600078e0014 */
[----:B------:R-:W3:Y:S01]  /*bbb0*/  LDL R20, [R1+0x3d0] ;  /* 0x0003d00001147983 */ /* 0x000ee20000100800 */
[----:B--2---:R-:W-:-:S03]  /*bbc0*/  @P0 MOV R123, R3 ;  /* 0x00000003007b0202 */ /* 0x004fc60000000f00 */
        /* <DEDUP_REMOVED lines=20> */
[----:B------:R-:W-:Y:S01]  /*bd10*/  ISETP.GT.AND P0, PT, R106, 0x5a, PT ;  /* 0x0000005a6a00780c */ /* 0x000fe20003f04270 */
[----:B-1----:R-:W-:Y:S02]  /*bd20*/  @P1 IMAD.MOV.U32 R124, RZ, RZ, R93 ;  /* 0x000000ffff7c1224 */ /* 0x002fe400078e005d */
[----:B------:R-:W4:Y:S01]  /*bd30*/  LDL R93, [R1+0x3b4] ;  /* 0x0003b400015d7983 */ /* 0x000f220000100800 */
[----:B------:R-:W-:-:S03]  /*bd40*/  @P1 IMAD.MOV.U32 R125, RZ, RZ, R103 ;  /* 0x000000ffff7d1224 */ /* 0x000fc600078e0067 */
[----:B------:R-:W4:Y:S01]  /*bd50*/  LDL R103, [R1+0x3b0] ;  /* 0x0003b00001677983 */ /* 0x000f220000100800 */
[----:B---3--:R-:W-:-:S03]  /*bd60*/  @P2 MOV R126, R17 ;  /* 0x00000011007e2202 */ /* 0x008fc60000000f00 */
[----:B------:R-:W3:Y:S01]  /*bd70*/  LDL R17, [R1+0x3a4] ;  /* 0x0003a40001117983 */ /* 0x000ee20000100800 */
[----:B------:R-:W-:-:S03]  /*bd80*/  @P2 IMAD.MOV.U32 R127, RZ, RZ, R20 ;  /* 0x000000ffff7f2224 */ /* 0x000fc600078e0014 */
[----:B------:R-:W3:Y:S01]  /*bd90*/  LDL R20, [R1+0x3a0] ;  /* 0x0003a00001147983 */ /* 0x000ee20000100800 */
[----:B--2---:R-:W-:-:S03]  /*bda0*/  @P0 IMAD.MOV.U32 R129, RZ, RZ, R3 ;  /* 0x000000ffff810224 */ /* 0x004fc600078e0003 */
        /* <DEDUP_REMOVED lines=8> */
[----:B------:R0:W4:Y:S04]  /*be30*/  @P0 LDG.E.U16 R125, desc[UR60][R128.64] ;  /* 0x0000003c807d0981 */ /* 0x000128000c1e1500 */
[----:B------:R1:W4:Y:S01]  /*be40*/  @P2 LDG.E.U16 R124, desc[UR60][R126.64] ;  /* 0x0000003c7e7c2981 */ /* 0x000322000c1e1500 */
[----:B------:R-:W-:Y:S01]  /*be50*/  ISETP.GT.AND P2, PT, R106, 0x5c, PT ;  /* 0x0000005c6a00780c */ /* 0x000fe20003f44270 */
[----:B0-----:R-:W-:Y:S01]  /*be60*/  @P0 IMAD.MOV.U32 R128, RZ, RZ, R131 ;  /* 0x000000ffff800224 */ /* 0x001fe200078e0083 */
[----:B------:R-:W-:Y:S01]  /*be70*/  @P0 MOV R129, R134 ;  /* 0x0000008600810202 */ /* 0x000fe20000000f00 */
[----:B------:R-:W-:Y:S01]  /*be80*/  @P1 IMAD.MOV.U32 R131, RZ, RZ, R130 ;  /* 0x000000ffff831224 */ /* 0x000fe200078e0082 */
[----:B-1----:R-:W-:Y:S02]  /*be90*/  PRMT R126, RZ, 0x7610, R126 ;  /* 0x00007610ff7e7816 */ /* 0x002fe4000000007e */
[----:B------:R-:W-:Y:S01]  /*bea0*/  PRMT R127, RZ, 0x7610, R127 ;  /* 0x00007610ff7f7816 */ /* 0x000fe2000000007f */
[----:B------:R-:W-:-:S02]  /*beb0*/  @P1 IMAD.MOV.U32 R130, RZ, RZ, R104 ;  /* 0x000000ffff821224 */ /* 0x000fc400078e0068 */
[----:B------:R-:W4:Y:S04]  /*bec0*/  LDL R104, [R1+0x394] ;  /* 0x0003940001687983 */ /* 0x000f280000100800 */
[----:B------:R0:W4:Y:S04]  /*bed0*/  @P0 LDG.E.U16 R126, desc[UR60][R128.64] ;  /* 0x0000003c807e0981 */ /* 0x000128000c1e1500 */
[----:B------:R1:W4:Y:S01]  /*bee0*/  @P1 LDG.E.U16 R127, desc[UR60][R130.64] ;  /* 0x0000003c827f1981 */ /* 0x000322000c1e1500 */
[----:B0-----:R-:W-:-:S06]  /*bef0*/  PRMT R129, RZ, 0x7610, R129 ;  /* 0x00007610ff817816 */ /* 0x001fcc0000000081 */
[----:B------:R3:W4:Y:S01]  /*bf00*/  @P2 LDG.E.U16 R129, desc[UR60][R132.64] ;  /* 0x0000003c84812981 */ /* 0x000722000c1e1500 */
[----:B-1----:R-:W-:-:S03]  /*bf10*/  @P1 IMAD.MOV.U32 R130, RZ, RZ, R93 ;  /* 0x000000ffff821224 */ /* 0x002fc600078e005d */
[----:B------:R-:W4:Y:S01]  /*bf20*/  LDL R93, [R1+0x38c] ;  /* 0x00038c00015d7983 */ /* 0x000f220000100800 */
[----:B------:R-:W-:-:S03]  /*bf30*/  @P1 IMAD.MOV.U32 R131, RZ, RZ, R103 ;  /* 0x000000ffff831224 */ /* 0x000fc600078e0067 */
[----:B------:R-:W4:Y:S01]  /*bf40*/  LDL R103, [R1+0x388] ;  /* 0x0003880001677983 */ /* 0x000f220000100800 */
[----:B------:R-:W-:Y:S02]  /*bf50*/  ISETP.GT.AND P0, PT, R106, 0x5d, PT ;  /* 0x0000005d6a00780c */ /* 0x000fe40003f04270 */
[----:B---3--:R-:W-:Y:S02]  /*bf60*/  @P2 MOV R132, R17 ;  /* 0x0000001100842202 */ /* 0x008fe40000000f00 */
[----:B------:R-:W3:Y:S01]  /*bf70*/  LDL R17, [R1+0x37c] ;  /* 0x00037c0001117983 */ /* 0x000ee20000100800 */
[----:B------:R-:W-:-:S03]  /*bf80*/  @P2 IMAD.MOV.U32 R133, RZ, RZ, R20 ;  /* 0x000000ffff852224 */ /* 0x000fc600078e0014 */
[----:B------:R-:W3:Y:S05]  /*bf90*/  LDL R20, [R1+0x378] ;  /* 0x0003780001147983 */ /* 0x000eea0000100800 */
        /* <DEDUP_REMOVED lines=12> */
[----:B0-----:R-:W-:Y:S01]  /*c060*/  PRMT R133, RZ, 0x7610, R133 ;  /* 0x00007610ff857816 */ /* 0x001fe20000000085 */
[----:B-1----:R-:W-:Y:S02]  /*c070*/  @P0 IMAD.MOV.U32 R134, RZ, RZ, R104 ;  /* 0x000000ffff860224 */ /* 0x002fe400078e0068 */
[----:B------:R-:W4:Y:S01]  /*c080*/  LDL R104, [R1+0x36c] ;  /* 0x00036c0001687983 */ /* 0x000f220000100800 */
[----:B------:R-:W-:Y:S02]  /*c090*/  @P0 MOV R135, R136 ;  /* 0x0000008800870202 */ /* 0x000fe40000000f00 */
[----:B------:R-:W-:-:S06]  /*c0a0*/  PRMT R132, RZ, 0x7610, R132 ;  /* 0x00007610ff847816 */ /* 0x000fcc0000000084 */
[----:B------:R-:W4:Y:S01]  /*c0b0*/  @P0 LDG.E.U16 R132, desc[UR60][R134.64] ;  /* 0x0000003c86840981 */ /* 0x000f22000c1e1500 */
[----:B------:R-:W-:-:S03]  /*c0c0*/  @P1 IMAD.MOV.U32 R136, RZ, RZ, R93 ;  /* 0x000000ffff881224 */ /* 0x000fc600078e005d */
[----:B------:R-:W4:Y:S01]  /*c0d0*/  LDL R93, [R1+0x364] ;  /* 0x00036400015d7983 */ /* 0x000f220000100800 */
[----:B------:R-:W-:-:S03]  /*c0e0*/  @P1 IMAD.MOV.U32 R137, RZ, RZ, R103 ;  /* 0x000000ffff891224 */ /* 0x000fc600078e0067 */
[----:B------:R-:W4:Y:S04]  /*c0f0*/  LDL R103, [R1+0x360] ;  /* 0x0003600001677983 */ /* 0x000f280000100800 */
[----:B------:R0:W4:Y:S02]  /*c100*/  @P1 LDG.E.U16 R133, desc[UR60][R136.64] ;  /* 0x0000003c88851981 */ /* 0x000124000c1e1500 */
[----:B0-----:R-:W-:Y:S02]  /*c110*/  @P1 IMAD.MOV.U32 R136, RZ, RZ, R138 ;  /* 0x000000ffff881224 */ /* 0x001fe400078e008a */
[----:B------:R-:W-:Y:S01]  /*c120*/  @P1 IMAD.MOV.U32 R137, RZ, RZ, R139 ;  /* 0x000000ffff891224 */ /* 0x000fe200078e008b */
[----:B---3--:R-:W-:Y:S02]  /*c130*/  @P2 MOV R138, R17 ;  /* 0x00000011008a2202 */ /* 0x008fe40000000f00 */
[----:B------:R-:W3:Y:S01]  /*c140*/  LDL R17, [R1+0x35c] ;  /* 0x00035c0001117983 */ /* 0x000ee20000100800 */
[----:B------:R-:W-:-:S03]  /*c150*/  @P2 IMAD.MOV.U32 R139, RZ, RZ, R20 ;  /* 0x000000ffff8b2224 */ /* 0x000fc600078e0014 */
[----:B------:R-:W3:Y:S01]  /*c160*/  LDL R20, [R1+0x358] ;  /* 0x0003580001147983 */ /* 0x000ee20000100800 */
[----:B------:R-:W-:-:S06]  /*c170*/  PRMT R135, RZ, 0x7610, R135 ;  /* 0x00007610ff877816 */ /* 0x000fcc0000000087 */
[----:B------:R2:W3:Y:S02]  /*c180*/  @P2 LDG.E.U16 R135, desc[UR60][R138.64] ;  /* 0x0000003c8a872981 */ /* 0x0004e4000c1e1500 */
[----:B--2---:R-:W-:Y:S02]  /*c190*/  @P2 IMAD.MOV.U32 R139, RZ, RZ, R3 ;  /* 0x000000ffff8b2224 */ /* 0x004fe400078e0003 */
[----:B------:R-:W2:Y:S01]  /*c1a0*/  LDL R3, [R1+0x350] ;  /* 0x0003500001037983 */ /* 0x000ea20000100800 */
[----:B----4-:R-:W-:-:S03]  /*c1b0*/  @P2 IMAD.MOV.U32 R138, RZ, RZ, R2 ;  /* 0x000000ffff8a2224 */ /* 0x010fc600078e0002 */
[----:B------:R-:W4:Y:S01]  /*c1c0*/  LDL R2, [R1+0x354] ;  /* 0x0003540001027983 */ /* 0x000f220000100800 */
[----:B------:R-:W-:Y:S02]  /*c1d0*/  ISETP.GT.AND P0, PT, R106, 0x60, PT ;  /* 0x000000606a00780c */ /* 0x000fe40003f04270 */
[----:B------:R-:W-:-:S06]  /*c1e0*/  PRMT R134, RZ, 0x7610, R134 ;  /* 0x00007610ff867816 */ /* 0x000fcc0000000086 */
[----:B------:R0:W4:Y:S01]  /*c1f0*/  @P1 LDG.E.U16 R134, desc[UR60][R136.64] ;  /* 0x0000003c88861981 */ /* 0x000122000c1e1500 */
[----:B------:R-:W-:-:S04]  /*c200*/  ISETP.GT.AND P1, PT, R106, 0x61, PT ;  /* 0x000000616a00780c */ /* 0x000fc80003f24270 */
[----:B------:R-:W-:Y:S01]  /*c210*/  @P0 IMAD.MOV.U32 R141, RZ, RZ, R140 ;  /* 0x000000ffff8d0224 */ /* 0x000fe200078e008c */
[----:B0-----:R-:W-:Y:S02]  /*c220*/  PRMT R137, RZ, 0x7610, R137 ;  /* 0x00007610ff897816 */ /* 0x001fe40000000089 */
[----:B------:R-:W-:-:S06]  /*c230*/  PRMT R136, RZ, 0x7610, R136 ;  /* 0x00007610ff887816 */ /* 0x000fcc0000000088 */
[----:B------:R0:W4:Y:S01]  /*c240*/  @P2 LDG.E.U16 R136, desc[UR60][R138.64] ;  /* 0x0000003c8a882981 */ /* 0x000122000c1e1500 */
[----:B------:R-:W-:-:S03]  /*c250*/  @P0 MOV R140, R104 ;  /* 0x00000068008c0202 */ /* 0x000fc60000000f00 */
[----:B------:R-:W4:Y:S04]  /*c260*/  LDL R104, [R1+0x344] ;  /* 0x0003440001687983 */ /* 0x000f280000100800 */
[----:B------:R1:W4:Y:S01]  /*c270*/  @P0 LDG.E.U16 R137, desc[UR60][R140.64] ;  /* 0x0000003c8c890981 */ /* 0x000322000c1e1500 */
[----:B0-----:R-:W-:Y:S01]  /*c280*/  PRMT R139, RZ, 0x7610, R139 ;  /* 0x00007610ff8b7816 */ /* 0x001fe2000000008b */
[----:B-1----:R-:W-:Y:S02]  /*c290*/  @P0 IMAD.MOV.U32 R140, RZ, RZ, R93 ;  /* 0x000000ffff8c0224 */ /* 0x002fe400078e005d */
[----:B------:R-:W4:Y:S01]  /*c2a0*/  LDL R93, [R1+0x33c] ;  /* 0x00033c00015d7983 */ /* 0x000f220000100800 */
[----:B------:R-:W-:-:S03]  /*c2b0*/  @P0 IMAD.MOV.U32 R141, RZ, RZ, R103 ;  /* 0x000000ffff8d0224 */ /* 0x000fc600078e0067 */
[----:B------:R-:W4:Y:S01]  /*c2c0*/  LDL R103, [R1+0x338] ;  /* 0x0003380001677983 */ /* 0x000f220000100800 */
[----:B---3--:R-:W-:-:S03]  /*c2d0*/  @P1 IMAD.MOV.U32 R142, RZ, RZ, R17 ;  /* 0x000000ffff8e1224 */ /* 0x008fc600078e0011 */
[----:B------:R-:W3:Y:S01]  /*c2e0*/  LDL R17, [R1+0x334] ;  /* 0x0003340001117983 */ /* 0x000ee20000100800 */
[----:B------:R-:W-:-:S03]  /*c2f0*/  @P1 IMAD.MOV.U32 R143, RZ, RZ, R20 ;  /* 0x000000ffff8f1224 */ /* 0x000fc600078e0014 */
[----:B------:R-:W3:Y:S04]  /*c300*/  LDL R20, [R1+0x330] ;  /* 0x0003300001147983 */ /* 0x000ee80000100800 */
[----:B------:R2:W3:Y:S02]  /*c310*/  @P1 LDG.E.U16 R139, desc[UR60][R142.64] ;  /* 0x0000003c8e8b1981 */ /* 0x0004e4000c1e1500 */
[----:B--2---:R-:W-:Y:S02]  /*c320*/  @P1 IMAD.MOV.U32 R143, RZ, RZ, R3 ;  /* 0x000000ffff8f1224 */ /* 0x004fe400078e0003 */
[----:B------:R-:W2:Y:S01]  /*c330*/  LDL R3, [R1+0x328] ;  /* 0x0003280001037983 */ /* 0x000ea20000100800 */
[----:B----4-:R-:W-:-:S03]  /*c340*/  @P1 MOV R142, R2 ;  /* 0x00000002008e1202 */ /* 0x010fc60000000f00 */
[----:B------:R-:W4:Y:S01]  /*c350*/  LDL R2, [R1+0x32c] ;  /* 0x00032c0001027983 */ /* 0x000f220000100800 */
[----:B------:R-:W-:Y:S02]  /*c360*/  PRMT R138, RZ, 0x7610, R138 ;  /* 0x00007610ff8a7816 */ /* 0x000fe4000000008a */
[----:B------:R-:W-:-:S04]  /*c370*/  ISETP.GT.AND P2, PT, R106, 0x62, PT ;  /* 0x000000626a00780c */ /* 0x000fc80003f44270 */
[----:B------:R0:W4:Y:S01]  /*c380*/  @P0 LDG.E.U16 R138, desc[UR60][R140.64] ;  /* 0x0000003c8c8a0981 */ /* 0x000122000c1e1500 */
[----:B------:R-:W-:Y:S02]  /*c390*/  ISETP.GT.AND P0, PT, R106, 0x63, PT ;  /* 0x000000636a00780c */ /* 0x000fe40003f04270 */
[----:B0-----:R-:W-:Y:S02]  /*c3a0*/  PRMT R140, RZ, 0x7610, R140 ;  /* 0x00007610ff8c7816 */ /* 0x001fe4000000008c */
[----:B------:R-:W-:-:S04]  /*c3b0*/  PRMT R141, RZ, 0x7610, R141 ;  /* 0x00007610ff8d7816 */ /* 0x000fc8000000008d */
[----:B------:R0:W4:Y:S04]  /*c3c0*/  @P1 LDG.E.U16 R140, desc[UR60][R142.64] ;  /* 0x0000003c8e8c1981 */ /* 0x000128000c1e1500 */
[----:B------:R1:W4:Y:S01]  /*c3d0*/  @P2 LDG.E.U16 R141, desc[UR60][R144.64] ;  /* 0x0000003c908d2981 */ /* 0x000322000c1e1500 */
[----:B0-----:R-:W-:Y:S01]  /*c3e0*/  PRMT R143, RZ, 0x7610, R143 ;  /* 0x00007610ff8f7816 */ /* 0x001fe2000000008f */
[----:B-1----:R-:W-:Y:S02]  /*c3f0*/  @P2 IMAD.MOV.U32 R145, RZ, RZ, R146 ;  /* 0x000000ffff912224 */ /* 0x002fe400078e0092 */
[----:B------:R-:W-:Y:S02]  /*c400*/  @P2 IMAD.MOV.U32 R144, RZ, RZ, R104 ;  /* 0x000000ffff902224 */ /* 0x000fe400078e0068 */
[----:B------:R-:W4:Y:S01]  /*c410*/  LDL R104, [R1+0x320] ;  /* 0x0003200001687983 */ /* 0x000f220000100800 */
[----:B------:R-:W-:-:S02]  /*c420*/  PRMT R142, RZ, 0x7610, R142 ;  /* 0x00007610ff8e7816 */ /* 0x000fc4000000008e */
[----:B------:R-:W-:-:S04]  /*c430*/  ISETP.GT.AND P1, PT, R106, 0x64, PT ;  /* 0x000000646a00780c */ /* 0x000fc80003f24270 */
[----:B------:R0:W4:Y:S01]  /*c440*/  @P2 LDG.E.U16 R142, desc[UR60][R144.64] ;  /* 0x0000003c908e2981 */ /* 0x000122000c1e1500 */
[----:B------:R-:W-:Y:S01]  /*c450*/  @P0 IMAD.MOV.U32 R146, RZ, RZ, R93 ;  /* 0x000000ffff920224 */ /* 0x000fe200078e005d */
[----:B------:R-:W-:Y:S02]  /*c460*/  @P0 MOV R147, R103 ;  /* 0x0000006700930202 */ /* 0x000fe40000000f00 */
[----:B------:R-:W4:Y:S04]  /*c470*/  LDL R93, [R1+0x30c] ;  /* 0x00030c00015d7983 */ /* 0x000f280000100800 */
[----:B------:R-:W4:Y:S04]  /*c480*/  LDL R103, [R1+0x324] ;  /* 0x0003240001677983 */ /* 0x000f280000100800 */
[----:B------:R3:W4:Y:S01]  /*c490*/  @P0 LDG.E.U16 R143, desc[UR60][R146.64] ;  /* 0x0000003c928f0981 */ /* 0x000722000c1e1500 */
[----:B0-----:R-:W-:Y:S01]  /*c4a0*/  PRMT R144, RZ, 0x7610, R144 ;  /* 0x00007610ff907816 */ /* 0x001fe20000000090 */
[----:B---3--:R-:W-:-:S02]  /*c4b0*/  @P0 IMAD.MOV.U32 R146, RZ, RZ, R17 ;  /* 0x000000ffff920224 */ /* 0x008fc400078e0011 */
[----:B------:R-:W3:Y:S01]  /*c4c0*/  LDL R17, [R1+0x31c] ;  /* 0x00031c0001117983 */ /* 0x000ee20000100800 */
[----:B------:R-:W-:-:S03]  /*c4d0*/  @P0 IMAD.MOV.U32 R147, RZ, RZ, R20 ;  /* 0x000000ffff930224 */ /* 0x000fc600078e0014 */
[----:B------:R-:W3:Y:S04]  /*c4e0*/  LDL R20, [R1+0x318] ;  /* 0x0003180001147983 */ /* 0x000ee80000100800 */
[----:B------:R2:W3:Y:S02]  /*c4f0*/  @P0 LDG.E.U16 R144, desc[UR60][R146.64] ;  /* 0x0000003c92900981 */ /* 0x0004e4000c1e1500 */
[----:B--2---:R-:W-:Y:S02]  /*c500*/  @P1 IMAD.MOV.U32 R147, RZ, RZ, R3 ;  /* 0x000000ffff931224 */ /* 0x004fe400078e0003 */
[----:B------:R-:W2:Y:S01]  /*c510*/  LDL R3, [R1+0x2dc] ;  /* 0x0002dc0001037983 */ /* 0x000ea20000100800 */
[----:B----4-:R-:W-:-:S03]  /*c520*/  @P1 IMAD.MOV.U32 R146, RZ, RZ, R2 ;  /* 0x000000ffff921224 */ /* 0x010fc600078e0002 */
[----:B------:R-:W4:Y:S01]  /*c530*/  LDL R2, [R1+0x2e0] ;  /* 0x0002e00001027983 */ /* 0x000f220000100800 */
[C---:B------:R-:W-:Y:S02]  /*c540*/  ISETP.GT.AND P2, PT, R106.reuse, 0x65, PT ;  /* 0x000000656a00780c */ /* 0x040fe40003f44270 */
[----:B------:R-:W-:Y:S02]  /*c550*/  PRMT R145, RZ, 0x7610, R145 ;  /* 0x00007610ff917816 */ /* 0x000fe40000000091 */
[----:B------:R-:W-:-:S04]  /*c560*/  ISETP.GT.AND P0, PT, R106, 0x66, PT ;  /* 0x000000666a00780c */ /* 0x000fc80003f04270 */
[----:B------:R0:W4:Y:S01]  /*c570*/  @P1 LDG.E.U16 R145, desc[UR60][R146.64] ;  /* 0x0000003c92911981 */ /* 0x000122000c1e1500 */
[----:B------:R-:W-:Y:S02]  /*c580*/  ISETP.GT.AND P3, PT, R106, 0x68, PT ;  /* 0x000000686a00780c */ /* 0x000fe40003f64270 */
[----:B0-----:R-:W-:Y:S02]  /*c590*/  PRMT R147, RZ, 0x7610, R147 ;  /* 0x00007610ff937816 */ /* 0x001fe40000000093 */
[----:B------:R-:W-:Y:S01]  /*c5a0*/  PRMT R146, RZ, 0x7610, R146 ;  /* 0x00007610ff927816 */ /* 0x000fe20000000092 */
[----:B------:R-:W-:Y:S02]  /*c5b0*/  @P1 IMAD.MOV.U32 R149, RZ, RZ, R104 ;  /* 0x000000ffff951224 */ /* 0x000fe400078e0068 */
[----:B------:R-:W4:Y:S01]  /*c5c0*/  LDL R104, [R1+0x2d4] ;  /* 0x0002d40001687983 */ /* 0x000f220000100800 */
[----:B------:R-:W-:-:S03]  /*c5d0*/  @P1 MOV R148, R103 ;  /* 0x0000006700941202 */ /* 0x000fc60000000f00 */
[----:B------:R-:W4:Y:S04]  /*c5e0*/  LDL R103, [R1+0x2d8] ;  /* 0x0002d80001677983 */ /* 0x000f280000100800 */
[----:B------:R0:W4:Y:S01]  /*c5f0*/  @P1 LDG.E.U16 R146, desc[UR60][R148.64] ;  /* 0x0000003c94921981 */ /* 0x000122000c1e1500 */
[----:B---3--:R-:W-:-:S03]  /*c600*/  @P2 IMAD.MOV.U32 R150, RZ, RZ, R17 ;  /* 0x000000ffff962224 */ /* 0x008fc600078e0011 */
[----:B------:R-:W3:Y:S01]  /*c610*/  LDL R17, [R1+0x2d0] ;  /* 0x0002d00001117983 */ /* 0x000ee20000100800 */
[----:B------:R-:W-:-:S03]  /*c620*/  @P2 IMAD.MOV.U32 R151, RZ, RZ, R20 ;  /* 0x000000ffff972224 */ /* 0x000fc600078e0014 */
[----:B------:R-:W3:Y:S01]  /*c630*/  LDL R20, [R1+0x2cc] ;  /* 0x0002cc0001147983 */ /* 0x000ee20000100800 */
[----:B0-----:R-:W-:-:S03]  /*c640*/  PRMT R149, RZ, 0x7610, R149 ;  /* 0x00007610ff957816 */ /* 0x001fc60000000095 */
[----:B------:R0:W3:Y:S02]  /*c650*/  @P2 LDG.E.U16 R147, desc[UR60][R150.64] ;  /* 0x0000003c96932981 */ /* 0x0000e4000c1e1500 */
[----:B0-----:R-:W-:Y:S01]  /*c660*/  @P2 IMAD.MOV.U32 R150, RZ, RZ, R153 ;  /* 0x000000ffff962224 */ /* 0x001fe200078e0099 */
[----:B------:R-:W-:Y:S01]  /*c670*/  @P2 MOV R151, R157 ;  /* 0x0000009d00972202 */ /* 0x000fe20000000f00 */
[----:B------:R-:W-:Y:S01]  /*c680*/  @P0 IMAD.MOV.U32 R153, RZ, RZ, R152 ;  /* 0x000000ffff990224 */ /* 0x000fe200078e0098 */
        /* <DEDUP_REMOVED lines=8> */
[----:B------:R-:W-:Y:S02]  /*c710*/  PRMT R148, RZ, 0x7610, R148 ;  /* 0x00007610ff947816 */ /* 0x000fe40000000094 */
[----:B------:R-:W-:-:S04]  /*c720*/  ISETP.GT.AND P1, PT, R106, 0x69, PT ;  /* 0x000000696a00780c */ /* 0x000fc80003f24270 */
[----:B------:R0:W4:Y:S02]  /*c730*/  @P2 LDG.E.U16 R148, desc[UR60][R150.64] ;  /* 0x0000003c96942981 */ /* 0x000124000c1e1500 */
[----:B0-----:R-:W-:-:S06]  /*c740*/  PRMT R150, RZ, 0x7610, R150 ;  /* 0x00007610ff967816 */ /* 0x001fcc0000000096 */
[----:B------:R0:W4:Y:S01]  /*c750*/  @P3 LDG.E.U16 R150, desc[UR60][R152.64] ;  /* 0x0000003c98963981 */ /* 0x000122000c1e1500 */
[----:B------:R-:W-:Y:S02]  /*c760*/  PRMT R151, RZ, 0x7610, R151 ;  /* 0x00007610ff977816 */ /* 0x000fe40000000097 */
[----:B------:R-:W-:Y:S01]  /*c770*/  ISETP.GT.AND P2, PT, R106, 0x6a, PT ;  /* 0x0000006a6a00780c */ /* 0x000fe20003f44270 */
[----:B0-----:R-:W-:Y:S02]  /*c780*/  @P3 IMAD.MOV.U32 R153, RZ, RZ, R104 ;  /* 0x000000ffff993224 */ /* 0x001fe400078e0068 */
[----:B------:R-:W4:Y:S01]  /*c790*/  LDL R104, [R1+0x2b4] ;  /* 0x0002b40001687983 */ /* 0x000f220000100800 */
[----:B------:R-:W-:-:S03]  /*c7a0*/  @P3 MOV R152, R103 ;  /* 0x0000006700983202 */ /* 0x000fc60000000f00 */
[----:B------:R-:W4:Y:S04]  /*c7b0*/  LDL R103, [R1+0x2b8] ;  /* 0x0002b80001677983 */ /* 0x000f280000100800 */
[----:B------:R0:W4:Y:S02]  /*c7c0*/  @P3 LDG.E.U16 R151, desc[UR60][R152.64] ;  /* 0x0000003c98973981 */ /* 0x000124000c1e1500 */
[----:B0-----:R-:W-:Y:S01]  /*c7d0*/  PRMT R152, RZ, 0x7610, R152 ;  /* 0x00007610ff987816 */ /* 0x001fe20000000098 */
[----:B---3--:R-:W-:Y:S02]  /*c7e0*/  @P1 IMAD.MOV.U32 R160, RZ, RZ, R17 ;  /* 0x000000ffffa01224 */ /* 0x008fe400078e0011 */
[----:B------:R-:W3:Y:S01]  /*c7f0*/  LDL R17, [R1+0x2b0] ;  /* 0x0002b00001117983 */ /* 0x000ee20000100800 */
[----:B------:R-:W-:-:S03]  /*c800*/  @P1 IMAD.MOV.U32 R161, RZ, RZ, R20 ;  /* 0x000000ffffa11224 */ /* 0x000fc600078e0014 */
[----:B------:R-:W3:Y:S01]  /*c810*/  LDL R20, [R1+0x2ac] ;  /* 0x0002ac0001147983 */ /* 0x000ee20000100800 */
[----:B------:R-:W-:-:S03]  /*c820*/  PRMT R153, RZ, 0x7610, R153 ;  /* 0x00007610ff997816 */ /* 0x000fc60000000099 */
[----:B------:R0:W3:Y:S02]  /*c830*/  @P1 LDG.E.U16 R152, desc[UR60][R160.64] ;  /* 0x0000003ca0981981 */ /* 0x0000e4000c1e1500 */
[----:B0-----:R-:W-:Y:S02]  /*c840*/  @P1 MOV R161, R157 ;  /* 0x0000009d00a11202 */ /* 0x001fe40000000f00 */
[----:B------:R-:W-:Y:S01]  /*c850*/  PRMT R154, RZ, 0x7610, R154 ;  /* 0x00007610ff9a7816 */ /* 0x000fe2000000009a */
[----:B------:R-:W3:Y:S01]  /*c860*/  LDL R157, [R1+0x29c] ;  /* 0x00029c00019d7983 */ /* 0x000ee20000100800 */
[----:B------:R-:W-:Y:S01]  /*c870*/  @P1 IMAD.MOV.U32 R160, RZ, RZ, R93 ;  /* 0x000000ffffa01224 */ /* 0x000fe200078e005d */
[----:B------:R-:W-:Y:S02]  /*c880*/  PRMT R162, RZ, 0x7610, R162 ;  /* 0x00007610ffa27816 */ /* 0x000fe400000000a2 */
[----:B------:R-:W3:Y:S04]  /*c890*/  LDL R93, [R1+0x2a0] ;  /* 0x0002a000015d7983 */ /* 0x000ee80000100800 */
[----:B------:R2:W3:Y:S02]  /*c8a0*/  @P1 LDG.E.U16 R153, desc[UR60][R160.64] ;  /* 0x0000003ca0991981 */ /* 0x0004e4000c1e1500 */
[----:B--2---:R-:W-:-:S02]  /*c8b0*/  @P2 IMAD.MOV.U32 R161, RZ, RZ, R3 ;  /* 0x000000ffffa12224 */ /* 0x004fc400078e0003 */
[----:B------:R-:W2:Y:S01]  /*c8c0*/  LDL R3, [R1+0x2a4] ;  /* 0x0002a40001037983 */ /* 0x000ea20000100800 */
[----:B----4-:R-:W-:-:S03]  /*c8d0*/  @P2 IMAD.MOV.U32 R160, RZ, RZ, R2 ;  /* 0x000000ffffa02224 */ /* 0x010fc600078e0002 */
[----:B------:R-:W4:Y:S01]  /*c8e0*/  LDL R2, [R1+0x2a8] ;  /* 0x0002a80001027983 */ /* 0x000f220000100800 */
[----:B------:R-:W-:-:S03]  /*c8f0*/  ISETP.GT.AND P1, PT, R106, 0x6b, PT ;  /* 0x0000006b6a00780c */ /* 0x000fc60003f24270 */
[----:B------:R0:W4:Y:S01]  /*c900*/  @P2 LDG.E.U16 R154, desc[UR60][R160.64] ;  /* 0x0000003ca09a2981 */ /* 0x000122000c1e1500 */
[----:B------:R-:W-:Y:S01]  /*c910*/  PRMT R164, RZ, 0x7610, R164 ;  /* 0x00007610ffa47816 */ /* 0x000fe200000000a4 */
[----:B0-----:R-:W-:Y:S02]  /*c920*/  @P2 IMAD.MOV.U32 R161, RZ, RZ, R104 ;  /* 0x000000ffffa12224 */ /* 0x001fe400078e0068 */
[----:B------:R-:W4:Y:S01]  /*c930*/  LDL R104, [R1+0x25c] ;  /* 0x00025c0001687983 */ /* 0x000f220000100800 */
[----:B------:R-:W-:-:S03]  /*c940*/  @P2 IMAD.MOV.U32 R160, RZ, RZ, R103 ;  /* 0x000000ffffa02224 */ /* 0x000fc600078e0067 */
[----:B------:R-:W4:Y:S04]  /*c950*/  LDL R103, [R1+0x260] ;  /* 0x0002600001677983 */ /* 0x000f280000100800 */
[----:B------:R3:W4:Y:S02]  /*c960*/  @P2 LDG.E.U16 R162, desc[UR60][R160.64] ;  /* 0x0000003ca0a22981 */ /* 0x000724000c1e1500 */
[----:B---3--:R-:W-:Y:S02]  /*c970*/  @P1 MOV R160, R17 ;  /* 0x0000001100a01202 */ /* 0x008fe40000000f00 */
        /* <DEDUP_REMOVED lines=8> */
[----:B------:R-:W-:Y:S02]  /*ca00*/  ISETP.GT.AND P2, PT, R106, 0x6c, PT ;  /* 0x0000006c6a00780c */ /* 0x000fe40003f44270 */
[----:B------:R-:W-:Y:S02]  /*ca10*/  PRMT R166, RZ, 0x7610, R166 ;  /* 0x00007610ffa67816 */ /* 0x000fe400000000a6 */
[----:B------:R-:W-:-:S04]  /*ca20*/  PRMT R168, RZ, 0x7610, R168 ;  /* 0x00007610ffa87816 */ /* 0x000fc800000000a8 */
[----:B------:R0:W4:Y:S01]  /*ca30*/  @P1 LDG.E.U16 R166, desc[UR60][R160.64] ;  /* 0x0000003ca0a61981 */ /* 0x000122000c1e1500 */
[----:B------:R-:W-:-:S04]  /*ca40*/  ISETP.GT.AND P1, PT, R106, 0x70, PT ;  /* 0x000000706a00780c */ /* 0x000fc80003f24270 */
[----:B0-----:R-:W-:Y:S01]  /*ca50*/  @P2 IMAD.MOV.U32 R160, RZ, RZ, R93 ;  /* 0x000000ffffa02224 */ /* 0x001fe200078e005d */
[----:B------:R-:W-:Y:S01]  /*ca60*/  @P2 MOV R161, R157 ;  /* 0x0000009d00a12202 */ /* 0x000fe20000000f00 */
[----:B------:R-:W4:Y:S04]  /*ca70*/  LDL R93, [R1+0x1e0] ;  /* 0x0001e000015d7983 */ /* 0x000f280000100800 */
[----:B------:R-:W4:Y:S04]  /*ca80*/  LDL R157, [R1+0x1dc] ;  /* 0x0001dc00019d7983 */ /* 0x000f280000100800 */
[----:B------:R3:W4:Y:S01]  /*ca90*/  @P2 LDG.E.U16 R168, desc[UR60][R160.64] ;  /* 0x0000003ca0a82981 */ /* 0x000722000c1e1500 */
[----:B------:R-:W-:-:S02]  /*caa0*/  PRMT R170, RZ, 0x7610, R170 ;  /* 0x00007610ffaa7816 */ /* 0x000fc400000000aa */
[----:B------:R-:W-:Y:S01]  /*cab0*/  PRMT R172, RZ, 0x7610, R172 ;  /* 0x00007610ffac7816 */ /* 0x000fe200000000ac */
[----:B---3--:R-:W-:Y:S02]  /*cac0*/  @P2 IMAD.MOV.U32 R160, RZ, RZ, R17 ;  /* 0x000000ffffa02224 */ /* 0x008fe400078e0011 */
[----:B------:R-:W3:Y:S01]  /*cad0*/  LDL R17, [R1+0x1d8] ;  /* 0x0001d80001117983 */ /* 0x000ee20000100800 */
[----:B------:R-:W-:-:S03]  /*cae0*/  @P2 IMAD.MOV.U32 R161, RZ, RZ, R20 ;  /* 0x000000ffffa12224 */ /* 0x000fc600078e0014 */
[----:B------:R-:W3:Y:S04]  /*caf0*/  LDL R20, [R1+0x1d4] ;  /* 0x0001d40001147983 */ /* 0x000ee80000100800 */
[----:B------:R0:W3:Y:S02]  /*cb00*/  @P2 LDG.E.U16 R170, desc[UR60][R160.64] ;  /* 0x0000003ca0aa2981 */ /* 0x0000e4000c1e1500 */
[----:B0-----:R-:W-:Y:S02]  /*cb10*/  @P1 IMAD.MOV.U32 R160, RZ, RZ, R103 ;  /* 0x000000ffffa01224 */ /* 0x001fe400078e0067 */
[----:B------:R-:W-:Y:S01]  /*cb20*/  @P1 IMAD.MOV.U32 R161, RZ, RZ, R104 ;  /* 0x000000ffffa11224 */ /* 0x000fe200078e0068 */
[----:B------:R-:W3:Y:S04]  /*cb30*/  LDL R103, [R1+0x290] ;  /* 0x0002900001677983 */ /* 0x000ee80000100800 */
[----:B------:R-:W3:Y:S04]  /*cb40*/  LDL R104, [R1+0x28c] ;  /* 0x00028c0001687983 */ /* 0x000ee80000100800 */
[----:B------:R2:W3:Y:S02]  /*cb50*/  @P1 LDG.E.U16 R172, desc[UR60][R160.64] ;  /* 0x0000003ca0ac1981 */ /* 0x0004e4000c1e1500 */
[----:B--2---:R-:W-:-:S02]  /*cb60*/  @P1 IMAD.MOV.U32 R161, RZ, RZ, R3 ;  /* 0x000000ffffa11224 */ /* 0x004fc400078e0003 */
[----:B------:R-:W2:Y:S01]  /*cb70*/  LDL R3, [R1+0x24c] ;  /* 0x00024c0001037983 */ /* 0x000ea20000100800 */
[----:B----4-:R-:W-:-:S03]  /*cb80*/  @P1 MOV R160, R2 ;  /* 0x0000000200a01202 */ /* 0x010fc60000000f00 */
[----:B------:R-:W4:Y:S01]  /*cb90*/  LDL R2, [R1+0x250] ;  /* 0x0002500001027983 */ /* 0x000f220000100800 */
[----:B------:R-:W-:Y:S02]  /*cba0*/  ISETP.GT.AND P2, PT, R106, 0x78, PT ;  /* 0x000000786a00780c */ /* 0x000fe40003f44270 */
[----:B------:R-:W-:Y:S02]  /*cbb0*/  PRMT R174, RZ, 0x7610, R174 ;  /* 0x00007610ffae7816 */ /* 0x000fe400000000ae */
[----:B------:R-:W-:-:S04]  /*cbc0*/  PRMT R176, RZ, 0x7610, R176 ;  /* 0x00007610ffb07816 */ /* 0x000fc800000000b0 */
[----:B------:R0:W4:Y:S01]  /*cbd0*/  @P1 LDG.E.U16 R174, desc[UR60][R160.64] ;  /* 0x0000003ca0ae1981 */ /* 0x000122000c1e1500 */
[----:B------:R-:W-:Y:S02]  /*cbe0*/  PRMT R178, RZ, 0x7610, R178 ;  /* 0x00007610ffb27816 */ /* 0x000fe400000000b2 */
[----:B------:R-:W-:Y:S02]  /*cbf0*/  ISETP.GT.AND P1, PT, R106, 0x6d, PT ;  /* 0x0000006d6a00780c */ /* 0x000fe40003f24270 */
[----:B0-----:R-:W-:Y:S02]  /*cc00*/  @P2 IMAD.MOV.U32 R160, RZ, RZ, R93 ;  /* 0x000000ffffa02224 */ /* 0x001fe400078e005d */
[----:B------:R-:W4:Y:S01]  /*cc10*/  LDL R93, [R1+0x248] ;  /* 0x00024800015d7983 */ /* 0x000f220000100800 */
[----:B------:R-:W-:-:S03]  /*cc20*/  @P2 IMAD.MOV.U32 R161, RZ, RZ, R157 ;  /* 0x000000ffffa12224 */ /* 0x000fc600078e009d */
[----:B------:R-:W4:Y:S04]  /*cc30*/  LDL R157, [R1+0x244] ;  /* 0x00024400019d7983 */ /* 0x000f280000100800 */
[----:B------:R3:W4:Y:S01]  /*cc40*/  @P2 LDG.E.U16 R176, desc[UR60][R160.64] ;  /* 0x0000003ca0b02981 */ /* 0x000722000c1e1500 */
[----:B------:R-:W-:Y:S01]  /*cc50*/  PRMT R180, RZ, 0x7610, R180 ;  /* 0x00007610ffb47816 */ /* 0x000fe200000000b4 */
[----:B---3--:R-:W-:Y:S02]  /*cc60*/  @P2 IMAD.MOV.U32 R160, RZ, RZ, R17 ;  /* 0x000000ffffa02224 */ /* 0x008fe400078e0011 */
[----:B------:R-:W3:Y:S01]  /*cc70*/  LDL R17, [R1+0x1d0] ;  /* 0x0001d00001117983 */ /* 0x000ee20000100800 */
[----:B------:R-:W-:-:S03]  /*cc80*/  @P2 MOV R161, R20 ;  /* 0x0000001400a12202 */ /* 0x000fc60000000f00 */
[----:B------:R-:W3:Y:S04]  /*cc90*/  LDL R20, [R1+0x1cc] ;  /* 0x0001cc0001147983 */ /* 0x000ee80000100800 */
[----:B------:R0:W3:Y:S01]  /*cca0*/  @P2 LDG.E.U16 R178, desc[UR60][R160.64] ;  /* 0x0000003ca0b22981 */ /* 0x0000e2000c1e1500 */
[----:B------:R-:W-:Y:S01]  /*ccb0*/  ISETP.GT.AND P2, PT, R106, 0x71, PT ;  /* 0x000000716a00780c */ /* 0x000fe20003f44270 */
[----:B0-----:R-:W-:Y:S02]  /*ccc0*/  @P1 IMAD.MOV.U32 R160, RZ, RZ, R103 ;  /* 0x000000ffffa01224 */ /* 0x001fe400078e0067 */
        /* <DEDUP_REMOVED lines=9> */
[----:B------:R-:W-:Y:S02]  /*cd60*/  ISETP.GT.AND P3, PT, R106, 0x79, PT ;  /* 0x000000796a00780c */ /* 0x000fe40003f64270 */
[----:B------:R-:W-:Y:S02]  /*cd70*/  PRMT R184, RZ, 0x7610, R184 ;  /* 0x00007610ffb87816 */ /* 0x000fe400000000b8 */
[----:B------:R0:W4:Y:S01]  /*cd80*/  @P2 LDG.E.U16 R182, desc[UR60][R160.64] ;  /* 0x0000003ca0b62981 */ /* 0x000122000c1e1500 */
[----:B------:R-:W-:Y:S02]  /*cd90*/  PRMT R186, RZ, 0x7610, R186 ;  /* 0x00007610ffba7816 */ /* 0x000fe400000000ba */
[----:B0-----:R-:W-:-:S02]  /*cda0*/  @P2 MOV R160, R93 ;  /* 0x0000005d00a02202 */ /* 0x001fc40000000f00 */
[----:B------:R-:W4:Y:S01]  /*cdb0*/  LDL R93, [R1+0x238] ;  /* 0x00023800015d7983 */ /* 0x000f220000100800 */
[----:B------:R-:W-:-:S03]  /*cdc0*/  @P2 IMAD.MOV.U32 R161, RZ, RZ, R157 ;  /* 0x000000ffffa12224 */ /* 0x000fc600078e009d */
[----:B------:R-:W4:Y:S04]  /*cdd0*/  LDL R157, [R1+0x234] ;  /* 0x00023400019d7983 */ /* 0x000f280000100800 */
[----:B------:R3:W4:Y:S01]  /*cde0*/  @P2 LDG.E.U16 R184, desc[UR60][R160.64] ;  /* 0x0000003ca0b82981 */ /* 0x000722000c1e1500 */
[----:B------:R-:W-:Y:S02]  /*cdf0*/  ISETP.GT.AND P2, PT, R106, 0x72, PT ;  /* 0x000000726a00780c */ /* 0x000fe40003f44270 */
[----:B------:R-:W-:Y:S01]  /*ce00*/  PRMT R188, RZ, 0x7610, R188 ;  /* 0x00007610ffbc7816 */ /* 0x000fe200000000bc */
[----:B---3--:R-:W-:Y:S02]  /*ce10*/  @P3 IMAD.MOV.U32 R160, RZ, RZ, R17 ;  /* 0x000000ffffa03224 */ /* 0x008fe400078e0011 */
[----:B------:R-:W3:Y:S01]  /*ce20*/  LDL R17, [R1+0x1c0] ;  /* 0x0001c00001117983 */ /* 0x000ee20000100800 */
[----:B------:R-:W-:-:S03]  /*ce30*/  @P3 IMAD.MOV.U32 R161, RZ, RZ, R20 ;  /* 0x000000ffffa13224 */ /* 0x000fc600078e0014 */
[----:B------:R-:W3:Y:S04]  /*ce40*/  LDL R20, [R1+0x1bc] ;  /* 0x0001bc0001147983 */ /* 0x000ee80000100800 */
[----:B------:R0:W3:Y:S02]  /*ce50*/  @P3 LDG.E.U16 R186, desc[UR60][R160.64] ;  /* 0x0000003ca0ba3981 */ /* 0x0000e4000c1e1500 */
[----:B0-----:R-:W-:Y:S01]  /*ce60*/  @P3 IMAD.MOV.U32 R160, RZ, RZ, R103 ;  /* 0x000000ffffa03224 */ /* 0x001fe200078e0067 */
[----:B------:R-:W-:Y:S01]  /*ce70*/  PRMT R190, RZ, 0x7610, R190 ;  /* 0x00007610ffbe7816 */ /* 0x000fe200000000be */
[----:B------:R-:W3:Y:S01]  /*ce80*/  LDL R103, [R1+0x230] ;  /* 0x0002300001677983 */ /* 0x000ee20000100800 */
[----:B------:R-:W-:Y:S02]  /*ce90*/  @P3 MOV R161, R104 ;  /* 0x0000006800a13202 */ /* 0x000fe40000000f00 */
[----:B------:R-:W-:Y:S01]  /*cea0*/  PRMT R192, RZ, 0x7610, R192 ;  /* 0x00007610ffc07816 */ /* 0x000fe200000000c0 */
        /* <DEDUP_REMOVED lines=27> */
[----:B------:R-:W-:Y:S02]  /*d060*/  ISETP.GT.AND P3, PT, R106, 0x7b, PT ;  /* 0x0000007b6a00780c */ /* 0x000fe40003f64270 */
[----:B------:R-:W-:Y:S02]  /*d070*/  PRMT R200, RZ, 0x7610, R200 ;  /* 0x00007610ffc87816 */ /* 0x000fe400000000c8 */
[----:B0-----:R-:W-:Y:S01]  /*d080*/  @P2 IMAD.MOV.U32 R160, RZ, RZ, R103 ;  /* 0x000000ffffa02224 */ /* 0x001fe200078e0067 */
[----:B------:R-:W-:Y:S01]  /*d090*/  @P2 MOV R161, R104 ;  /* 0x0000006800a12202 */ /* 0x000fe20000000f00 */
[----:B------:R-:W4:Y:S04]  /*d0a0*/  LDL R103, [R1+0x288] ;  /* 0x0002880001677983 */ /* 0x000f280000100800 */
[----:B------:R-:W4:Y:S04]  /*d0b0*/  LDL R104, [R1+0x284] ;  /* 0x0002840001687983 */ /* 0x000f280000100800 */
[----:B------:R3:W4:Y:S01]  /*d0c0*/  @P2 LDG.E.U16 R198, desc[UR60][R160.64] ;  /* 0x0000003ca0c62981 */ /* 0x000722000c1e1500 */
[----:B------:R-:W-:Y:S01]  /*d0d0*/  PRMT R202, RZ, 0x7610, R202 ;  /* 0x00007610ffca7816 */ /* 0x000fe200000000ca */
[----:B---3--:R-:W-:-:S02]  /*d0e0*/  @P2 IMAD.MOV.U32 R160, RZ, RZ, R17 ;  /* 0x000000ffffa02224 */ /* 0x008fc400078e0011 */
[----:B------:R-:W3:Y:S01]  /*d0f0*/  LDL R17, [R1+0x220] ;  /* 0x0002200001117983 */ /* 0x000ee20000100800 */
[----:B------:R-:W-:-:S03]  /*d100*/  @P2 IMAD.MOV.U32 R161, RZ, RZ, R20 ;  /* 0x000000ffffa12224 */ /* 0x000fc600078e0014 */
[----:B------:R-:W3:Y:S04]  /*d110*/  LDL R20, [R1+0x21c] ;  /* 0x00021c0001147983 */ /* 0x000ee80000100800 */
[----:B------:R0:W3:Y:S02]  /*d120*/  @P2 LDG.E.U16 R200, desc[UR60][R160.64] ;  /* 0x0000003ca0c82981 */ /* 0x0000e4000c1e1500 */
[----:B0-----:R-:W-:Y:S02]  /*d130*/  @P3 IMAD.MOV.U32 R160, RZ, RZ, R93 ;  /* 0x000000ffffa03224 */ /* 0x001fe400078e005d */
[----:B------:R-:W-:Y:S01]  /*d140*/  @P3 IMAD.MOV.U32 R161, RZ, RZ, R157 ;  /* 0x000000ffffa13224 */ /* 0x000fe200078e009d */
[----:B------:R-:W-:Y:S01]  /*d150*/  PRMT R204, RZ, 0x7610, R204 ;  /* 0x00007610ffcc7816 */ /* 0x000fe200000000cc */
[----:B------:R-:W3:Y:S04]  /*d160*/  LDL R157, [R1+0x19c] ;  /* 0x00019c00019d7983 */ /* 0x000ee80000100800 */
[----:B------:R2:W3:Y:S01]  /*d170*/  @P3 LDG.E.U16 R202, desc[UR60][R160.64] ;  /* 0x0000003ca0ca3981 */ /* 0x0004e2000c1e1500 */
[----:B------:R-:W-:-:S03]  /*d180*/  ISETP.GT.AND P2, PT, R106, 0x74, PT ;  /* 0x000000746a00780c */ /* 0x000fc60003f44270 */
[----:B------:R-:W3:Y:S01]  /*d190*/  LDL R93, [R1+0x1a0] ;  /* 0x0001a000015d7983 */ /* 0x000ee20000100800 */
[----:B--2---:R-:W-:-:S03]  /*d1a0*/  @P3 IMAD.MOV.U32 R161, RZ, RZ, R3 ;  /* 0x000000ffffa13224 */ /* 0x004fc600078e0003 */
[----:B------:R-:W2:Y:S01]  /*d1b0*/  LDL R3, [R1+0x214] ;  /* 0x0002140001037983 */ /* 0x000ea20000100800 */
[----:B----4-:R-:W-:-:S03]  /*d1c0*/  @P3 MOV R160, R2 ;  /* 0x0000000200a03202 */ /* 0x010fc60000000f00 */
[----:B------:R-:W4:Y:S01]  /*d1d0*/  LDL R2, [R1+0x218] ;  /* 0x0002180001027983 */ /* 0x000f220000100800 */
[----:B------:R-:W-:-:S03]  /*d1e0*/  PRMT R206, RZ, 0x7610, R206 ;  /* 0x00007610ffce7816 */ /* 0x000fc600000000ce */
[----:B------:R0:W4:Y:S01]  /*d1f0*/  @P3 LDG.E.U16 R204, desc[UR60][R160.64] ;  /* 0x0000003ca0cc3981 */ /* 0x000122000c1e1500 */
[----:B------:R-:W-:Y:S01]  /*d200*/  PRMT R208, RZ, 0x7610, R208 ;  /* 0x00007610ffd07816 */ /* 0x000fe200000000d0 */
[----:B0-----:R-:W-:Y:S02]  /*d210*/  @P1 IMAD.MOV.U32 R160, RZ, RZ, R103 ;  /* 0x000000ffffa01224 */ /* 0x001fe400078e0067 */
[----:B------:R-:W4:Y:S01]  /*d220*/  LDL R103, [R1+0x198] ;  /* 0x0001980001677983 */ /* 0x000f220000100800 */
[----:B------:R-:W-:-:S03]  /*d230*/  @P1 IMAD.MOV.U32 R161, RZ, RZ, R104 ;  /* 0x000000ffffa11224 */ /* 0x000fc600078e0068 */
[----:B------:R-:W4:Y:S04]  /*d240*/  LDL R104, [R1+0x194] ;  /* 0x0001940001687983 */ /* 0x000f280000100800 */
[----:B------:R3:W4:Y:S02]  /*d250*/  @P1 LDG.E.U16 R206, desc[UR60][R160.64] ;  /* 0x0000003ca0ce1981 */ /* 0x000724000c1e1500 */
[----:B---3--:R-:W-:Y:S02]  /*d260*/  @P2 IMAD.MOV.U32 R160, RZ, RZ, R17 ;  /* 0x000000ffffa02224 */ /* 0x008fe400078e0011 */
[----:B------:R-:W3:Y:S01]  /*d270*/  LDL R17, [R1+0x210] ;  /* 0x0002100001117983 */ /* 0x000ee20000100800 */
[----:B------:R-:W-:-:S03]  /*d280*/  @P2 MOV R161, R20 ;  /* 0x0000001400a12202 */ /* 0x000fc60000000f00 */
        /* <DEDUP_REMOVED lines=8> */
[----:B------:R-:W-:Y:S02]  /*d310*/  PRMT R212, RZ, 0x7610, R212 ;  /* 0x00007610ffd47816 */ /* 0x000fe400000000d4 */
[----:B------:R-:W-:Y:S02]  /*d320*/  ISETP.GT.AND P1, PT, R106, 0x75, PT ;  /* 0x000000756a00780c */ /* 0x000fe40003f24270 */
[----:B------:R0:W4:Y:S01]  /*d330*/  @P2 LDG.E.U16 R210, desc[UR60][R160.64] ;  /* 0x0000003ca0d22981 */ /* 0x000122000c1e1500 */
[----:B------:R-:W-:-:S04]  /*d340*/  PRMT R214, RZ, 0x7610, R214 ;  /* 0x00007610ffd67816 */ /* 0x000fc800000000d6 */
[----:B0-----:R-:W-:Y:S02]  /*d350*/  @P3 IMAD.MOV.U32 R160, RZ, RZ, R93 ;  /* 0x000000ffffa03224 */ /* 0x001fe400078e005d */
[----:B------:R-:W-:Y:S01]  /*d360*/  @P3 IMAD.MOV.U32 R161, RZ, RZ, R157 ;  /* 0x000000ffffa13224 */ /* 0x000fe200078e009d */
[----:B------:R-:W4:Y:S04]  /*d370*/  LDL R93, [R1+0x190] ;  /* 0x00019000015d7983 */ /* 0x000f280000100800 */
[----:B------:R0:W4:Y:S01]  /*d380*/  @P3 LDG.E.U16 R212, desc[UR60][R160.64] ;  /* 0x0000003ca0d43981 */ /* 0x000122000c1e1500 */
[----:B------:R-:W-:-:S03]  /*d390*/  PRMT R216, RZ, 0x7610, R216 ;  /* 0x00007610ffd87816 */ /* 0x000fc600000000d8 */
[----:B------:R-:W4:Y:S01]  /*d3a0*/  LDL R157, [R1+0x300] ;  /* 0x00030000019d7983 */ /* 0x000f220000100800 */
[----:B0-----:R-:W-:Y:S01]  /*d3b0*/  @P3 MOV R160, R103 ;  /* 0x0000006700a03202 */ /* 0x001fe20000000f00 */
[----:B------:R-:W-:Y:S01]  /*d3c0*/  @P3 IMAD.MOV.U32 R161, RZ, RZ, R104 ;  /* 0x000000ffffa13224 */ /* 0x000fe200078e0068 */
[----:B------:R-:W-:Y:S01]  /*d3d0*/  ISETP.GT.AND P2, PT, R106, 0x7d, PT ;  /* 0x0000007d6a00780c */ /* 0x000fe20003f44270 */
[----:B------:R-:W4:Y:S04]  /*d3e0*/  LDL R104, [R1+0x304] ;  /* 0x0003040001687983 */ /* 0x000f280000100800 */
[----:B------:R3:W4:Y:S01]  /*d3f0*/  @P3 LDG.E.U16 R214, desc[UR60][R160.64] ;  /* 0x0000003ca0d63981 */ /* 0x000722000c1e1500 */
[----:B------:R-:W-:Y:S02]  /*d400*/  PRMT R218, RZ, 0x7610, R218 ;  /* 0x00007610ffda7816 */ /* 0x000fe400000000da */
[----:B------:R-:W-:Y:S01]  /*d410*/  PRMT R220, RZ, 0x7610, R220 ;  /* 0x00007610ffdc7816 */ /* 0x000fe200000000dc */
[----:B------:R-:W4:Y:S01]  /*d420*/  LDL R103, [R1+0x2f0] ;  /* 0x0002f00001677983 */ /* 0x000f220000100800 */
[----:B---3--:R-:W-:-:S03]  /*d430*/  @P1 IMAD.MOV.U32 R160, RZ, RZ, R17 ;  /* 0x000000ffffa01224 */ /* 0x008fc600078e0011 */
[----:B------:R-:W3:Y:S01]  /*d440*/  LDL R17, [R1+0x188] ;  /* 0x0001880001117983 */ /* 0x000ee20000100800 */
[----:B------:R-:W-:-:S03]  /*d450*/  @P1 IMAD.MOV.U32 R161, RZ, RZ, R20 ;  /* 0x000000ffffa11224 */ /* 0x000fc600078e0014 */
[----:B------:R-:W3:Y:S04]  /*d460*/  LDL R20, [R1+0x184] ;  /* 0x0001840001147983 */ /* 0x000ee80000100800 */
[----:B------:R2:W3:Y:S02]  /*d470*/  @P1 LDG.E.U16 R216, desc[UR60][R160.64] ;  /* 0x0000003ca0d81981 */ /* 0x0004e4000c1e1500 */
[----:B--2---:R-:W-:Y:S02]  /*d480*/  @P1 MOV R161, R3 ;  /* 0x0000000300a11202 */ /* 0x004fe40000000f00 */
[----:B------:R-:W2:Y:S01]  /*d490*/  LDL R3, [R1+0x2f8] ;  /* 0x0002f80001037983 */ /* 0x000ea20000100800 */
[----:B----4-:R-:W-:-:S03]  /*d4a0*/  @P1 IMAD.MOV.U32 R160, RZ, RZ, R2 ;  /* 0x000000ffffa01224 */ /* 0x010fc600078e0002 */
[----:B------:R-:W4:Y:S04]  /*d4b0*/  LDL R2, [R1+0x2fc] ;  /* 0x0002fc0001027983 */ /* 0x000f280000100800 */
[----:B------:R0:W4:Y:S01]  /*d4c0*/  @P1 LDG.E.U16 R218, desc[UR60][R160.64] ;  /* 0x0000003ca0da1981 */ /* 0x000122000c1e1500 */
[----:B------:R-:W-:Y:S02]  /*d4d0*/  PRMT R222, RZ, 0x7610, R222 ;  /* 0x00007610ffde7816 */ /* 0x000fe400000000de */
[----:B------:R-:W-:Y:S01]  /*d4e0*/  ISETP.GT.AND P1, PT, R106, 0x67, PT ;  /* 0x000000676a00780c */ /* 0x000fe20003f24270 */
[----:B0-----:R-:W-:Y:S02]  /*d4f0*/  @P2 IMAD.MOV.U32 R161, RZ, RZ, R90 ;  /* 0x000000ffffa12224 */ /* 0x001fe400078e005a */
[----:B------:R-:W-:-:S02]  /*d500*/  @P2 IMAD.MOV.U32 R160, RZ, RZ, R93 ;  /* 0x000000ffffa02224 */ /* 0x000fc400078e005d */
[----:B------:R-:W4:Y:S04]  /*d510*/  LDL R93, [R1+0x2f4] ;  /* 0x0002f400015d7983 */ /* 0x000f280000100800 */
[----:B------:R3:W4:Y:S01]  /*d520*/  @P2 LDG.E.U16 R220, desc[UR60][R160.64] ;  /* 0x0000003ca0dc2981 */ /* 0x000722000c1e1500 */
[----:B------:R-:W-:-:S03]  /*d530*/  PRMT R224, RZ, 0x7610, R224 ;  /* 0x00007610ffe07816 */ /* 0x000fc600000000e0 */
[----:B------:R0:W-:Y:S01]  /*d540*/  STL [R1+0x99c], R90 ;  /* 0x00099c5a01007387 */ /* 0x0001e20000100800 */
[----:B---3--:R-:W-:-:S03]  /*d550*/  @P2 IMAD.MOV.U32 R160, RZ, RZ, R17 ;  /* 0x000000ffffa02224 */ /* 0x008fc600078e0011 */
[----:B------:R-:W3:Y:S01]  /*d560*/  LDL R17, [R1+0x280] ;  /* 0x0002800001117983 */ /* 0x000ee20000100800 */
[----:B------:R-:W-:-:S03]  /*d570*/  @P2 IMAD.MOV.U32 R161, RZ, RZ, R20 ;  /* 0x000000ffffa12224 */ /* 0x000fc600078e0014 */
[----:B------:R-:W3:Y:S04]  /*d580*/  LDL R20, [R1+0x27c] ;  /* 0x00027c0001147983 */ /* 0x000ee80000100800 */
[----:B------:R1:W3:Y:S04]  /*d590*/  @P2 LDG.E.U16 R222, desc[UR60][R160.64] ;  /* 0x0000003ca0de2981 */ /* 0x0002e8000c1e1500 */
[----:B0-----:R-:W3:Y:S01]  /*d5a0*/  LDL.LU R90, [R1+0x180] ;  /* 0x00018000015a7983 */ /* 0x001ee20000300800 */
[----:B-1----:R-:W-:Y:S01]  /*d5b0*/  @P0 MOV R160, R104 ;  /* 0x0000006800a00202 */ /* 0x002fe20000000f00 */
[----:B------:R-:W-:Y:S01]  /*d5c0*/  @P0 IMAD.MOV.U32 R161, RZ, RZ, R157 ;  /* 0x000000ffffa10224 */ /* 0x000fe200078e009d */
[----:B------:R-:W-:Y:S01]  /*d5d0*/  PRMT R226, RZ, 0x7610, R226 ;  /* 0x00007610ffe27816 */ /* 0x000fe200000000e2 */
[----:B------:R-:W3:Y:S04]  /*d5e0*/  LDL R157, [R1+0x264] ;  /* 0x00026400019d7983 */ /* 0x000ee80000100800 */
[----:B------:R2:W3:Y:S01]  /*d5f0*/  @P0 LDG.E.U16 R224, desc[UR60][R160.64] ;  /* 0x0000003ca0e00981 */ /* 0x0004e2000c1e1500 */
[----:B------:R-:W-:-:S02]  /*d600*/  PRMT R228, RZ, 0x7610, R228 ;  /* 0x00007610ffe47816 */ /* 0x000fc400000000e4 */
[----:B------:R-:W-:Y:S01]  /*d610*/  PRMT R230, RZ, 0x7610, R230 ;  /* 0x00007610ffe67816 */ /* 0x000fe200000000e6 */
[----:B------:R-:W3:Y:S01]  /*d620*/  LDL R104, [R1+0x268] ;  /* 0x0002680001687983 */ /* 0x000ee20000100800 */
[----:B--2---:R-:W-:-:S03]  /*d630*/  @P1 IMAD.MOV.U32 R161, RZ, RZ, R3 ;  /* 0x000000ffffa11224 */ /* 0x004fc600078e0003 */
[----:B------:R-:W2:Y:S01]  /*d640*/  LDL R3, [R1+0x274] ;  /* 0x0002740001037983 */ /* 0x000ea20000100800 */
[----:B----4-:R-:W-:-:S03]  /*d650*/  @P1 IMAD.MOV.U32 R160, RZ, RZ, R2 ;  /* 0x000000ffffa01224 */ /* 0x010fc600078e0002 */
[----:B------:R-:W4:Y:S01]  /*d660*/  LDL R2, [R1+0x278] ;  /* 0x0002780001027983 */ /* 0x000f220000100800 */
[----:B------:R-:W-:-:S03]  /*d670*/  ISETP.GT.AND P0, PT, R106, 0x6e, PT ;  /* 0x0000006e6a00780c */ /* 0x000fc60003f04270 */
[----:B------:R0:W4:Y:S02]  /*d680*/  @P1 LDG.E.U16 R226, desc[UR60][R160.64] ;  /* 0x0000003ca0e21981 */ /* 0x000124000c1e1500 */
[----:B0-----:R-:W-:Y:S02]  /*d690*/  @P1 MOV R161, R103 ;  /* 0x0000006700a11202 */ /* 0x001fe40000000f00 */
[----:B------:R-:W-:Y:S01]  /*d6a0*/  PRMT R232, RZ, 0x7610, R232 ;  /* 0x00007610ffe87816 */ /* 0x000fe200000000e8 */
[----:B------:R-:W4:Y:S01]  /*d6b0*/  LDL R103, [R1+0x1fc] ;  /* 0x0001fc0001677983 */ /* 0x000f220000100800 */
[----:B------:R-:W-:-:S03]  /*d6c0*/  @P1 IMAD.MOV.U32 R160, RZ, RZ, R93 ;  /* 0x000000ffffa01224 */ /* 0x000fc600078e005d */
[----:B------:R-:W4:Y:S04]  /*d6d0*/  LDL R93, [R1+0x200] ;  /* 0x00020000015d7983 */ /* 0x000f280000100800 */
[----:B------:R3:W4:Y:S02]  /*d6e0*/  @P1 LDG.E.U16 R228, desc[UR60][R160.64] ;  /* 0x0000003ca0e41981 */ /* 0x000724000c1e1500 */
[----:B---3--:R-:W-:Y:S02]  /*d6f0*/  @P0 IMAD.MOV.U32 R160, RZ, RZ, R17 ;  /* 0x000000ffffa00224 */ /* 0x008fe400078e0011 */
[----:B------:R-:W3:Y:S01]  /*d700*/  LDL R17, [R1+0x1f8] ;  /* 0x0001f80001117983 */ /* 0x000ee20000100800 */
[----:B------:R-:W-:-:S03]  /*d710*/  @P0 IMAD.MOV.U32 R161, RZ, RZ, R20 ;  /* 0x000000ffffa10224 */ /* 0x000fc600078e0014 */
[----:B------:R-:W3:Y:S04]  /*d720*/  LDL R20, [R1+0x1f4] ;  /* 0x0001f40001147983 */ /* 0x000ee80000100800 */
[----:B------:R2:W3:Y:S02]  /*d730*/  @P0 LDG.E.U16 R230, desc[UR60][R160.64] ;  /* 0x0000003ca0e60981 */ /* 0x0004e4000c1e1500 */
[----:B--2---:R-:W-:Y:S02]  /*d740*/  @P0 IMAD.MOV.U32 R161, RZ, RZ, R3 ;  /* 0x000000ffffa10224 */ /* 0x004fe400078e0003 */
[----:B------:R-:W2:Y:S01]  /*d750*/  LDL R3, [R1+0x1ec] ;  /* 0x0001ec0001037983 */ /* 0x000ea20000100800 */
[----:B----4-:R-:W-:-:S03]  /*d760*/  @P0 IMAD.MOV.U32 R160, RZ, RZ, R2 ;  /* 0x000000ffffa00224 */ /* 0x010fc600078e0002 */
[----:B------:R-:W4:Y:S04]  /*d770*/  LDL R2, [R1+0x1f0] ;  /* 0x0001f00001027983 */ /* 0x000f280000100800 */
[----:B------:R0:W4:Y:S04]  /*d780*/  @P0 LDG.E.U16 R232, desc[UR60][R160.64] ;  /* 0x0000003ca0e80981 */ /* 0x000128000c1e1500 */
[----:B------:R-:W0:Y:S04]  /*d790*/  LDL R160, [R1+0x26c] ;  /* 0x00026c0001a07983 */ /* 0x000e280000100800 */
[----:B------:R-:W0:Y:S01]  /*d7a0*/  LDL R161, [R1+0x270] ;  /* 0x0002700001a17983 */ /* 0x000e220000100800 */
[----:B------:R-:W-:-:S02]  /*d7b0*/  ISETP.GT.AND P1, PT, R106, 0x6f, PT ;  /* 0x0000006f6a00780c */ /* 0x000fc40003f24270 */
[----:B------:R-:W-:Y:S02]  /*d7c0*/  PRMT R234, RZ, 0x7610, R234 ;  /* 0x00007610ffea7816 */ /* 0x000fe400000000ea */
[----:B------:R-:W-:Y:S02]  /*d7d0*/  ISETP.GT.AND P0, PT, R106, 0x76, PT ;  /* 0x000000766a00780c */ /* 0x000fe40003f04270 */
[----:B------:R-:W-:Y:S02]  /*d7e0*/  PRMT R236, RZ, 0x7610, R236 ;  /* 0x00007610ffec7816 */ /* 0x000fe400000000ec */
[----:B------:R-:W-:Y:S02]  /*d7f0*/  PRMT R238, RZ, 0x7610, R238 ;  /* 0x00007610ffee7816 */ /* 0x000fe400000000ee */
[----:B------:R-:W-:Y:S02]  /*d800*/  PRMT R240, RZ, 0x7610, R240 ;  /* 0x00007610fff07816 */ /* 0x000fe400000000f0 */
[----:B------:R-:W-:-:S02]  /*d810*/  PRMT R242, RZ, 0x7610, R242 ;  /* 0x00007610fff27816 */ /* 0x000fc400000000f2 */
[----:B0-----:R-:W-:-:S04]  /*d820*/  @P1 LOP3.LUT R161, R161, R160, RZ, 0x3c, !PT ;  /* 0x000000a0a1a11212 */ /* 0x001fc800078e3cff */
[----:B------:R-:W-:-:S04]  /*d830*/  @P1 LOP3.LUT R160, R161, R160, RZ, 0x3c, !PT ;  /* 0x000000a0a1a01212 */ /* 0x000fc800078e3cff */
[----:B------:R-:W-:-:S05]  /*d840*/  @P1 LOP3.LUT R161, R161, R160, RZ, 0x3c, !PT ;  /* 0x000000a0a1a11212 */ /* 0x000fca00078e3cff */
[----:B------:R0:W4:Y:S02]  /*d850*/  @P1 LDG.E.U16 R234, desc[UR60][R160.64] ;  /* 0x0000003ca0ea1981 */ /* 0x000124000c1e1500 */
[----:B0-----:R-:W-:Y:S01]  /*d860*/  @P1 MOV R160, R104 ;  /* 0x0000006800a01202 */ /* 0x001fe20000000f00 */
[----:B------:R-:W-:-:S05]  /*d870*/  @P1 IMAD.MOV.U32 R161, RZ, RZ, R157 ;  /* 0x000000ffffa11224 */ /* 0x000fca00078e009d */
[----:B------:R0:W4:Y:S01]  /*d880*/  @P1 LDG.E.U16 R236, desc[UR60][R160.64] ;  /* 0x0000003ca0ec1981 */ /* 0x000122000c1e1500 */
[----:B------:R-:W-:Y:S01]  /*d890*/  ISETP.GT.AND P1, PT, R106, 0x77, PT ;  /* 0x000000776a00780c */ /* 0x000fe20003f24270 */
[----:B0-----:R-:W-:Y:S02]  /*d8a0*/  @P0 IMAD.MOV.U32 R160, RZ, RZ, R93 ;  /* 0x000000ffffa00224 */ /* 0x001fe400078e005d */
[----:B------:R-:W-:Y:S01]  /*d8b0*/  @P0 IMAD.MOV.U32 R161, RZ, RZ, R103 ;  /* 0x000000ffffa10224 */ /* 0x000fe200078e0067 */
[----:B------:R-:W4:Y:S04]  /*d8c0*/  LDL R93, [R1+0x170] ;  /* 0x00017000015d7983 */ /* 0x000f280000100800 */
[----:B------:R3:W4:Y:S02]  /*d8d0*/  @P0 LDG.E.U16 R238, desc[UR60][R160.64] ;  /* 0x0000003ca0ee0981 */ /* 0x000724000c1e1500 */
[----:B---3--:R-:W-:Y:S01]  /*d8e0*/  @P0 IMAD.MOV.U32 R160, RZ, RZ, R17 ;  /* 0x000000ffffa00224 */ /* 0x008fe200078e0011 */
[----:B------:R-:W-:-:S02]  /*d8f0*/  @P0 MOV R161, R20 ;  /* 0x0000001400a10202 */ /* 0x000fc40000000f00 */
[----:B------:R-:W3:Y:S04]  /*d900*/  LDL.LU R20, [R1+0xac] ;  /* 0x0000ac0001147983 */ /* 0x000ee80000300800 */
[----:B------:R2:W3:Y:S02]  /*d910*/  @P0 LDG.E.U16 R240, desc[UR60][R160.64] ;  /* 0x0000003ca0f00981 */ /* 0x0004e4000c1e1500 */
[----:B--2---:R-:W-:Y:S02]  /*d920*/  @P1 IMAD.MOV.U32 R161, RZ, RZ, R3 ;  /* 0x000000ffffa11224 */ /* 0x004fe400078e0003 */
[----:B----4-:R-:W-:Y:S01]  /*d930*/  @P1 IMAD.MOV.U32 R160, RZ, RZ, R2 ;  /* 0x000000ffffa01224 */ /* 0x010fe200078e0002 */
[----:B------:R-:W2:Y:S04]  /*d940*/  LDL.LU R3, [R1+0xa8] ;  /* 0x0000a80001037983 */ /* 0x000ea80000300800 */
[----:B------:R-:W4:Y:S04]  /*d950*/  LDL.LU R104, [R1+0x7c] ;  /* 0x00007c0001687983 */ /* 0x000f280000300800 */
[----:B------:R-:W4:Y:S04]  /*d960*/  LDL.LU R103, [R1+0x78] ;  /* 0x0000780001677983 */ /* 0x000f280000300800 */
[----:B------:R-:W4:Y:S04]  /*d970*/  LDL.LU R157, [R1+0x54] ;  /* 0x00005400019d7983 */ /* 0x000f280000300800 */
[----:B------:R-:W4:Y:S04]  /*d980*/  LDL.LU R2, [R1+0x50] ;  /* 0x0000500001027983 */ /* 0x000f280000300800 */
[----:B------:R-:W4:Y:S04]  /*d990*/  LDL.LU R17, [R1+0x2c] ;  /* 0x00002c0001117983 */ /* 0x000f280000300800 */
[----:B------:R0:W4:Y:S04]  /*d9a0*/  @P1 LDG.E.U16 R242, desc[UR60][R160.64] ;  /* 0x0000003ca0f21981 */ /* 0x000128000c1e1500 */
[----:B------:R-:W0:Y:S04]  /*d9b0*/  LDL R160, [R1+0x1e4] ;  /* 0x0001e40001a07983 */ /* 0x000e280000100800 */
[----:B------:R-:W0:Y:S01]  /*d9c0*/  LDL R161, [R1+0x1e8] ;  /* 0x0001e80001a17983 */ /* 0x000e220000100800 */
[----:B------:R-:W-:-:S02]  /*d9d0*/  PRMT R244, RZ, 0x7610, R244 ;  /* 0x00007610fff47816 */ /* 0x000fc400000000f4 */
[----:B------:R-:W-:Y:S02]  /*d9e0*/  ISETP.GT.AND P0, PT, R106, 0x7e, PT ;  /* 0x0000007e6a00780c */ /* 0x000fe40003f04270 */
[----:B0-----:R-:W-:-:S04]  /*d9f0*/  @P1 LOP3.LUT R161, R161, R160, RZ, 0x3c, !PT ;  /* 0x000000a0a1a11212 */ /* 0x001fc800078e3cff */
[----:B------:R-:W-:-:S04]  /*da00*/  @P1 LOP3.LUT R160, R161, R160, RZ, 0x3c, !PT ;  /* 0x000000a0a1a01212 */ /* 0x000fc800078e3cff */
[----:B------:R-:W-:-:S05]  /*da10*/  @P1 LOP3.LUT R161, R161, R160, RZ, 0x3c, !PT ;  /* 0x000000a0a1a11212 */ /* 0x000fca00078e3cff */
[----:B------:R0:W4:Y:S04]  /*da20*/  @P1 LDG.E.U16 R244, desc[UR60][R160.64] ;  /* 0x0000003ca0f41981 */ /* 0x000128000c1e1500 */
[----:B------:R-:W3:Y:S01]  /*da30*/  LDL R161, [R1+0x17c] ;  /* 0x00017c0001a17983 */ /* 0x000ee20000100800 */
[----:B------:R-:W-:Y:S01]  /*da40*/  PRMT R246, RZ, 0x7610, R246 ;  /* 0x00007610fff67816 */ /* 0x000fe200000000f6 */
[----:B0-----:R-:W-:-:S05]  /*da50*/  @P0 IMAD.MOV.U32 R160, RZ, RZ, R90 ;  /* 0x000000ffffa00224 */ /* 0x001fca00078e005a */
[----:B---3--:R0:W3:Y:S04]  /*da60*/  @P0 LDG.E.U16 R246, desc[UR60][R160.64] ;  /* 0x0000003ca0f60981 */ /* 0x0080e8000c1e1500 */
[----:B------:R-:W0:Y:S01]  /*da70*/  LDL R161, [R1+0x178] ;  /* 0x0001780001a17983 */ /* 0x000e220000100800 */
[----:B------:R-:W-:-:S03]  /*da80*/  PRMT R248, RZ, 0x7610, R248 ;  /* 0x00007610fff87816 */ /* 0x000fc600000000f8 */
[----:B------:R1:W-:Y:S01]  /*da90*/  STL [R1+0x998], R89 ;  /* 0x0009985901007387 */ /* 0x0003e20000100800 */
[----:B------:R-:W-:Y:S01]  /*daa0*/  ISETP.GT.AND P1, PT, R106, 0x7f, PT ;  /* 0x0000007f6a00780c */ /* 0x000fe20003f24270 */
[----:B0-----:R-:W-:Y:S01]  /*dab0*/  @P0 IMAD.MOV.U32 R160, RZ, RZ, R161 ;  /* 0x000000ffffa00224 */ /* 0x001fe200078e00a1 */
[----:B------:R-:W-:Y:S02]  /*dac0*/  @P0 MOV R161, R89 ;  /* 0x0000005900a10202 */ /* 0x000fe40000000f00 */
[----:B-1----:R-:W2:Y:S04]  /*dad0*/  LDL.LU R89, [R1+0x168] ;  /* 0x0001680001597983 */ /* 0x002ea80000300800 */
[----:B------:R0:W3:Y:S04]  /*dae0*/  @P0 LDG.E.U16 R248, desc[UR60][R160.64] ;  /* 0x0000003ca0f80981 */ /* 0x0000e8000c1e1500 */
[----:B------:R-:W4:Y:S01]  /*daf0*/  LDL R161, [R1+0x16c] ;  /* 0x00016c0001a17983 */ /* 0x000f220000100800 */
[----:B0-----:R-:W-:-:S02]  /*db00*/  @P1 IMAD.MOV.U32 R160, RZ, RZ, R93 ;  /* 0x000000ffffa01224 */ /* 0x001fc400078e005d */
[----:B------:R-:W0:Y:S01]  /*db10*/  S2R R93, SR_TID.X ;  /* 0x00000000005d7919 */ /* 0x000e220000002100 */
[----:B------:R-:W-:Y:S02]  /*db20*/  PRMT R250, RZ, 0x7610, R250 ;  /* 0x00007610fffa7816 */ /* 0x000fe400000000fa */
[----:B------:R-:W-:Y:S02]  /*db30*/  PRMT R252, RZ, 0x7610, R252 ;  /* 0x00007610fffc7816 */ /* 0x000fe400000000fc */
[----:B0-----:R-:W-:-:S04]  /*db40*/  LOP3.LUT R93, R93, 0x7f, RZ, 0xc0, !PT ;  /* 0x0000007f5d5d7812 */ /* 0x001fc800078ec0ff */
[----:B------:R-:W-:Y:S01]  /*db50*/  ISETP.GE.AND P0, PT, R93, R106, PT ;  /* 0x0000006a5d00720c */ /* 0x000fe20003f06270 */
[----:B----4-:R2:W4:Y:S02]  /*db60*/  @P1 LDG.E.U16 R250, desc[UR60][R160.64] ;  /* 0x0000003ca0fa1981 */ /* 0x010524000c1e1500 */
[----:B--2---:R-:W-:Y:S02]  /*db70*/  @P1 IMAD.MOV.U32 R160, RZ, RZ, R89 ;  /* 0x000000ffffa01224 */ /* 0x004fe400078e0059 */
[----:B------:R-:W-:-:S05]  /*db80*/  @P1 IMAD.MOV.U32 R161, RZ, RZ, R0 ;  /* 0x000000ffffa11224 */ /* 0x000fca00078e0000 */
[----:B------:R-:W2:Y:S04]  /*db90*/  @P1 LDG.E.U16 R252, desc[UR60][R160.64] ;  /* 0x0000003ca0fc1981 */ /* 0x000ea8000c1e1500 */
[----:B------:R-:W3:Y:S04]  /*dba0*/  LDL.LU R160, [R1+0xc] ;  /* 0x00000c0001a07983 */ /* 0x000ee80000300800 */
[----:B------:R-:W4:Y:S04]  /*dbb0*/  LDL.LU R161, [R1+0x8] ;  /* 0x0000080001a17983 */ /* 0x000f280000300800 */
[----:B------:R-:W2:Y:S01]  /*dbc0*/  LDL.LU R93, [R1+0xae0] ;  /* 0x000ae000015d7983 */ /* 0x000ea20000300800 */
[----:B------:R-:W-:Y:S06]  /*dbd0*/  BAR.SYNC.DEFER_BLOCKING 0x0 ;  /* 0x0000000000007b1d */ /* 0x000fec0000010000 */
[----:B------:R-:W3:Y:S04]  /*dbe0*/  LDL.LU R106, [R1+0x28] ;  /* 0x00002800016a7983 */ /* 0x000ee80000300800 */
[----:B--2---:R0:W-:Y:S04]  /*dbf0*/  STS.U16 [R93], R20 ;  /* 0x000000145d007388 */ /* 0x0041e80000000400 */
[----:B------:R1:W-:Y:S04]  /*dc00*/  STS.U16 [R93+0x8000], R3 ;  /* 0x008000035d007388 */ /* 0x0003e80000000400 */
[----:B0-----:R-:W2:Y:S04]  /*dc10*/  LDL.LU R20, [R1+0xadc] ;  /* 0x000adc0001147983 */ /* 0x001ea80000300800 */
[----:B-1----:R-:W2:Y:S04]  /*dc20*/  LDL.LU R3, [R1+0xad8] ;  /* 0x000ad80001037983 */ /* 0x002ea80000300800 */
[----:B------:R0:W-:Y:S04]  /*dc30*/  STS.U16 [R93+0x400], R104 ;  /* 0x000400685d007388 */ /* 0x0001e80000000400 */
[----:B------:R1:W-:Y:S04]  /*dc40*/  STS.U16 [R93+0x8400], R103 ;  /* 0x008400675d007388 */ /* 0x0003e80000000400 */
[----:B------:R4:W-:Y:S04]  /*dc50*/  STS.U16 [R93+0x800], R157 ;  /* 0x0008009d5d007388 */ /* 0x0009e80000000400 */
[----:B0-----:R-:W2:Y:S04]  /*dc60*/  LDL.LU R104, [R1+0xad4] ;  /* 0x000ad40001687983 */ /* 0x001ea80000300800 */
[----:B-1----:R-:W2:Y:S04]  /*dc70*/  LDL.LU R103, [R1+0xad0] ;  /* 0x000ad00001677983 */ /* 0x002ea80000300800 */
[----:B----4-:R-:W4:Y:S04]  /*dc80*/  LDL.LU R157, [R1+0xacc] ;  /* 0x000acc00019d7983 */ /* 0x010f280000300800 */
[----:B------:R0:W-:Y:S04]  /*dc90*/  STS.U16 [R93+0x8800], R2 ;  /* 0x008800025d007388 */ /* 0x0001e80000000400 */
[----:B------:R1:W-:Y:S04]  /*dca0*/  STS.U16 [R93+0xc00], R17 ;  /* 0x000c00115d007388 */ /* 0x0003e80000000400 */
[----:B---3--:R-:W-:Y:S04]  /*dcb0*/  STS.U16 [R93+0x8c00], R106 ;  /* 0x008c006a5d007388 */ /* 0x008fe80000000400 */
[----:B0-----:R-:W3:Y:S04]  /*dcc0*/  LDL.LU R2, [R1+0xac8] ;  /* 0x000ac80001027983 */ /* 0x001ee80000300800 */
[----:B-1----:R-:W4:Y:S04]  /*dcd0*/  LDL.LU R17, [R1+0xac4] ;  /* 0x000ac40001117983 */ /* 0x002f280000300800 */
[----:B------:R-:W-:Y:S04]  /*dce0*/  STS.U16 [R93+0x1000], R160 ;  /* 0x001000a05d007388 */ /* 0x000fe80000000400 */
        /* <DEDUP_REMOVED lines=10> */
[----:B--2---:R-:W-:Y:S04]  /*dd90*/  STS.U16 [R93+0x9400], R20 ;  /* 0x009400145d007388 */ /* 0x004fe80000000400 */
[----:B------:R0:W-:Y:S04]  /*dda0*/  STS.U16 [R93+0x1400], R3 ;  /* 0x001400035d007388 */ /* 0x0001e80000000400 */
[----:B0-----:R-:W2:Y:S04]  /*ddb0*/  LDL.LU R3, [R1+0xac0] ;  /* 0x000ac00001037983 */ /* 0x001ea80000300800 */
[----:B------:R-:W3:Y:S04]  /*ddc0*/  LDL.LU R106, [R1+0x24] ;  /* 0x00002400016a7983 */ /* 0x000ee80000300800 */
[----:B------:R-:W4:Y:S04]  /*ddd0*/  LDL.LU R160, [R1+0x20] ;  /* 0x0000200001a07983 */ /* 0x000f280000300800 */
[----:B------:R-:W2:Y:S04]  /*dde0*/  LDL.LU R161, [R1+0x4] ;  /* 0x0000040001a17983 */ /* 0x000ea80000300800 */
[----:B------:R-:W2:Y:S04]  /*ddf0*/  LDL.LU R20, [R1+0xabc] ;  /* 0x000abc0001147983 */ /* 0x000ea80000300800 */
[----:B------:R-:W2:Y:S04]  /*de00*/  LDL.LU R14, [R1+0xab8] ;  /* 0x000ab800010e7983 */ /* 0x000ea80000300800 */
[----:B------:R-:W2:Y:S04]  /*de10*/  LDL.LU R92, [R1+0xab4] ;  /* 0x000ab400015c7983 */ /* 0x000ea80000300800 */
[----:B------:R-:W2:Y:S04]  /*de20*/  LDL.LU R91, [R1+0xab0] ;  /* 0x000ab000015b7983 */ /* 0x000ea80000300800 */
[----:B------:R-:W3:Y:S04]  /*de30*/  LDL.LU R95, [R1+0xaac] ;  /* 0x000aac00015f7983 */ /* 0x000ee80000300800 */
[----:B------:R-:W4:Y:S04]  /*de40*/  LDL.LU R227, [R1+0x48] ;  /* 0x0000480001e37983 */ /* 0x000f280000300800 */
[----:B------:R-:W2:Y:S04]  /*de50*/  LDL.LU R225, [R1+0x4c] ;  /* 0x00004c0001e17983 */ /* 0x000ea80000300800 */
[----:B------:R-:W2:Y:S04]  /*de60*/  LDL.LU R195, [R1+0x70] ;  /* 0x0000700001c37983 */ /* 0x000ea80000300800 */
[----:B------:R-:W2:Y:S04]  /*de70*/  LDL.LU R193, [R1+0x74] ;  /* 0x0000740001c17983 */ /* 0x000ea80000300800 */
[----:B------:R-:W2:Y:S04]  /*de80*/  LDL.LU R163, [R1+0xa0] ;  /* 0x0000a00001a37983 */ /* 0x000ea80000300800 */
[----:B------:R0:W-:Y:S04]  /*de90*/  STS.U16 [R93+0xa800], R155 ;  /* 0x00a8009b5d007388 */ /* 0x0001e80000000400 */
[----:B------:R-:W-:Y:S04]  /*dea0*/  STS.U16 [R93+0x2c00], R121 ;  /* 0x002c00795d007388 */ /* 0x000fe80000000400 */
[----:B------:R-:W-:Y:S04]  /*deb0*/  STS.U16 [R93+0xac00], R122 ;  /* 0x00ac007a5d007388 */ /* 0x000fe80000000400 */
[----:B0-----:R-:W2:Y:S04]  /*dec0*/  LDL.LU R155, [R1] ;  /* 0x00000000019b7983 */ /* 0x001ea80000300800 */
[----:B------:R-:W-:Y:S04]  /*ded0*/  STS.U16 [R93+0x3000], R137 ;  /* 0x003000895d007388 */ /* 0x000fe80000000400 */
[----:B------:R-:W-:Y:S04]  /*dee0*/  STS.U16 [R93+0xb000], R138 ;  /* 0x00b0008a5d007388 */ /* 0x000fe80000000400 */
[----:B------:R0:W-:Y:S04]  /*def0*/  STS.U16 [R93+0x3400], R150 ;  /* 0x003400965d007388 */ /* 0x0001e80000000400 */
[----:B------:R-:W-:Y:S04]  /*df00*/  STS.U16 [R93+0xb400], R151 ;  /* 0x00b400975d007388 */ /* 0x000fe80000000400 */
[----:B------:R-:W-:Y:S04]  /*df10*/  STS.U16 [R93+0x3800], R172 ;  /* 0x003800ac5d007388 */ /* 0x000fe80000000400 */
[----:B------:R-:W-:Y:S04]  /*df20*/  STS.U16 [R93+0xb800], R174 ;  /* 0x00b800ae5d007388 */ /* 0x000fe80000000400 */
[----:B------:R-:W-:Y:S04]  /*df30*/  STS.U16 [R93+0x3c00], R176 ;  /* 0x003c00b05d007388 */ /* 0x000fe80000000400 */
[----:B------:R-:W-:Y:S04]  /*df40*/  STS.U16 [R93+0xbc00], R178 ;  /* 0x00bc00b25d007388 */ /* 0x000fe80000000400 */
[----:B0-----:R-:W2:Y:S04]  /*df50*/  LDL.LU R150, [R1+0xa4] ;  /* 0x0000a40001967983 */ /* 0x001ea80000300800 */
[----:B---3--:R-:W-:Y:S04]  /*df60*/  STS.U16 [R95+0xc80], R106 ;  /* 0x000c806a5f007388 */ /* 0x008fe80000000400 */
[----:B----4-:R-:W-:Y:S04]  /*df70*/  STS.U16 [R95+0x8880], R227 ;  /* 0x008880e35f007388 */ /* 0x010fe80000000400 */
[----:B--2---:R-:W-:Y:S04]  /*df80*/  STS.U16 [R95+0x880], R225 ;  /* 0x000880e15f007388 */ /* 0x004fe80000000400 */
[----:B------:R-:W-:Y:S04]  /*df90*/  STS.U16 [R95+0x8480], R195 ;  /* 0x008480c35f007388 */ /* 0x000fe80000000400 */
[----:B------:R-:W-:Y:S04]  /*dfa0*/  STS.U16 [R95+0x480], R193 ;  /* 0x000480c15f007388 */ /* 0x000fe80000000400 */
[----:B------:R0:W-:Y:S04]  /*dfb0*/  STS.U16 [R95+0x8080], R163 ;  /* 0x008080a35f007388 */ /* 0x0001e80000000400 */
[----:B------:R1:W-:Y:S04]  /*dfc0*/  STS.U16 [R95+0x8c80], R160 ;  /* 0x008c80a05f007388 */ /* 0x0003e80000000400 */
[----:B0-----:R-:W2:Y:S04]  /*dfd0*/  LDL.LU R163, [R1+0x9c] ;  /* 0x00009c0001a37983 */ /* 0x001ea80000300800 */
[----:B------:R-:W3:Y:S04]  /*dfe0*/  LDL.LU R193, [R1+0x98] ;  /* 0x0000980001c17983 */ /* 0x000ee80000300800 */
[----:B------:R-:W4:Y:S04]  /*dff0*/  LDL.LU R195, [R1+0x6c] ;  /* 0x00006c0001c37983 */ /* 0x000f280000300800 */
[----:B------:R-:W4:Y:S04]  /*e000*/  LDL.LU R225, [R1+0x68] ;  /* 0x0000680001e17983 */ /* 0x000f280000300800 */
[----:B------:R-:W4:Y:S04]  /*e010*/  LDL.LU R227, [R1+0x44] ;  /* 0x0000440001e37983 */ /* 0x000f280000300800 */
[----:B------:R-:W4:Y:S04]  /*e020*/  LDL.LU R106, [R1+0x40] ;  /* 0x00004000016a7983 */ /* 0x000f280000300800 */
[----:B------:R0:W-:Y:S04]  /*e030*/  STS.U16 [R95+0x1080], R161 ;  /* 0x001080a15f007388 */ /* 0x0001e80000000400 */
[----:B-1----:R-:W4:Y:S04]  /*e040*/  LDL.LU R160, [R1+0x1c] ;  /* 0x00001c0001a07983 */ /* 0x002f280000300800 */
[----:B------:R1:W-:Y:S04]  /*e050*/  STS.U16 [R95+0x1480], R18 ;  /* 0x001480125f007388 */ /* 0x0003e80000000400 */
[----:B0-----:R-:W4:Y:S04]  /*e060*/  LDL.LU R161, [R1+0x18] ;  /* 0x0000180001a17983 */ /* 0x001f280000300800 */
[----:B------:R0:W-:Y:S04]  /*e070*/  STS.U16 [R95+0x9480], R13 ;  /* 0x0094800d5f007388 */ /* 0x0001e80000000400 */
[----:B-1----:R-:W4:Y:S04]  /*e080*/  LDL.LU R18, [R1+0xaa8] ;  /* 0x000aa80001127983 */ /* 0x002f280000300800 */
[----:B------:R1:W-:Y:S04]  /*e090*/  STS.U16 [R95+0x1880], R102 ;  /* 0x001880665f007388 */ /* 0x0003e80000000400 */
[----:B0-----:R-:W2:Y:S04]  /*e0a0*/  LDL.LU R13, [R1+0xaa4] ;  /* 0x000aa400010d7983 */ /* 0x001ea80000300800 */
[----:B------:R0:W-:Y:S04]  /*e0b0*/  STS.U16 [R95+0x9880], R94 ;  /* 0x0098805e5f007388 */ /* 0x0001e80000000400 */
[----:B-1----:R-:W4:Y:S04]  /*e0c0*/  LDL.LU R102, [R1+0xaa0] ;  /* 0x000aa00001667983 */ /* 0x002f280000300800 */
[----:B------:R1:W-:Y:S04]  /*e0d0*/  STS.U16 [R95+0x1c80], R8 ;  /* 0x001c80085f007388 */ /* 0x0003e80000000400 */
[----:B0-----:R-:W4:Y:S04]  /*e0e0*/  LDL.LU R94, [R1+0xa9c] ;  /* 0x000a9c00015e7983 */ /* 0x001f280000300800 */
[----:B------:R0:W-:Y:S04]  /*e0f0*/  STS.U16 [R95+0x9c80], R96 ;  /* 0x009c80605f007388 */ /* 0x0001e80000000400 */
[----:B-1----:R-:W4:Y:S04]  /*e100*/  LDL.LU R8, [R1+0xa98] ;  /* 0x000a980001087983 */ /* 0x002f280000300800 */
[----:B0-----:R-:W2:Y:S04]  /*e110*/  LDL.LU R96, [R1+0xa94] ;  /* 0x000a940001607983 */ /* 0x001ea80000300800 */
        /* <DEDUP_REMOVED lines=18> */
[----:B--2---:R0:W-:Y:S04]  /*e240*/  STS.U16 [R96+0x1100], R13 ;  /* 0x0011000d60007388 */ /* 0x0041e80000000400 */
[----:B------:R1:W-:Y:S04]  /*e250*/  STS.U16 [R96+0x100], R163 ;  /* 0x000100a360007388 */ /* 0x0003e80000000400 */
[----:B---3--:R2:W-:Y:S04]  /*e260*/  STS.U16 [R96+0x8100], R193 ;  /* 0x008100c160007388 */ /* 0x0085e80000000400 */
[----:B0-----:R-:W3:Y:S04]  /*e270*/  LDL.LU R13, [R1+0xa90] ;  /* 0x000a9000010d7983 */ /* 0x001ee80000300800 */
[----:B-1----:R-:W3:Y:S04]  /*e280*/  LDL.LU R163, [R1+0x94] ;  /* 0x0000940001a37983 */ /* 0x002ee80000300800 */
[----:B----4-:R0:W-:Y:S04]  /*e290*/  STS.U16 [R96+0x500], R195 ;  /* 0x000500c360007388 */ /* 0x0101e80000000400 */
[----:B--2---:R-:W2:Y:S04]  /*e2a0*/  LDL.LU R193, [R1+0x90] ;  /* 0x0000900001c17983 */ /* 0x004ea80000300800 */
[----:B------:R1:W-:Y:S04]  /*e2b0*/  STS.U16 [R96+0x8500], R225 ;  /* 0x008500e160007388 */ /* 0x0003e80000000400 */
[----:B0-----:R-:W4:Y:S04]  /*e2c0*/  LDL.LU R195, [R1+0x64] ;  /* 0x0000640001c37983 */ /* 0x001f280000300800 */
[----:B------:R0:W-:Y:S04]  /*e2d0*/  STS.U16 [R96+0x900], R227 ;  /* 0x000900e360007388 */ /* 0x0001e80000000400 */
[----:B-1----:R-:W3:Y:S04]  /*e2e0*/  LDL.LU R225, [R1+0x60] ;  /* 0x0000600001e17983 */ /* 0x002ee80000300800 */
[----:B------:R1:W-:Y:S04]  /*e2f0*/  STS.U16 [R96+0xd00], R160 ;  /* 0x000d00a060007388 */ /* 0x0003e80000000400 */
[----:B0-----:R-:W2:Y:S04]  /*e300*/  LDL.LU R227, [R1+0x3c] ;  /* 0x00003c0001e37983 */ /* 0x001ea80000300800 */
[----:B------:R0:W-:Y:S04]  /*e310*/  STS.U16 [R96+0x8d00], R161 ;  /* 0x008d00a160007388 */ /* 0x0001e80000000400 */
[----:B-1----:R-:W3:Y:S04]  /*e320*/  LDL.LU R160, [R1+0x38] ;  /* 0x0000380001a07983 */ /* 0x002ee80000300800 */
[----:B------:R1:W-:Y:S04]  /*e330*/  STS.U16 [R96+0x9100], R18 ;  /* 0x0091001260007388 */ /* 0x0003e80000000400 */
[----:B0-----:R-:W2:Y:S04]  /*e340*/  LDL.LU R161, [R1+0x14] ;  /* 0x0000140001a17983 */ /* 0x001ea80000300800 */
[----:B------:R0:W-:Y:S04]  /*e350*/  STS.U16 [R96+0x1500], R4 ;  /* 0x0015000460007388 */ /* 0x0001e80000000400 */
[----:B-1----:R-:W2:Y:S04]  /*e360*/  LDL.LU R18, [R1+0xa8c] ;  /* 0x000a8c0001127983 */ /* 0x002ea80000300800 */
        /* <DEDUP_REMOVED lines=8> */
[----:B0-----:R-:W4:Y:S04]  /*e3f0*/  LDL.LU R97, [R1+0xa7c] ;  /* 0x000a7c0001617983 */ /* 0x001f280000300800 */
        /* <DEDUP_REMOVED lines=18> */
[----:B----4-:R0:W-:Y:S04]  /*e520*/  STS.U16 [R97+0x580], R195 ;  /* 0x000580c361007388 */ /* 0x0101e80000000400 */
[----:B---3--:R1:W-:Y:S04]  /*e530*/  STS.U16 [R97+0x8980], R160 ;  /* 0x008980a061007388 */ /* 0x0083e80000000400 */
[----:B--2---:R2:W-:Y:S04]  /*e540*/  STS.U16 [R97+0xd80], R161 ;  /* 0x000d80a161007388 */ /* 0x0045e80000000400 */
[----:B0-----:R-:W3:Y:S04]  /*e550*/  LDL.LU R195, [R1+0x8c] ;  /* 0x00008c0001c37983 */ /* 0x001ee80000300800 */
[----:B-1----:R-:W4:Y:S04]  /*e560*/  LDL.LU R160, [R1+0x88] ;  /* 0x0000880001a07983 */ /* 0x002f280000300800 */
[----:B--2---:R-:W2:Y:S04]  /*e570*/  LDL.LU R161, [R1+0x5c] ;  /* 0x00005c0001a17983 */ /* 0x004ea80000300800 */
[----:B------:R0:W-:Y:S04]  /*e580*/  STS.U16 [R97+0x1180], R91 ;  /* 0x0011805b61007388 */ /* 0x0001e80000000400 */
[----:B------:R1:W-:Y:S04]  /*e590*/  STS.U16 [R97+0x8580], R225 ;  /* 0x008580e161007388 */ /* 0x0003e80000000400 */
[----:B------:R1:W-:Y:S04]  /*e5a0*/  STS.U16 [R97+0x980], R227 ;  /* 0x000980e361007388 */ /* 0x0003e80000000400 */
[----:B0-----:R-:W3:Y:S04]  /*e5b0*/  LDL.LU R91, [R1+0xa78] ;  /* 0x000a7800015b7983 */ /* 0x001ee80000300800 */
[----:B-1----:R-:W3:Y:S04]  /*e5c0*/  LDL.LU R225, [R1+0x58] ;  /* 0x0000580001e17983 */ /* 0x002ee80000300800 */
[----:B------:R0:W-:Y:S04]  /*e5d0*/  STS.U16 [R97+0x8d80], R106 ;  /* 0x008d806a61007388 */ /* 0x0001e80000000400 */
[----:B------:R-:W3:Y:S04]  /*e5e0*/  LDL.LU R227, [R1+0x34] ;  /* 0x0000340001e37983 */ /* 0x000ee80000300800 */
[----:B------:R1:W-:Y:S04]  /*e5f0*/  STS.U16 [R97+0x9180], R92 ;  /* 0x0091805c61007388 */ /* 0x0003e80000000400 */
[----:B0-----:R-:W3:Y:S04]  /*e600*/  LDL.LU R106, [R1+0x30] ;  /* 0x00003000016a7983 */ /* 0x001ee80000300800 */
[----:B------:R0:W-:Y:S04]  /*e610*/  STS.U16 [R97+0x1580], R6 ;  /* 0x0015800661007388 */ /* 0x0001e80000000400 */
[----:B-1----:R-:W3:Y:S04]  /*e620*/  LDL.LU R92, [R1+0xa74] ;  /* 0x000a7400015c7983 */ /* 0x002ee80000300800 */
[----:B------:R1:W-:Y:S04]  /*e630*/  STS.U16 [R97+0x9580], R21 ;  /* 0x0095801561007388 */ /* 0x0003e80000000400 */
[----:B0-----:R-:W3:Y:S04]  /*e640*/  LDL.LU R6, [R1+0xa70] ;  /* 0x000a700001067983 */ /* 0x001ee80000300800 */
[----:B------:R0:W-:Y:S04]  /*e650*/  STS.U16 [R97+0x1980], R19 ;  /* 0x0019801361007388 */ /* 0x0001e80000000400 */
[----:B-1----:R-:W3:Y:S04]  /*e660*/  LDL.LU R21, [R1+0xa6c] ;  /* 0x000a6c0001157983 */ /* 0x002ee80000300800 */
[----:B------:R1:W-:Y:S04]  /*e670*/  STS.U16 [R97+0x9980], R98 ;  /* 0x0099806261007388 */ /* 0x0003e80000000400 */
        /* <DEDUP_REMOVED lines=23> */
[----:B--2---:R1:W-:Y:S04]  /*e7f0*/  STS.U16 [R98+0x600], R161 ;  /* 0x000600a162007388 */ /* 0x0043e80000000400 */
[----:B------:R2:W-:Y:S04]  /*e800*/  STS.U16 [R98+0xe00], R5 ;  /* 0x000e000562007388 */ /* 0x0005e80000000400 */
[----:B0-----:R-:W4:Y:S04]  /*e810*/  LDL.LU R160, [R1+0x84] ;  /* 0x0000840001a07983 */ /* 0x001f280000300800 */
[----:B-1----:R-:W4:Y:S04]  /*e820*/  LDL.LU R161, [R1+0x80] ;  /* 0x0000800001a17983 */ /* 0x002f280000300800 */
[----:B--2---:R-:W2:Y:S04]  /*e830*/  LDL.LU R5, [R1+0xa60] ;  /* 0x000a600001057983 */ /* 0x004ea80000300800 */
[----:B------:R0:W-:Y:S04]  /*e840*/  STS.U16 [R98+0x8e00], R9 ;  /* 0x008e000962007388 */ /* 0x0001e80000000400 */
[----:B------:R1:W-:Y:S04]  /*e850*/  STS.U16 [R98+0x1200], R14 ;  /* 0x0012000e62007388 */ /* 0x0003e80000000400 */
[----:B------:R3:W-:Y:S04]  /*e860*/  STS.U16 [R98+0x9200], R20 ;  /* 0x0092001462007388 */ /* 0x0007e80000000400 */
[----:B0-----:R-:W4:Y:S04]  /*e870*/  LDL.LU R9, [R1+0xa5c] ;  /* 0x000a5c0001097983 */ /* 0x001f280000300800 */
[----:B-1----:R-:W4:Y:S04]  /*e880*/  LDL.LU R14, [R1+0xa58] ;  /* 0x000a5800010e7983 */ /* 0x002f280000300800 */
[----:B---3--:R-:W3:Y:S04]  /*e890*/  LDL.LU R20, [R1+0xa54] ;  /* 0x000a540001147983 */ /* 0x008ee80000300800 */
[----:B------:R0:W-:Y:S04]  /*e8a0*/  STS.U16 [R98+0x1600], R100 ;  /* 0x0016006462007388 */ /* 0x0001e80000000400 */
[----:B------:R1:W-:Y:S04]  /*e8b0*/  STS.U16 [R98+0x9600], R10 ;  /* 0x0096000a62007388 */ /* 0x0003e80000000400 */
[----:B------:R1:W-:Y:S04]  /*e8c0*/  STS.U16 [R98+0x1a00], R15 ;  /* 0x001a000f62007388 */ /* 0x0003e80000000400 */
[----:B0-----:R-:W2:Y:S04]  /*e8d0*/  LDL.LU R100, [R1+0xa50] ;  /* 0x000a500001647983 */ /* 0x001ea80000300800 */
[----:B-1----:R-:W4:Y:S04]  /*e8e0*/  LDL.LU R10, [R1+0xa4c] ;  /* 0x000a4c00010a7983 */ /* 0x002f280000300800 */
[----:B------:R-:W4:Y:S04]  /*e8f0*/  LDL.LU R15, [R1+0xa48] ;  /* 0x000a4800010f7983 */ /* 0x000f280000300800 */
[----:B------:R0:W-:Y:S04]  /*e900*/  STS.U16 [R98+0x9a00], R99 ;  /* 0x009a006362007388 */ /* 0x0001e80000000400 */
        /* <DEDUP_REMOVED lines=24> */
[----:B0-----:R-:W2:Y:S04]  /*ea90*/  LDL.LU R100, [R1+0xa40] ;  /* 0x000a400001647983 */ /* 0x001ea80000300800 */
[----:B---3--:R0:W-:Y:S04]  /*eaa0*/  STS.U16 [R99+0x8680], R20 ;  /* 0x0086801463007388 */ /* 0x0081e80000000400 */
[----:B------:R1:W-:Y:S04]  /*eab0*/  STS.U16 [R99+0xa80], R5 ;  /* 0x000a800563007388 */ /* 0x0003e80000000400 */
[----:B------:R3:W-:Y:S04]  /*eac0*/  STS.U16 [R99+0x8a80], R19 ;  /* 0x008a801363007388 */ /* 0x0007e80000000400 */
[----:B0-----:R-:W2:Y:S04]  /*ead0*/  LDL.LU R20, [R1+0xa3c] ;  /* 0x000a3c0001147983 */ /* 0x001ea80000300800 */
[----:B-1----:R-:W2:Y:S04]  /*eae0*/  LDL.LU R5, [R1+0xa38] ;  /* 0x000a380001057983 */ /* 0x002ea80000300800 */
[----:B---3--:R-:W3:Y:S04]  /*eaf0*/  LDL.LU R19, [R1+0xa34] ;  /* 0x000a340001137983 */ /* 0x008ee80000300800 */
[----:B------:R0:W-:Y:S04]  /*eb00*/  STS.U16 [R99+0xe80], R4 ;  /* 0x000e800463007388 */ /* 0x0001e80000000400 */
[----:B------:R1:W-:Y:S04]  /*eb10*/  STS.U16 [R99+0x8e80], R18 ;  /* 0x008e801263007388 */ /* 0x0003e80000000400 */
[----:B------:R4:W-:Y:S04]  /*eb20*/  STS.U16 [R99+0x1280], R3 ;  /* 0x0012800363007388 */ /* 0x0009e80000000400 */
[----:B0-----:R-:W3:Y:S04]  /*eb30*/  LDL.LU R4, [R1+0xa30] ;  /* 0x000a300001047983 */ /* 0x001ee80000300800 */
[----:B-1----:R-:W3:Y:S04]  /*eb40*/  LDL.LU R18, [R1+0xa2c] ;  /* 0x000a2c0001127983 */ /* 0x002ee80000300800 */
[----:B----4-:R-:W4:Y:S04]  /*eb50*/  LDL.LU R3, [R1+0xa28] ;  /* 0x000a280001037983 */ /* 0x010f280000300800 */
[----:B------:R0:W-:Y:S04]  /*eb60*/  STS.U16 [R99+0x9280], R17 ;  /* 0x0092801163007388 */ /* 0x0001e80000000400 */
[----:B------:R1:W-:Y:S04]  /*eb70*/  STS.U16 [R99+0x1680], R12 ;  /* 0x0016800c63007388 */ /* 0x0003e80000000400 */
[----:B------:R1:W-:Y:S04]  /*eb80*/  STS.U16 [R99+0x9680], R16 ;  /* 0x0096801063007388 */ /* 0x0003e80000000400 */
[----:B0-----:R-:W4:Y:S04]  /*eb90*/  LDL.LU R17, [R1+0xa24] ;  /* 0x000a240001117983 */ /* 0x001f280000300800 */
[----:B-1----:R-:W4:Y:S04]  /*eba0*/  LDL.LU R12, [R1+0xa20] ;  /* 0x000a2000010c7983 */ /* 0x002f280000300800 */
[----:B------:R-:W4:Y:S04]  /*ebb0*/  LDL.LU R16, [R1+0xa1c] ;  /* 0x000a1c0001107983 */ /* 0x000f280000300800 */
[----:B------:R0:W-:Y:S04]  /*ebc0*/  STS.U16 [R99+0x1a80], R11 ;  /* 0x001a800b63007388 */ /* 0x0001e80000000400 */
[----:B------:R-:W-:Y:S04]  /*ebd0*/  STS.U16 [R99+0x280], R160 ;  /* 0x000280a063007388 */ /* 0x000fe80000000400 */
[----:B------:R-:W-:Y:S04]  /*ebe0*/  STS.U16 [R99+0x8280], R161 ;  /* 0x008280a163007388 */ /* 0x000fe80000000400 */
[----:B0-----:R-:W4:Y:S04]  /*ebf0*/  LDL.LU R11, [R1+0xa18] ;  /* 0x000a1800010b7983 */ /* 0x001f280000300800 */
[----:B------:R0:W-:Y:S04]  /*ec00*/  STS.U16 [R99+0x9a80], R7 ;  /* 0x009a800763007388 */ /* 0x0001e80000000400 */
        /* <DEDUP_REMOVED lines=18> */
[----:B0-----:R-:W4:Y:S04]  /*ed30*/  LDL.LU R7, [R1+0xa14] ;  /* 0x000a140001077983 */ /* 0x001f280000300800 */
[----:B--2---:R0:W-:Y:S04]  /*ed40*/  STS.U16 [R100+0x300], R15 ;  /* 0x0003000f64007388 */ /* 0x0041e80000000400 */
[----:B------:R1:W-:Y:S04]  /*ed50*/  STS.U16 [R100+0x8300], R10 ;  /* 0x0083000a64007388 */ /* 0x0003e80000000400 */
[----:B------:R2:W-:Y:S04]  /*ed60*/  STS.U16 [R100+0x700], R14 ;  /* 0x0007000e64007388 */ /* 0x0005e80000000400 */
[----:B0-----:R-:W4:Y:S04]  /*ed70*/  LDL.LU R15, [R1+0xa10] ;  /* 0x000a1000010f7983 */ /* 0x001f280000300800 */
[----:B-1----:R-:W4:Y:S04]  /*ed80*/  LDL.LU R10, [R1+0xa0c] ;  /* 0x000a0c00010a7983 */ /* 0x002f280000300800 */
[----:B--2---:R-:W2:Y:S04]  /*ed90*/  LDL.LU R14, [R1+0xa08] ;  /* 0x000a0800010e7983 */ /* 0x004ea80000300800 */
[----:B------:R0:W-:Y:S04]  /*eda0*/  STS.U16 [R100+0x8700], R9 ;  /* 0x0087000964007388 */ /* 0x0001e80000000400 */
[----:B------:R1:W-:Y:S04]  /*edb0*/  STS.U16 [R100+0xb00], R21 ;  /* 0x000b001564007388 */ /* 0x0003e80000000400 */
[----:B------:R3:W-:Y:S04]  /*edc0*/  STS.U16 [R100+0x8b00], R6 ;  /* 0x008b000664007388 */ /* 0x0007e80000000400 */
[----:B0-----:R-:W2:Y:S04]  /*edd0*/  LDL.LU R9, [R1+0xa04] ;  /* 0x000a040001097983 */ /* 0x001ea80000300800 */
[----:B-1----:R-:W2:Y:S04]  /*ede0*/  LDL.LU R21, [R1+0xa00] ;  /* 0x000a000001157983 */ /* 0x002ea80000300800 */
[----:B---3--:R-:W3:Y:S04]  /*edf0*/  LDL.LU R6, [R1+0x9fc] ;  /* 0x0009fc0001067983 */ /* 0x008ee80000300800 */
[----:B------:R0:W-:Y:S04]  /*ee00*/  STS.U16 [R100+0xf00], R13 ;  /* 0x000f000d64007388 */ /* 0x0001e80000000400 */
[----:B------:R1:W-:Y:S04]  /*ee10*/  STS.U16 [R100+0x8f00], R8 ;  /* 0x008f000864007388 */ /* 0x0003e80000000400 */
[----:B0-----:R-:W3:Y:S04]  /*ee20*/  LDL.LU R13, [R1+0x9f8] ;  /* 0x0009f800010d7983 */ /* 0x001ee80000300800 */
[----:B-1----:R-:W3:Y:S04]  /*ee30*/  LDL.LU R8, [R1+0x9f4] ;  /* 0x0009f40001087983 */ /* 0x002ee80000300800 */
[----:B------:R-:W4:Y:S04]  /*ee40*/  LDL.LU R205, [R1+0x160] ;  /* 0x0001600001cd7983 */ /* 0x000f280000300800 */
[----:B------:R-:W2:Y:S04]  /*ee50*/  LDL.LU R204, [R1+0x158] ;  /* 0x0001580001cc7983 */ /* 0x000ea80000300800 */
[----:B------:R-:W3:Y:S04]  /*ee60*/  LDL.LU R202, [R1+0x150] ;  /* 0x0001500001ca7983 */ /* 0x000ee80000300800 */
[----:B------:R-:W3:Y:S04]  /*ee70*/  LDL.LU R200, [R1+0x148] ;  /* 0x0001480001c87983 */ /* 0x000ee80000300800 */
[----:B------:R-:W3:Y:S04]  /*ee80*/  LDL.LU R198, [R1+0x140] ;  /* 0x0001400001c67983 */ /* 0x000ee80000300800 */
[----:B------:R-:W3:Y:S04]  /*ee90*/  LDL.LU R196, [R1+0x138] ;  /* 0x0001380001c47983 */ /* 0x000ee80000300800 */
[----:B------:R-:W2:Y:S04]  /*eea0*/  LDL.LU R195, [R1+0x15c] ;  /* 0x00015c0001c37983 */ /* 0x000ea80000300800 */
[----:B------:R-:W3:Y:S04]  /*eeb0*/  LDL.LU R194, [R1+0x130] ;  /* 0x0001300001c27983 */ /* 0x000ee80000300800 */
        /* <DEDUP_REMOVED lines=37> */
[----:B------:R0:W-:Y:S04]  /*f110*/  STS.U16 [R100+0x1300], R2 ;  /* 0x0013000264007388 */ /* 0x0001e80000000400 */
[----:B------:R1:W-:Y:S04]  /*f120*/  STS.U16 [R100+0x9300], R157 ;  /* 0x0093009d64007388 */ /* 0x0003e80000000400 */
[----:B------:R1:W-:Y:S04]  /*f130*/  STS.U16 [R100+0x1700], R156 ;  /* 0x0017009c64007388 */ /* 0x0003e80000000400 */
[----:B0-----:R-:W3:Y:S04]  /*f140*/  LDL.LU R2, [R1+0x9f0] ;  /* 0x0009f00001027983 */ /* 0x001ee80000300800 */
[----:B-1----:R-:W3:Y:S04]  /*f150*/  LDL.LU R157, [R1+0x9ec] ;  /* 0x0009ec00019d7983 */ /* 0x002ee80000300800 */
[----:B------:R-:W3:Y:S04]  /*f160*/  LDL.LU R156, [R1+0x9e8] ;  /* 0x0009e800019c7983 */ /* 0x000ee80000300800 */
[----:B------:R0:W-:Y:S04]  /*f170*/  STS.U16 [R100+0x9700], R159 ;  /* 0x0097009f64007388 */ /* 0x0001e80000000400 */
[----:B------:R1:W-:Y:S04]  /*f180*/  STS.U16 [R100+0x1b00], R158 ;  /* 0x001b009e64007388 */ /* 0x0003e80000000400 */
[----:B------:R1:W-:Y:S04]  /*f190*/  STS.U16 [R100+0x9b00], R101 ;  /* 0x009b006564007388 */ /* 0x0003e80000000400 */
[----:B0-----:R-:W3:Y:S04]  /*f1a0*/  LDL.LU R159, [R1+0x9e4] ;  /* 0x0009e400019f7983 */ /* 0x001ee80000300800 */
[----:B-1----:R-:W3:Y:S04]  /*f1b0*/  LDL.LU R158, [R1+0x9e0] ;  /* 0x0009e000019e7983 */ /* 0x002ee80000300800 */
[----:B------:R-:W3:Y:S01]  /*f1c0*/  LDL.LU R101, [R1+0x9dc] ;  /* 0x0009dc0001657983 */ /* 0x000ee20000300800 */
[----:B------:R-:W-:-:S02]  /*f1d0*/  PRMT R108, RZ, 0x7610, R108 ;  /* 0x00007610ff6c7816 */ /* 0x000fc4000000006c */
[----:B------:R-:W-:Y:S02]  /*f1e0*/  PRMT R109, RZ, 0x7610, R109 ;  /* 0x00007610ff6d7816 */ /* 0x000fe4000000006d */
[----:B------:R-:W-:Y:S02]  /*f1f0*/  PRMT R110, RZ, 0x7610, R110 ;  /* 0x00007610ff6e7816 */ /* 0x000fe4000000006e */
[----:B------:R-:W-:Y:S02]  /*f200*/  PRMT R111, RZ, 0x7610, R111 ;  /* 0x00007610ff6f7816 */ /* 0x000fe4000000006f */
[----:B------:R-:W-:Y:S02]  /*f210*/  PRMT R112, RZ, 0x7610, R112 ;  /* 0x00007610ff707816 */ /* 0x000fe40000000070 */
[----:B------:R-:W-:Y:S02]  /*f220*/  PRMT R113, RZ, 0x7610, R113 ;  /* 0x00007610ff717816 */ /* 0x000fe40000000071 */
[----:B------:R-:W-:-:S02]  /*f230*/  PRMT R114, RZ, 0x7610, R114 ;  /* 0x00007610ff727816 */ /* 0x000fc40000000072 */
[----:B------:R-:W-:Y:S02]  /*f240*/  PRMT R115, RZ, 0x7610, R115 ;  /* 0x00007610ff737816 */ /* 0x000fe40000000073 */
[----:B------:R-:W-:Y:S02]  /*f250*/  PRMT R116, RZ, 0x7610, R116 ;  /* 0x00007610ff747816 */ /* 0x000fe40000000074 */
[----:B------:R-:W-:Y:S01]  /*f260*/  PRMT R121, RZ, 0x7610, R121 ;  /* 0x00007610ff797816 */ /* 0x000fe20000000079 */
[----:B----4-:R-:W-:Y:S01]  /*f270*/  @!P0 IMAD.MOV.U32 R106, RZ, RZ, R205 ;  /* 0x000000ffff6a8224 */ /* 0x010fe200078e00cd */
[----:B--2---:R-:W-:-:S05]  /*f280*/  @!P0 MOV R107, R195 ;  /* 0x000000c3006b8202 */ /* 0x004fca0000000f00 */
[----:B------:R0:W2:Y:S02]  /*f290*/  @!P0 LDG.E.U16 R108, desc[UR60][R106.64] ;  /* 0x0000003c6a6c8981 */ /* 0x0000a4000c1e1500 */
[----:B0-----:R-:W-:Y:S02]  /*f2a0*/  @!P0 IMAD.MOV.U32 R106, RZ, RZ, R204 ;  /* 0x000000ffff6a8224 */ /* 0x001fe400078e00cc */
[----:B---3--:R-:W-:-:S05]  /*f2b0*/  @!P0 IMAD.MOV.U32 R107, RZ, RZ, R193 ;  /* 0x000000ffff6b8224 */ /* 0x008fca00078e00c1 */
[----:B------:R0:W3:Y:S02]  /*f2c0*/  @!P0 LDG.E.U16 R109, desc[UR60][R106.64] ;  /* 0x0000003c6a6d8981 */ /* 0x0000e4000c1e1500 */
[----:B0-----:R-:W-:Y:S02]  /*f2d0*/  @!P0 IMAD.MOV.U32 R106, RZ, RZ, R202 ;  /* 0x000000ffff6a8224 */ /* 0x001fe400078e00ca */
[----:B------:R-:W-:-:S05]  /*f2e0*/  @!P0 IMAD.MOV.U32 R107, RZ, RZ, R191 ;  /* 0x000000ffff6b8224 */ /* 0x000fca00078e00bf */
[----:B------:R0:W4:Y:S02]  /*f2f0*/  @!P0 LDG.E.U16 R110, desc[UR60][R106.64] ;  /* 0x0000003c6a6e8981 */ /* 0x000124000c1e1500 */
[----:B0-----:R-:W-:Y:S01]  /*f300*/  @!P0 MOV R106, R200 ;  /* 0x000000c8006a8202 */ /* 0x001fe20000000f00 */
[----:B------:R-:W-:-:S05]  /*f310*/  @!P0 IMAD.MOV.U32 R107, RZ, RZ, R189 ;  /* 0x000000ffff6b8224 */ /* 0x000fca00078e00bd */
[----:B------:R0:W4:Y:S02]  /*f320*/  @!P0 LDG.E.U16 R111, desc[UR60][R106.64] ;  /* 0x0000003c6a6f8981 */ /* 0x000124000c1e1500 */
[----:B0-----:R-:W-:Y:S02]  /*f330*/  @!P0 IMAD.MOV.U32 R106, RZ, RZ, R198 ;  /* 0x000000ffff6a8224 */ /* 0x001fe400078e00c6 */
[----:B------:R-:W-:-:S05]  /*f340*/  @!P0 IMAD.MOV.U32 R107, RZ, RZ, R187 ;  /* 0x000000ffff6b8224 */ /* 0x000fca00078e00bb */
[----:B------:R0:W4:Y:S02]  /*f350*/  @!P0 LDG.E.U16 R112, desc[UR60][R106.64] ;  /* 0x0000003c6a708981 */ /* 0x000124000c1e1500 */
[----:B0-----:R-:W-:Y:S01]  /*f360*/  @!P0 IMAD.MOV.U32 R106, RZ, RZ, R196 ;  /* 0x000000ffff6a8224 */ /* 0x001fe200078e00c4 */
[----:B------:R-:W-:-:S05]  /*f370*/  @!P0 MOV R107, R185 ;  /* 0x000000b9006b8202 */ /* 0x000fca0000000f00 */
[----:B------:R0:W4:Y:S02]  /*f380*/  @!P0 LDG.E.U16 R113, desc[UR60][R106.64] ;  /* 0x0000003c6a718981 */ /* 0x000124000c1e1500 */
[----:B0-----:R-:W-:Y:S02]  /*f390*/  @!P0 IMAD.MOV.U32 R106, RZ, RZ, R194 ;  /* 0x000000ffff6a8224 */ /* 0x001fe400078e00c2 */
[----:B------:R-:W-:-:S05]  /*f3a0*/  @!P0 IMAD.MOV.U32 R107, RZ, RZ, R183 ;  /* 0x000000ffff6b8224 */ /* 0x000fca00078e00b7 */
[----:B------:R0:W4:Y:S02]  /*f3b0*/  @!P0 LDG.E.U16 R114, desc[UR60][R106.64] ;  /* 0x0000003c6a728981 */ /* 0x000124000c1e1500 */
[----:B0-----:R-:W-:Y:S02]  /*f3c0*/  @!P0 IMAD.MOV.U32 R106, RZ, RZ, R192 ;  /* 0x000000ffff6a8224 */ /* 0x001fe400078e00c0 */
[----:B------:R-:W-:-:S05]  /*f3d0*/  @!P0 IMAD.MOV.U32 R107, RZ, RZ, R181 ;  /* 0x000000ffff6b8224 */ /* 0x000fca00078e00b5 */
[----:B------:R0:W4:Y:S02]  /*f3e0*/  @!P0 LDG.E.U16 R115, desc[UR60][R106.64] ;  /* 0x0000003c6a738981 */ /* 0x000124000c1e1500 */
[----:B0-----:R-:W-:Y:S01]  /*f3f0*/  @!P0 MOV R106, R190 ;  /* 0x000000be006a8202 */ /* 0x001fe20000000f00 */
[----:B------:R-:W-:-:S05]  /*f400*/  @!P0 IMAD.MOV.U32 R107, RZ, RZ, R179 ;  /* 0x000000ffff6b8224 */ /* 0x000fca00078e00b3 */
[----:B------:R0:W3:Y:S01]  /*f410*/  @!P0 LDG.E.U16 R116, desc[UR60][R106.64] ;  /* 0x0000003c6a748981 */ /* 0x0000e2000c1e1500 */
[----:B------:R-:W-:Y:S01]  /*f420*/  PRMT R122, RZ, 0x7610, R122 ;  /* 0x00007610ff7a7816 */ /* 0x000fe2000000007a */
[----:B0-----:R-:W-:Y:S02]  /*f430*/  @!P0 IMAD.MOV.U32 R106, RZ, RZ, R188 ;  /* 0x000000ffff6a8224 */ /* 0x001fe400078e00bc */
[----:B------:R-:W-:-:S05]  /*f440*/  @!P0 IMAD.MOV.U32 R107, RZ, RZ, R177 ;  /* 0x000000ffff6b8224 */ /* 0x000fca00078e00b1 */
[----:B------:R0:W4:Y:S01]  /*f450*/  @!P0 LDG.E.U16 R121, desc[UR60][R106.64] ;  /* 0x0000003c6a798981 */ /* 0x000122000c1e1500 */
[----:B------:R-:W-:Y:S01]  /*f460*/  PRMT R123, RZ, 0x7610, R123 ;  /* 0x00007610ff7b7816 */ /* 0x000fe2000000007b */
[----:B0-----:R-:W-:Y:S01]  /*f470*/  @!P0 IMAD.MOV.U32 R106, RZ, RZ, R186 ;  /* 0x000000ffff6a8224 */ /* 0x001fe200078e00ba */
[----:B------:R-:W-:-:S05]  /*f480*/  @!P0 MOV R107, R175 ;  /* 0x000000af006b8202 */ /* 0x000fca0000000f00 */
[----:B------:R0:W4:Y:S01]  /*f490*/  @!P0 LDG.E.U16 R122, desc[UR60][R106.64] ;  /* 0x0000003c6a7a8981 */ /* 0x000122000c1e1500 */
[----:B------:R-:W-:Y:S01]  /*f4a0*/  PRMT R124, RZ, 0x7610, R124 ;  /* 0x00007610ff7c7816 */ /* 0x000fe2000000007c */
[----:B0-----:R-:W-:Y:S02]  /*f4b0*/  @!P0 IMAD.MOV.U32 R106, RZ, RZ, R184 ;  /* 0x000000ffff6a8224 */ /* 0x001fe400078e00b8 */
[----:B------:R-:W-:-:S05]  /*f4c0*/  @!P0 IMAD.MOV.U32 R107, RZ, RZ, R173 ;  /* 0x000000ffff6b8224 */ /* 0x000fca00078e00ad */
[----:B------:R0:W4:Y:S01]  /*f4d0*/  @!P0 LDG.E.U16 R123, desc[UR60][R106.64] ;  /* 0x0000003c6a7b8981 */ /* 0x000122000c1e1500 */
[----:B------:R-:W-:Y:S01]  /*f4e0*/  PRMT R125, RZ, 0x7610, R125 ;  /* 0x00007610ff7d7816 */ /* 0x000fe2000000007d */
[----:B0-----:R-:W-:Y:S02]  /*f4f0*/  @!P0 IMAD.MOV.U32 R106, RZ, RZ, R182 ;  /* 0x000000ffff6a8224 */ /* 0x001fe400078e00b6 */
[----:B------:R-:W-:-:S05]  /*f500*/  @!P0 IMAD.MOV.U32 R107, RZ, RZ, R170 ;  /* 0x000000ffff6b8224 */ /* 0x000fca00078e00aa */
[----:B------:R0:W4:Y:S01]  /*f510*/  @!P0 LDG.E.U16 R124, desc[UR60][R106.64] ;  /* 0x0000003c6a7c8981 */ /* 0x000122000c1e1500 */
[----:B------:R-:W-:Y:S02]  /*f520*/  PRMT R126, RZ, 0x7610, R126 ;  /* 0x00007610ff7e7816 */ /* 0x000fe4000000007e */
[----:B0-----:R-:W-:Y:S01]  /*f530*/  @!P0 MOV R106, R180 ;  /* 0x000000b4006a8202 */ /* 0x001fe20000000f00 */
[----:B------:R-:W-:-:S05]  /*f540*/  @!P0 IMAD.MOV.U32 R107, RZ, RZ, R166 ;  /* 0x000000ffff6b8224 */ /* 0x000fca00078e00a6 */
[----:B------:R0:W4:Y:S01]  /*f550*/  @!P0 LDG.E.U16 R125, desc[UR60][R106.64] ;  /* 0x0000003c6a7d8981 */ /* 0x000122000c1e1500 */
        /* <DEDUP_REMOVED lines=58> */
[----:B------:R-:W-:Y:S01]  /*f900*/  @!P0 IMAD.MOV.U32 R107, RZ, RZ, R10 ;  /* 0x000000ffff6b8224 */ /* 0x000fe200078e000a */
[----:B------:R-:W-:Y:S04]  /*f910*/  STS.U16 [R100+0x1f00], R235 ;  /* 0x001f00eb64007388 */ /* 0x000fe80000000400 */
[----:B------:R0:W4:Y:S01]  /*f920*/  @!P0 LDG.E.U16 R144, desc[UR60][R106.64] ;  /* 0x0000003c6a908981 */ /* 0x000122000c1e1500 */
[----:B------:R-:W-:-:S03]  /*f930*/  PRMT R146, RZ, 0x7610, R146 ;  /* 0x00007610ff927816 */ /* 0x000fc60000000092 */
[----:B------:R-:W-:Y:S04]  /*f940*/  STS.U16 [R100+0x9f00], R233 ;  /* 0x009f00e964007388 */ /* 0x000fe80000000400 */
[----:B------:R-:W-:Y:S01]  /*f950*/  STS.U16 [R100+0x2300], R203 ;  /* 0x002300cb64007388 */ /* 0x000fe20000000400 */
[----:B0-----:R-:W-:Y:S02]  /*f960*/  @!P0 IMAD.MOV.U32 R106, RZ, RZ, R14 ;  /* 0x000000ffff6a8224 */ /* 0x001fe400078e000e */
[----:B------:R-:W-:Y:S01]  /*f970*/  @!P0 IMAD.MOV.U32 R107, RZ, RZ, R9 ;  /* 0x000000ffff6b8224 */ /* 0x000fe200078e0009 */
        /* <DEDUP_REMOVED lines=15> */
[----:B------:R0:W-:Y:S04]  /*fa70*/  STS.U16 [R101+0x380], R159 ;  /* 0x0003809f65007388 */ /* 0x0001e80000000400 */
[----:B------:R1:W-:Y:S04]  /*fa80*/  STS.U16 [R101+0x8380], R156 ;  /* 0x0083809c65007388 */ /* 0x0003e80000000400 */
[----:B------:R2:W4:Y:S04]  /*fa90*/  @!P0 LDG.E.U16 R145, desc[UR60][R106.64] ;  /* 0x0000003c6a918981 */ /* 0x000528000c1e1500 */
[----:B0-----:R-:W4:Y:S04]  /*faa0*/  LDL.LU R159, [R1+0x9d8] ;  /* 0x0009d800019f7983 */ /* 0x001f280000300800 */
[----:B-1----:R-:W4:Y:S01]  /*fab0*/  LDL.LU R156, [R1+0x9d4] ;  /* 0x0009d400019c7983 */ /* 0x002f220000300800 */
[----:B--2---:R-:W-:Y:S01]  /*fac0*/  @!P0 IMAD.MOV.U32 R106, RZ, RZ, R21 ;  /* 0x000000ffff6a8224 */ /* 0x004fe200078e0015 */
[----:B------:R-:W-:-:S02]  /*fad0*/  @!P0 MOV R107, R6 ;  /* 0x00000006006b8202 */ /* 0x000fc40000000f00 */
[----:B------:R0:W-:Y:S04]  /*fae0*/  STS.U16 [R101+0x780], R157 ;  /* 0x0007809d65007388 */ /* 0x0001e80000000400 */
[----:B------:R1:W-:Y:S04]  /*faf0*/  STS.U16 [R101+0x8780], R2 ;  /* 0x0087800265007388 */ /* 0x0003e80000000400 */
[----:B------:R2:W-:Y:S04]  /*fb00*/  STS.U16 [R101+0xb80], R92 ;  /* 0x000b805c65007388 */ /* 0x0005e80000000400 */
[----:B0-----:R-:W4:Y:S04]  /*fb10*/  LDL.LU R157, [R1+0x9d0] ;  /* 0x0009d000019d7983 */ /* 0x001f280000300800 */
[----:B-1----:R-:W4:Y:S01]  /*fb20*/  LDL.LU R2, [R1+0x9cc] ;  /* 0x0009cc0001027983 */ /* 0x002f220000300800 */
[----:B------:R-:W-:-:S03]  /*fb30*/  PRMT R147, RZ, 0x7610, R147 ;  /* 0x00007610ff937816 */ /* 0x000fc60000000093 */
[----:B--2---:R-:W2:Y:S04]  /*fb40*/  LDL.LU R92, [R1+0x9c8] ;  /* 0x0009c800015c7983 */ /* 0x004ea80000300800 */
[----:B------:R0:W-:Y:S04]  /*fb50*/  STS.U16 [R101+0x8b80], R91 ;  /* 0x008b805b65007388 */ /* 0x0001e80000000400 */
[----:B------:R1:W-:Y:S04]  /*fb60*/  STS.U16 [R101+0xf80], R94 ;  /* 0x000f805e65007388 */ /* 0x0003e80000000400 */
[----:B------:R3:W-:Y:S04]  /*fb70*/  STS.U16 [R101+0x8f80], R102 ;  /* 0x008f806665007388 */ /* 0x0007e80000000400 */
[----:B0-----:R-:W2:Y:S04]  /*fb80*/  LDL.LU R91, [R1+0x9c4] ;  /* 0x0009c400015b7983 */ /* 0x001ea80000300800 */
[----:B-1----:R-:W4:Y:S04]  /*fb90*/  LDL.LU R94, [R1+0x9c0] ;  /* 0x0009c000015e7983 */ /* 0x002f280000300800 */
[----:B------:R0:W2:Y:S04]  /*fba0*/  @!P0 LDG.E.U16 R146, desc[UR60][R106.64] ;  /* 0x0000003c6a928981 */ /* 0x0000a8000c1e1500 */
[----:B---3--:R-:W3:Y:S04]  /*fbb0*/  LDL.LU R102, [R1+0x9bc] ;  /* 0x0009bc0001667983 */ /* 0x008ee80000300800 */
[----:B------:R1:W-:Y:S01]  /*fbc0*/  STS.U16 [R101+0x1380], R103 ;  /* 0x0013806765007388 */ /* 0x0003e20000000400 */
[----:B0-----:R-:W-:-:S02]  /*fbd0*/  @!P0 IMAD.MOV.U32 R106, RZ, RZ, R13 ;  /* 0x000000ffff6a8224 */ /* 0x001fc400078e000d */
[----:B------:R-:W-:Y:S01]  /*fbe0*/  @!P0 IMAD.MOV.U32 R107, RZ, RZ, R8 ;  /* 0x000000ffff6b8224 */ /* 0x000fe200078e0008 */
[----:B------:R0:W-:Y:S04]  /*fbf0*/  STS.U16 [R101+0x9380], R104 ;  /* 0x0093806865007388 */ /* 0x0001e80000000400 */
[----:B------:R0:W-:Y:S04]  /*fc00*/  STS.U16 [R101+0x1780], R105 ;  /* 0x0017806965007388 */ /* 0x0001e80000000400 */
[----:B-1----:R-:W2:Y:S04]  /*fc10*/  LDL.LU R103, [R1+0x9b8] ;  /* 0x0009b80001677983 */ /* 0x002ea80000300800 */
[----:B0-----:R-:W2:Y:S04]  /*fc20*/  LDL.LU R104, [R1+0x9b4] ;  /* 0x0009b40001687983 */ /* 0x001ea80000300800 */
[----:B------:R-:W2:Y:S04]  /*fc30*/  LDL.LU R105, [R1+0x9b0] ;  /* 0x0009b00001697983 */ /* 0x000ea80000300800 */
[----:B------:R0:W-:Y:S04]  /*fc40*/  STS.U16 [R101+0x9780], R22 ;  /* 0x0097801665007388 */ /* 0x0001e80000000400 */
[----:B------:R1:W-:Y:S04]  /*fc50*/  STS.U16 [R101+0x1b80], R23 ;  /* 0x001b801765007388 */ /* 0x0003e80000000400 */
[----:B------:R1:W-:Y:S04]  /*fc60*/  STS.U16 [R101+0x9b80], R88 ;  /* 0x009b805865007388 */ /* 0x0003e80000000400 */
[----:B0-----:R-:W2:Y:S04]  /*fc70*/  LDL.LU R22, [R1+0x9ac] ;  /* 0x0009ac0001167983 */ /* 0x001ea80000300800 */
[----:B-1----:R-:W2:Y:S04]  /*fc80*/  LDL.LU R23, [R1+0x9a8] ;  /* 0x0009a80001177983 */ /* 0x002ea80000300800 */
[----:B------:R0:W2:Y:S04]  /*fc90*/  @!P0 LDG.E.U16 R147, desc[UR60][R106.64] ;  /* 0x0000003c6a938981 */ /* 0x0000a8000c1e1500 */
[----:B------:R-:W2:Y:S04]  /*fca0*/  LDL.LU R88, [R1+0x9a4] ;  /* 0x0009a40001587983 */ /* 0x000ea80000300800 */
        /* <DEDUP_REMOVED lines=17> */
[----:B------:R-:W-:Y:S01]  /*fdc0*/  STS.U16 [R101+0xbf80], R252 ;  /* 0x00bf80fc65007388 */ /* 0x000fe20000000400 */
[----:B0-----:R-:W0:Y:S01]  /*fdd0*/  S2R R107, SR_CgaCtaId ;  /* 0x00000000006b7919 */ /* 0x001e220000008800 */
[----:B------:R-:W-:Y:S01]  /*fde0*/  MOV R106, 0x400 ;  /* 0x00000400006a7802 */ /* 0x000fe20000000f00 */
[----:B------:R-:W-:Y:S01]  /*fdf0*/  UMOV UR33, 0x40000040 ;  /* 0x4000004000217882 */ /* 0x000fe20000000000 */
[----:B------:R-:W-:Y:S01]  /*fe00*/  UIADD3.64 UR52, UR4, 0x380, URZ ;  /* 0x0000038004347897 */ /* 0x000fe2000fffe03f */
[----:B------:R-:W2:Y:S01]  /*fe10*/  LDL.LU R221, [R1+0x980] ;  /* 0x0009800001dd7983 */ /* 0x000ea20000300800 */
[----:B------:R-:W-:Y:S01]  /*fe20*/  UMOV UR54, UR34 ;  /* 0x0000002200367c82 */ /* 0x000fe20008000000 */
[----:B------:R-:W-:Y:S01]  /*fe30*/  UMOV UR55, UR35 ;  /* 0x0000002300377c82 */ /* 0x000fe20008000000 */
[----:B------:R-:W-:Y:S01]  /*fe40*/  UIADD3.64 UR48, UR4, 0x400, URZ ;  /* 0x0000040004307897 */ /* 0x000fe2000fffe03f */
[----:B------:R-:W2:Y:S01]  /*fe50*/  LDL.LU R223, [R1+0x97c] ;  /* 0x00097c0001df7983 */ /* 0x000ea20000300800 */
[----:B------:R-:W-:Y:S01]  /*fe60*/  UMOV UR50, UR6 ;  /* 0x0000000600327c82 */ /* 0x000fe20008000000 */
[----:B------:R-:W-:-:S02]  /*fe70*/  UMOV UR51, UR7 ;  /* 0x0000000700337c82 */ /* 0x000fc40008000000 */
[----:B------:R-:W2:Y:S04]  /*fe80*/  LDL.LU R225, [R1+0x978] ;  /* 0x0009780001e17983 */ /* 0x000ea80000300800 */
[----:B------:R-:W2:Y:S01]  /*fe90*/  LDL.LU R227, [R1+0x974] ;  /* 0x0009740001e37983 */ /* 0x000ea20000300800 */
[----:B0-----:R-:W-:-:S04]  /*fea0*/  LEA R106, R107, R106, 0x18 ;  /* 0x0000006a6b6a7211 */ /* 0x001fc800078ec0ff */
[----:B------:R-:W-:-:S04]  /*feb0*/  SHF.R.U32.HI R106, RZ, 0x4, R106 ;  /* 0x00000004ff6a7819 */ /* 0x000fc8000001166a */
[----:B------:R-:W-:-:S04]  /*fec0*/  SGXT.U32 R106, R106, 0xe ;  /* 0x0000000e6a6a781a */ /* 0x000fc80000000000 */
[----:B------:R-:W-:Y:S01]  /*fed0*/  R2UR UR32, R106 ;  /* 0x000000006a2072ca */ /* 0x000fe200000e0000 */
[----:B------:R-:W-:Y:S01]  /*fee0*/  UIADD3.64 UR56, UR4, 0xc00, URZ ;  /* 0x00000c0004387897 */ /* 0x000fe2000fffe03f */
[----:B------:R-:W2:Y:S01]  /*fef0*/  LDL R106, [R1+0x988] ;  /* 0x00098800016a7983 */ /* 0x000ea20000100800 */
[----:B------:R-:W-:Y:S01]  /*ff00*/  UMOV UR58, UR6 ;  /* 0x00000006003a7c82 */ /* 0x000fe20008000000 */
[----:B------:R-:W-:Y:S02]  /*ff10*/  UMOV UR59, UR7 ;  /* 0x00000007003b7c82 */ /* 0x000fe40008000000 */
[----:B------:R-:W2:Y:S04]  /*ff20*/  LDL.LU R217, [R1+0x95c] ;  /* 0x00095c0001d97983 */ /* 0x000ea80000300800 */
[----:B------:R-:W2:Y:S04]  /*ff30*/  LDL.LU R219, [R1+0x954] ;  /* 0x0009540001db7983 */ /* 0x000ea80000300800 */
[----:B------:R-:W2:Y:S04]  /*ff40*/  LDL.LU R249, [R1+0x94c] ;  /* 0x00094c0001f97983 */ /* 0x000ea80000300800 */
[----:B----4-:R-:W-:Y:S04]  /*ff50*/  STS.U16 [R94+0x10000], R108 ;  /* 0x0100006c5e007388 */ /* 0x010fe80000000400 */
[----:B------:R-:W-:Y:S04]  /*ff60*/  STS.U16 [R94+0x10400], R116 ;  /* 0x010400745e007388 */ /* 0x000fe80000000400 */
[----:B------:R-:W-:Y:S04]  /*ff70*/  STS.U16 [R94+0x10800], R128 ;  /* 0x010800805e007388 */ /* 0x000fe80000000400 */
[----:B------:R-:W-:Y:S04]  /*ff80*/  STS.U16 [R94+0x10c00], R137 ;  /* 0x010c00895e007388 */ /* 0x000fe80000000400 */
[----:B---3--:R-:W-:Y:S04]  /*ff90*/  STS.U16 [R102+0x10080], R109 ;  /* 0x0100806d66007388 */ /* 0x008fe80000000400 */
[----:B------:R-:W-:Y:S04]  /*ffa0*/  STS.U16 [R102+0x10480], R121 ;  /* 0x0104807966007388 */ /* 0x000fe80000000400 */
[----:B------:R-:W-:Y:S04]  /*ffb0*/  STS.U16 [R102+0x10880], R129 ;  /* 0x0108808166007388 */ /* 0x000fe80000000400 */
[----:B------:R-:W-:Y:S04]  /*ffc0*/  STS.U16 [R102+0x10c80], R138 ;  /* 0x010c808a66007388 */ /* 0x000fe80000000400 */
[----:B--2---:R-:W-:Y:S04]  /*ffd0*/  STS.U16 [R103+0x10100], R110 ;  /* 0x0101006e67007388 */ /* 0x004fe80000000400 */
        /* <DEDUP_REMOVED lines=23> */
[----:B------:R0:W-:Y:S06]  /*10150*/  MEMBAR.ALL.CTA ;  /* 0x0000000000007992 */ /* 0x0001ec0000008000 */
[----:B0-----:R-:W0:Y:S02]  /*10160*/  FENCE.VIEW.ASYNC.S ;  /* 0x00000000000073c6 */ /* 0x001e240000000000 */
[----:B0-----:R-:W-:Y:S06]  /*10170*/  BAR.SYNC.DEFER_BLOCKING 0x0 ;  /* 0x0000000000007b1d */ /* 0x001fec0000010000 */
[----:B------:R-:W-:-:S06]  /*10180*/  WARPGROUP.ARRIVE ;  /* 0x00000000000079c5 */ /* 0x000fcc0000000000 */
[----:B------:R-:W-:Y:S04]  /*10190*/  HGMMA.64x32x16.F32.BF16 R72, gdesc[UR32].tnspA, R72 ;  /* 0x20600000204879f0 */ /* 0x000fe80008701848 */
[----:B------:R-:W-:Y:S04]  /*101a0*/  HGMMA.64x32x16.F32.BF16 R72, gdesc[UR4].tnspA, R72 ;  /* 0x20600000044879f0 */ /* 0x000fe80008701848 */
[----:B------:R-:W-:Y:S04]  /*101b0*/  HGMMA.64x32x16.F32.BF16 R72, gdesc[UR8].tnspA, R72 ;  /* 0x20600000084879f0 */ /* 0x000fe80008701848 */
[----:B------:R-:W-:Y:S04]  /*101c0*/  HGMMA.64x32x16.F32.BF16 R72, gdesc[UR12].tnspA, R72 ;  /* 0x206000000c4879f0 */ /* 0x000fe80008701848 */
[----:B------:R-:W-:Y:S04]  /*101d0*/  HGMMA.64x32x16.F32.BF16 R72, gdesc[UR16].tnspA, R72 ;  /* 0x20600000104879f0 */ /* 0x000fe80008701848 */
[----:B------:R-:W-:Y:S04]  /*101e0*/  HGMMA.64x32x16.F32.BF16 R72, gdesc[UR20].tnspA, R72 ;  /* 0x20600000144879f0 */ /* 0x000fe80008701848 */
[----:B------:R-:W-:Y:S04]  /*101f0*/  HGMMA.64x32x16.F32.BF16 R72, gdesc[UR24].tnspA, R72 ;  /* 0x20600000184879f0 */ /* 0x000fe80008701848 */
[----:B------:R-:W-:Y:S04]  /*10200*/  HGMMA.64x32x16.F32.BF16 R72, gdesc[UR28].tnspA, R72 ;  /* 0x206000001c4879f0 */ /* 0x000fe80008701848 */
[----:B------:R-:W-:Y:S01]  /*10210*/  HGMMA.64x32x16.F32.BF16 R56, gdesc[UR52].tnspA, R56 ;  /* 0x20600000343879f0 */ /* 0x000fe20008701838 */
[----:B------:R-:W-:-:S03]  /*10220*/  UIADD3.64 UR52, UR4, 0x480, URZ ;  /* 0x0000048004347897 */ /* 0x000fc6000fffe03f */
[----:B------:R-:W-:Y:S01]  /*10230*/  HGMMA.64x32x16.F32.BF16 R56, gdesc[UR48].tnspA, R56 ;  /* 0x20600000303879f0 */ /* 0x000fe20008701838 */
[----:B------:R-:W-:Y:S01]  /*10240*/  UMOV UR54, UR10 ;  /* 0x0000000a00367c82 */ /* 0x000fe20008000000 */
[----:B------:R-:W-:Y:S01]  /*10250*/  UMOV UR55, UR11 ;  /* 0x0000000b00377c82 */ /* 0x000fe20008000000 */
        /* <DEDUP_REMOVED lines=18> */
[----:B------:R-:W-:Y:S01]  /*10380*/  UIADD3.64 UR52, UR4, 0x780, URZ ;  /* 0x0000078004347897 */ /* 0x000fe2000fffe03f */
[----:B------:R-:W-:Y:S01]  /*10390*/  UMOV UR50, UR30 ;  /* 0x0000001e00327c82 */ /* 0x000fe20008000000 */
[----:B------:R-:W-:Y:S01]  /*103a0*/  UMOV UR51, UR31 ;  /* 0x0000001f00337c82 */ /* 0x000fe20008000000 */
[----:B------:R-:W-:Y:S01]  /*103b0*/  UMOV UR54, UR34 ;  /* 0x0000002200367c82 */ /* 0x000fe20008000000 */
[----:B------:R-:W-:Y:S01]  /*103c0*/  UMOV UR55, UR35 ;  /* 0x0000002300377c82 */ /* 0x000fe20008000000 */
[----:B------:R-:W-:Y:S04]  /*103d0*/  HGMMA.64x32x16.F32.BF16 R56, gdesc[UR48].tnspA, R56 ;  /* 0x20600000303879f0 */ /* 0x000fe80008701838 */
[----:B------:R-:W-:Y:S01]  /*103e0*/  HGMMA.64x32x16.F32.BF16 R40, gdesc[UR52].tnspA, R40 ;  /* 0x20600000342879f0 */ /* 0x000fe20008701828 */
[----:B------:R-:W-:Y:S01]  /*103f0*/  UIADD3.64 UR48, UR4, 0x800, URZ ;  /* 0x0000080004307897 */ /* 0x000fe2000fffe03f */
[----:B------:R-:W-:Y:S01]  /*10400*/  UMOV UR50, UR6 ;  /* 0x0000000600327c82 */ /* 0x000fe20008000000 */
[----:B------:R-:W-:Y:S01]  /*10410*/  UMOV UR51, UR7 ;  /* 0x0000000700337c82 */ /* 0x000fe20008000000 */
[----:B------:R-:W-:-:S06]  /*10420*/  UIADD3.64 UR52, UR4, 0x880, URZ ;  /* 0x0000088004347897 */ /* 0x000fcc000fffe03f */
[----:B------:R-:W-:Y:S01]  /*10430*/  HGMMA.64x32x16.F32.BF16 R40, gdesc[UR48].tnspA, R40 ;  /* 0x20600000302879f0 */ /* 0x000fe20008701828 */
[----:B------:R-:W-:Y:S01]  /*10440*/  UMOV UR54, UR10 ;  /* 0x0000000a00367c82 */ /* 0x000fe20008000000 */
[----:B------:R-:W-:Y:S01]  /*10450*/  UMOV UR55, UR11 ;  /* 0x0000000b00377c82 */ /* 0x000fe20008000000 */
[----:B------:R-:W-:Y:S01]  /*10460*/  UIADD3.64 UR48, UR4, 0x900, URZ ;  /* 0x0000090004307897 */ /* 0x000fe2000fffe03f */
[----:B------:R-:W-:Y:S01]  /*10470*/  HGMMA.64x32x16.F32.BF16 R40, gdesc[UR52].tnspA, R40 ;  /* 0x20600000342879f0 */ /* 0x000fe20008701828 */
[----:B------:R-:W-:Y:S01]  /*10480*/  UMOV UR50, UR14 ;  /* 0x0000000e00327c82 */ /* 0x000fe20008000000 */
[----:B------:R-:W-:Y:S01]  /*10490*/  UMOV UR51, UR15 ;  /* 0x0000000f00337c82 */ /* 0x000fe20008000000 */
[----:B------:R-:W-:-:S05]  /*104a0*/  UIADD3.64 UR52, UR4, 0x980, URZ ;  /* 0x0000098004347897 */ /* 0x000fca000fffe03f */
        /* <DEDUP_REMOVED lines=13> */
[----:B------:R-:W-:Y:S01]  /*10580*/  UIADD3.64 UR52, UR4, 0xb80, URZ ;  /* 0x00000b8004347897 */ /* 0x000fe2000fffe03f */
[----:B------:R-:W-:Y:S01]  /*10590*/  UMOV UR50, UR30 ;  /* 0x0000001e00327c82 */ /* 0x000fe20008000000 */
[----:B------:R-:W-:Y:S01]  /*105a0*/  UMOV UR51, UR31 ;  /* 0x0000001f00337c82 */ /* 0x000fe20008000000 */
[----:B------:R-:W-:Y:S01]  /*105b0*/  UMOV UR54, UR34 ;  /* 0x0000002200367c82 */ /* 0x000fe20008000000 */
[----:B------:R-:W-:-:S03]  /*105c0*/  UMOV UR55, UR35 ;  /* 0x0000002300377c82 */ /* 0x000fc60008000000 */
[----:B------:R-:W-:Y:S04]  /*105d0*/  HGMMA.64x32x16.F32.BF16 R40, gdesc[UR48].tnspA, R40 ;  /* 0x20600000302879f0 */ /* 0x000fe80008701828 */
[----:B------:R-:W-:Y:S01]  /*105e0*/  HGMMA.64x32x16.F32.BF16 R24, gdesc[UR52].tnspA, R24 ;  /* 0x20600000341879f0 */ /* 0x000fe20008701818 */
[----:B------:R-:W-:Y:S02]  /*105f0*/  R2UR UR48, R223 ;  /* 0x00000000df3072ca */ /* 0x000fe400000e0000 */
[----:B------:R-:W2:Y:S01]  /*10600*/  LDL.LU R223, [R1+0x944] ;  /* 0x0009440001df7983 */ /* 0x000ea20000300800 */
[----:B------:R-:W-:Y:S02]  /*10610*/  R2UR UR53, R225 ;  /* 0x00000000e13572ca */ /* 0x000fe400000e0000 */
[----:B------:R-:W-:Y:S01]  /*10620*/  R2UR UR52, R227 ;  /* 0x00000000e33472ca */ /* 0x000fe200000e0000 */
[----:B------:R-:W-:Y:S01]  /*10630*/  HGMMA.64x32x16.F32.BF16 R24, gdesc[UR56].tnspA, R24 ;  /* 0x20600000381879f0 */ /* 0x000fe20008701818 */
[----:B------:R-:W-:-:S02]  /*10640*/  R2UR UR57, R91 ;  /* 0x000000005b3972ca */ /* 0x000fc400000e0000 */
[----:B------:R-:W3:Y:S04]  /*10650*/  LDL.LU R91, [R1+0x9a0] ;  /* 0x0009a000015b7983 */ /* 0x000ee80000300800 */
[----:B------:R-:W4:Y:S04]  /*10660*/  LDL.LU R225, [R1+0x93c] ;  /* 0x00093c0001e17983 */ /* 0x000f280000300800 */
[----:B------:R-:W4:Y:S04]  /*10670*/  LDL.LU R227, [R1+0x934] ;  /* 0x0009340001e37983 */ /* 0x000f280000300800 */
[----:B------:R-:W4:Y:S01]  /*10680*/  LDL.LU R251, [R1+0x958] ;  /* 0x0009580001fb7983 */ /* 0x000f220000300800 */
[----:B------:R-:W-:-:S03]  /*10690*/  R2UR UR49, R221 ;  /* 0x00000000dd3172ca */ /* 0x000fc600000e0000 */
[----:B------:R-:W4:Y:S01]  /*106a0*/  LDL.LU R221, [R1+0x92c] ;  /* 0x00092c0001dd7983 */ /* 0x000f220000300800 */
[----:B------:R-:W-:Y:S02]  /*106b0*/  R2UR UR56, R92 ;  /* 0x000000005c3872ca */ /* 0x000fe400000e0000 */
[----:B------:R-:W0:Y:S02]  /*106c0*/  LDC R92, c[0x0][0x238] ;  /* 0x00008e00ff5c7b82 */ /* 0x000e240000000800 */
[----:B0-----:R-:W-:-:S04]  /*106d0*/  IMAD.SHL.U32 R92, R92, 0x80, RZ ;  /* 0x000000805c5c7824 */ /* 0x001fc800078e00ff */
[----:B------:R-:W-:-:S05]  /*106e0*/  IMAD.SHL.U32 R92, R92, 0x2, RZ ;  /* 0x000000025c5c7824 */ /* 0x000fca00078e00ff */
[-C--:B------:R-:W-:Y:S02]  /*106f0*/  IADD3 R158, P1, R158, R92.reuse, RZ ;  /* 0x0000005c9e9e7210 */ /* 0x080fe40007f3e0ff */
[-C--:B------:R-:W-:Y:S02]  /*10700*/  IADD3 R217, P5, R217, R92.reuse, RZ ;  /* 0x0000005cd9d97210 */ /* 0x080fe40007fbe0ff */
[----:B------:R-:W-:-:S03]  /*10710*/  IADD3 R219, P6, R219, R92, RZ ;  /* 0x0000005cdbdb7210 */ /* 0x000fc60007fde0ff */
[----:B------:R-:W-:Y:S04]  /*10720*/  STL [R1+0x95c], R217 ;  /* 0x00095cd901007387 */ /* 0x000fe80000100800 */
[----:B------:R-:W4:Y:S04]  /*10730*/  LDL.LU R220, [R1+0x950] ;  /* 0x0009500001dc7983 */ /* 0x000f280000300800 */
[----:B------:R-:W-:Y:S04]  /*10740*/  STL [R1+0x954], R219 ;  /* 0x000954db01007387 */ /* 0x000fe80000100800 */
[----:B------:R-:W4:Y:S01]  /*10750*/  LDL.LU R218, [R1+0x924] ;  /* 0x0009240001da7983 */ /* 0x000f220000300800 */
[-C--:B--2---:R-:W-:Y:S01]  /*10760*/  IADD3 R223, P2, R223, R92.reuse, RZ ;  /* 0x0000005cdfdf7210 */ /* 0x084fe20007f5e0ff */
[----:B---3--:R-:W-:Y:S01]  /*10770*/  IMAD.X R159, R159, 0x1, R91, P1 ;  /* 0x000000019f9f7824 */ /* 0x008fe200008e065b */
[----:B------:R-:W-:-:S05]  /*10780*/  IADD3 R249, P1, R249, R92, RZ ;  /* 0x0000005cf9f97210 */ /* 0x000fca0007f3e0ff */
[----:B------:R-:W-:Y:S04]  /*10790*/  STL [R1+0x94c], R249 ;  /* 0x00094cf901007387 */ /* 0x000fe80000100800 */
[----:B------:R0:W-:Y:S01]  /*107a0*/  STL [R1+0x944], R223 ;  /* 0x000944df01007387 */ /* 0x0001e20000100800 */
[----:B----4-:R-:W-:-:S03]  /*107b0*/  IADD3 R225, P3, R225, R92, RZ ;  /* 0x0000005ce1e17210 */ /* 0x010fc60007f7e0ff */
[----:B0-----:R-:W2:Y:S01]  /*107c0*/  LDL.LU R223, [R1+0x948] ;  /* 0x0009480001df7983 */ /* 0x001ea20000300800 */
[----:B------:R-:W-:-:S03]  /*107d0*/  IADD3 R227, P4, R227, R92, RZ ;  /* 0x0000005ce3e37210 */ /* 0x000fc60007f9e0ff */
[----:B------:R0:W-:Y:S04]  /*107e0*/  STL [R1+0x93c], R225 ;  /* 0x00093ce101007387 */ /* 0x0001e80000100800 */
[----:B0-----:R-:W3:Y:S04]  /*107f0*/  LDL.LU R225, [R1+0x91c] ;  /* 0x00091c0001e17983 */ /* 0x001ee80000300800 */
[----:B------:R-:W4:Y:S04]  /*10800*/  LDL.LU R216, [R1+0x940] ;  /* 0x0009400001d87983 */ /* 0x000f280000300800 */
[----:B------:R-:W4:Y:S04]  /*10810*/  LDL.LU R206, [R1+0x914] ;  /* 0x0009140001ce7983 */ /* 0x000f280000300800 */
[----:B------:R0:W-:Y:S01]  /*10820*/  STL [R1+0x934], R227 ;  /* 0x000934e301007387 */ /* 0x0001e20000100800 */
[----:B------:R-:W-:-:S03]  /*10830*/  IMAD.X R251, R251, 0x1, R91, P5 ;  /* 0x00000001fbfb7824 */ /* 0x000fc600028e065b */
[----:B0-----:R-:W4:Y:S04]  /*10840*/  LDL.LU R227, [R1+0x938] ;  /* 0x0009380001e37983 */ /* 0x001f280000300800 */
[----:B------:R-:W4:Y:S04]  /*10850*/  LDL.LU R207, [R1+0x90c] ;  /* 0x00090c0001cf7983 */ /* 0x000f280000300800 */
[----:B------:R-:W4:Y:S04]  /*10860*/  LDL.LU R237, [R1+0x930] ;  /* 0x0009300001ed7983 */ /* 0x000f280000300800 */
[----:B------:R-:W4:Y:S04]  /*10870*/  LDL.LU R239, [R1+0x904] ;  /* 0x0009040001ef7983 */ /* 0x000f280000300800 */
[----:B------:R0:W-:Y:S04]  /*10880*/  STL [R1+0x958], R251 ;  /* 0x000958fb01007387 */ /* 0x0001e80000100800 */
[----:B------:R-:W4:Y:S04]  /*10890*/  LDL.LU R214, [R1+0x928] ;  /* 0x0009280001d67983 */ /* 0x000f280000300800 */
        /* <DEDUP_REMOVED lines=10> */
[----:B0-----:R-:W4:Y:S01]  /*10940*/  LDL.LU R251, [R1+0x8d4] ;  /* 0x0008d40001fb7983 */ /* 0x001f220000300800 */
[----:B------:R-:W-:-:S03]  /*10950*/  IADD3 R221, P5, R221, R92, RZ ;  /* 0x0000005cdddd7210 */ /* 0x000fc60007fbe0ff */
[----:B------:R-:W4:Y:S04]  /*10960*/  LDL.LU R247, [R1+0x8f8] ;  /* 0x0008f80001f77983 */ /* 0x000f280000300800 */
[----:B------:R-:W4:Y:S04]  /*10970*/  LDL.LU R217, [R1+0x8cc] ;  /* 0x0008cc0001d97983 */ /* 0x000f280000300800 */
[----:B------:R-:W4:Y:S04]  /*10980*/  LDL.LU R219, [R1+0x8f0] ;  /* 0x0008f00001db7983 */ /* 0x000f280000300800 */
[----:B------:R0:W-:Y:S04]  /*10990*/  STL [R1+0x92c], R221 ;  /* 0x00092cdd01007387 */ /* 0x0001e80000100800 */
[----:B------:R-:W4:Y:S04]  /*109a0*/  LDL.LU R249, [R1+0x8c4] ;  /* 0x0008c40001f97983 */ /* 0x000f280000300800 */
[----:B0-----:R-:W4:Y:S01]  /*109b0*/  LDL.LU R221, [R1+0x8e8] ;  /* 0x0008e80001dd7983 */ /* 0x001f220000300800 */
[----:B------:R-:W-:Y:S01]  /*109c0*/  IMAD.X R220, R220, 0x1, R91, P6 ;  /* 0x00000001dcdc7824 */ /* 0x000fe200030e065b */
[----:B------:R-:W-:-:S02]  /*109d0*/  IADD3 R218, P6, R218, R92, RZ ;  /* 0x0000005cdada7210 */ /* 0x000fc40007fde0ff */
[----:B--2---:R-:W-:-:S05]  /*109e0*/  IADD3.X R223, R223, R91, RZ, P1, !PT ;  /* 0x0000005bdfdf7210 */ /* 0x004fca0000ffe4ff */
[----:B------:R0:W-:Y:S04]  /*109f0*/  STL [R1+0x948], R223 ;  /* 0x000948df01007387 */ /* 0x0001e80000100800 */
[----:B------:R-:W-:Y:S04]  /*10a00*/  STL [R1+0x950], R220 ;  /* 0x000950dc01007387 */ /* 0x000fe80000100800 */
[----:B0-----:R-:W2:Y:S01]  /*10a10*/  LDL.LU R223, [R1+0x8bc] ;  /* 0x0008bc0001df7983 */ /* 0x001ea20000300800 */
[----:B---3--:R-:W-:-:S03]  /*10a20*/  IADD3 R225, P1, R225, R92, RZ ;  /* 0x0000005ce1e17210 */ /* 0x008fc60007f3e0ff */
[----:B------:R-:W-:Y:S04]  /*10a30*/  STL [R1+0x924], R218 ;  /* 0x000924da01007387 */ /* 0x000fe80000100800 */
[----:B------:R0:W-:Y:S01]  /*10a40*/  STL [R1+0x91c], R225 ;  /* 0x00091ce101007387 */ /* 0x0001e20000100800 */
[----:B----4-:R-:W-:-:S03]  /*10a50*/  IMAD.X R216, R216, 0x1, R91, P2 ;  /* 0x00000001d8d87824 */ /* 0x010fc600010e065b */
[----:B0-----:R-:W3:Y:S01]  /*10a60*/  LDL.LU R225, [R1+0x8e0] ;  /* 0x0008e00001e17983 */ /* 0x001ee20000300800 */
[----:B------:R-:W-:Y:S01]  /*10a70*/  IMAD.X R227, R227, 0x1, R91, P3 ;  /* 0x00000001e3e37824 */ /* 0x000fe200018e065b */
[----:B------:R-:W-:-:S04]  /*10a80*/  IADD3 R206, P2, R206, R92, RZ ;  /* 0x0000005ccece7210 */ /* 0x000fc80007f5e0ff */
[----:B------:R0:W-:Y:S01]  /*10a90*/  STL [R1+0x938], R227 ;  /* 0x000938e301007387 */ /* 0x0001e20000100800 */
[----:B------:R-:W-:-:S03]  /*10aa0*/  IADD3 R207, P3, R207, R92, RZ ;  /* 0x0000005ccfcf7210 */ /* 0x000fc60007f7e0ff */
[----:B------:R-:W-:Y:S01]  /*10ab0*/  STL [R1+0x940], R216 ;  /* 0x000940d801007387 */ /* 0x000fe20000100800 */
[--C-:B------:R-:W-:Y:S01]  /*10ac0*/  IMAD.X R237, R237, 0x1, R91.reuse, P4 ;  /* 0x00000001eded7824 */ /* 0x100fe200020e065b */
[----:B------:R-:W-:Y:S02]  /*10ad0*/  IADD3 R239, P4, R239, R92, RZ ;  /* 0x0000005cefef7210 */ /* 0x000fe40007f9e0ff */
[----:B0-----:R-:W4:Y:S04]  /*10ae0*/  LDL.LU R227, [R1+0x8b4] ;  /* 0x0008b40001e37983 */ /* 0x001f280000300800 */
[----:B------:R-:W-:Y:S01]  /*10af0*/  STL [R1+0x914], R206 ;  /* 0x000914ce01007387 */ /* 0x000fe20000100800 */
[----:B------:R-:W-:-:S03]  /*10b00*/  IMAD.X R214, R214, 0x1, R91, P5 ;  /* 0x00000001d6d67824 */ /* 0x000fc600028e065b */
[----:B------:R-:W-:Y:S01]  /*10b10*/  STL [R1+0x90c], R207 ;  /* 0x00090ccf01007387 */ /* 0x000fe20000100800 */
[----:B------:R-:W-:-:S03]  /*10b20*/  IADD3 R212, P5, R212, R92, RZ ;  /* 0x0000005cd4d47210 */ /* 0x000fc60007fbe0ff */
[----:B------:R-:W-:Y:S01]  /*10b30*/  STL [R1+0x930], R237 ;  /* 0x000930ed01007387 */ /* 0x000fe20000100800 */
[----:B------:R-:W-:-:S03]  /*10b40*/  IADD3.X R210, R210, R91, RZ, P6, !PT ;  /* 0x0000005bd2d27210 */ /* 0x000fc600037fe4ff */
[----:B------:R-:W-:Y:S01]  /*10b50*/  STL [R1+0x904], R239 ;  /* 0x000904ef01007387 */ /* 0x000fe20000100800 */
[----:B------:R-:W-:-:S03]  /*10b60*/  IADD3 R208, P6, R208, R92, RZ ;  /* 0x0000005cd0d07210 */ /* 0x000fc60007fde0ff */
[----:B------:R-:W-:Y:S01]  /*10b70*/  STL [R1+0x928], R214 ;  /* 0x000928d601007387 */ /* 0x000fe20000100800 */
[----:B------:R-:W-:-:S03]  /*10b80*/  IMAD.X R209, R209, 0x1, R91, P1 ;  /* 0x00000001d1d17824 */ /* 0x000fc600008e065b */
        /* <DEDUP_REMOVED lines=9> */
[-C--:B------:R-:W-:Y:S01]  /*10c20*/  IADD3 R215, P3, R215, R92.reuse, RZ ;  /* 0x0000005cd7d77210 */ /* 0x080fe20007f7e0ff */
[----:B------:R-:W-:Y:S02]  /*10c30*/  IMAD.X R245, R245, 0x1, R91, P4 ;  /* 0x00000001f5f57824 */ /* 0x000fe400020e065b */
[----:B------:R-:W-:Y:S01]  /*10c40*/  STL [R1+0x910], R241 ;  /* 0x000910f101007387 */ /* 0x000fe20000100800 */
[----:B------:R-:W-:-:S03]  /*10c50*/  IADD3 R251, P4, R251, R92, RZ ;  /* 0x0000005cfbfb7210 */ /* 0x000fc60007f9e0ff */
[----:B------:R-:W-:Y:S04]  /*10c60*/  STL [R1+0x8e4], R243 ;  /* 0x0008e4f301007387 */ /* 0x000fe80000100800 */
[----:B------:R-:W-:Y:S04]  /*10c70*/  STL [R1+0x908], R213 ;  /* 0x000908d501007387 */ /* 0x000fe80000100800 */
[----:B------:R0:W-:Y:S04]  /*10c80*/  STL [R1+0x8d4], R251 ;  /* 0x0008d4fb01007387 */ /* 0x0001e80000100800 */
[----:B------:R-:W-:Y:S04]  /*10c90*/  STL [R1+0x8dc], R215 ;  /* 0x0008dcd701007387 */ /* 0x000fe80000100800 */
[----:B0-----:R-:W4:Y:S01]  /*10ca0*/  LDL.LU R251, [R1+0x8d8] ;  /* 0x0008d80001fb7983 */ /* 0x001f220000300800 */
[----:B------:R-:W-:-:S02]  /*10cb0*/  IADD3.X R247, R247, R91, RZ, P5, !PT ;  /* 0x0000005bf7f77210 */ /* 0x000fc40002ffe4ff */
[-C--:B------:R-:W-:Y:S01]  /*10cc0*/  IADD3 R217, P5, R217, R92.reuse, RZ ;  /* 0x0000005cd9d97210 */ /* 0x080fe20007fbe0ff */
[--C-:B------:R-:W-:Y:S01]  /*10cd0*/  IMAD.X R219, R219, 0x1, R91.reuse, P6 ;  /* 0x00000001dbdb7824 */ /* 0x100fe200030e065b */
[----:B------:R-:W-:Y:S01]  /*10ce0*/  STL [R1+0x900], R245 ;  /* 0x000900f501007387 */ /* 0x000fe20000100800 */
[-C--:B------:R-:W-:Y:S01]  /*10cf0*/  IADD3 R249, P6, R249, R92.reuse, RZ ;  /* 0x0000005cf9f97210 */ /* 0x080fe20007fde0ff */
[----:B------:R-:W-:Y:S02]  /*10d00*/  IMAD.X R221, R221, 0x1, R91, P1 ;  /* 0x00000001dddd7824 */ /* 0x000fe400008e065b */
[----:B------:R-:W-:Y:S04]  /*10d10*/  STL [R1+0x8f8], R247 ;  /* 0x0008f8f701007387 */ /* 0x000fe80000100800 */
[----:B------:R-:W-:Y:S04]  /*10d20*/  STL [R1+0x8cc], R217 ;  /* 0x0008ccd901007387 */ /* 0x000fe80000100800 */
[----:B------:R-:W4:Y:S04]  /*10d30*/  LDL.LU R220, [R1+0x8ac] ;  /* 0x0008ac0001dc7983 */ /* 0x000f280000300800 */
[----:B------:R-:W-:Y:S04]  /*10d40*/  STL [R1+0x8f0], R219 ;  /* 0x0008f0db01007387 */ /* 0x000fe80000100800 */
[----:B------:R-:W4:Y:S04]  /*10d50*/  LDL.LU R218, [R1+0x8d0] ;  /* 0x0008d00001da7983 */ /* 0x000f280000300800 */
[----:B------:R-:W-:Y:S04]  /*10d60*/  STL [R1+0x8c4], R249 ;  /* 0x0008c4f901007387 */ /* 0x000fe80000100800 */
[----:B------:R0:W-:Y:S04]  /*10d70*/  STL [R1+0x8e8], R221 ;  /* 0x0008e8dd01007387 */ /* 0x0001e80000100800 */
[----:B0-----:R-:W4:Y:S01]  /*10d80*/  LDL.LU R221, [R1+0x8a4] ;  /* 0x0008a40001dd7983 */ /* 0x001f220000300800 */
[----:B--2---:R-:W-:-:S05]  /*10d90*/  IADD3 R223, P1, R223, R92, RZ ;  /* 0x0000005cdfdf7210 */ /* 0x004fca0007f3e0ff */
[----:B------:R0:W-:Y:S04]  /*10da0*/  STL [R1+0x8bc], R223 ;  /* 0x0008bcdf01007387 */ /* 0x0001e80000100800 */
[----:B0-----:R-:W2:Y:S01]  /*10db0*/  LDL.LU R223, [R1+0x8c8] ;  /* 0x0008c80001df7983 */ /* 0x001ea20000300800 */
[----:B---3--:R-:W-:-:S03]  /*10dc0*/  IMAD.X R225, R225, 0x1, R91, P2 ;  /* 0x00000001e1e17824 */ /* 0x008fc600010e065b */
[----:B------:R-:W3:Y:S04]  /*10dd0*/  LDL.LU R216, [R1+0x89c] ;  /* 0x00089c0001d87983 */ /* 0x000ee80000300800 */
[----:B------:R-:W3:Y:S04]  /*10de0*/  LDL.LU R206, [R1+0x8c0] ;  /* 0x0008c00001ce7983 */ /* 0x000ee80000300800 */
[----:B------:R0:W-:Y:S04]  /*10df0*/  STL [R1+0x8e0], R225 ;  /* 0x0008e0e101007387 */ /* 0x0001e80000100800 */
[----:B0-----:R-:W3:Y:S01]  /*10e00*/  LDL.LU R225, [R1+0x894] ;  /* 0x0008940001e17983 */ /* 0x001ee20000300800 */
[----:B----4-:R-:W-:-:S03]  /*10e10*/  IADD3 R227, P2, R227, R92, RZ ;  /* 0x0000005ce3e37210 */ /* 0x010fc60007f5e0ff */
        /* <DEDUP_REMOVED lines=16> */
[----:B------:R-:W-:-:S03]  /*10f20*/  IMAD.X R251, R251, 0x1, R91, P3 ;  /* 0x00000001fbfb7824 */ /* 0x000fc600018e065b */
[----:B------:R-:W4:Y:S04]  /*10f30*/  LDL.LU R247, [R1+0x854] ;  /* 0x0008540001f77983 */ /* 0x000f280000300800 */
[----:B------:R-:W4:Y:S04]  /*10f40*/  LDL.LU R217, [R1+0x878] ;  /* 0x0008780001d97983 */ /* 0x000f280000300800 */
[----:B------:R-:W4:Y:S04]  /*10f50*/  LDL.LU R219, [R1+0x84c] ;  /* 0x00084c0001db7983 */ /* 0x000f280000300800 */
[----:B------:R0:W-:Y:S04]  /*10f60*/  STL [R1+0x8d8], R251 ;  /* 0x0008d8fb01007387 */ /* 0x0001e80000100800 */
[----:B------:R-:W4:Y:S04]  /*10f70*/  LDL.LU R249, [R1+0x870] ;  /* 0x0008700001f97983 */ /* 0x000f280000300800 */
[----:B0-----:R-:W4:Y:S01]  /*10f80*/  LDL.LU R251, [R1+0x844] ;  /* 0x0008440001fb7983 */ /* 0x001f220000300800 */
[----:B------:R-:W-:-:S02]  /*10f90*/  IADD3.X R218, R218, R91, RZ, P4, !PT ;  /* 0x0000005bdada7210 */ /* 0x000fc400027fe4ff */
[-C--:B------:R-:W-:Y:S02]  /*10fa0*/  IADD3 R220, P3, R220, R92.reuse, RZ ;  /* 0x0000005cdcdc7210 */ /* 0x080fe40007f7e0ff */
[----:B------:R-:W-:-:S05]  /*10fb0*/  IADD3 R221, P4, R221, R92, RZ ;  /* 0x0000005cdddd7210 */ /* 0x000fca0007f9e0ff */
[----:B------:R0:W-:Y:S04]  /*10fc0*/  STL [R1+0x8a4], R221 ;  /* 0x0008a4dd01007387 */ /* 0x0001e80000100800 */
[----:B------:R-:W-:Y:S04]  /*10fd0*/  STL [R1+0x8ac], R220 ;  /* 0x0008acdc01007387 */ /* 0x000fe80000100800 */
[----:B0-----:R-:W4:Y:S04]  /*10fe0*/  LDL.LU R221, [R1+0x868] ;  /* 0x0008680001dd7983 */ /* 0x001f280000300800 */
[----:B------:R-:W-:Y:S01]  /*10ff0*/  STL [R1+0x8d0], R218 ;  /* 0x0008d0da01007387 */ /* 0x000fe20000100800 */
[----:B--2---:R-:W-:-:S05]  /*11000*/  IMAD.X R223, R223, 0x1, R91, P5 ;  /* 0x00000001dfdf7824 */ /* 0x004fca00028e065b */
[----:B------:R0:W-:Y:S01]  /*11010*/  STL [R1+0x8c8], R223 ;  /* 0x0008c8df01007387 */ /* 0x0001e20000100800 */
[-C--:B---3--:R-:W-:Y:S01]  /*11020*/  IADD3 R216, P5, R216, R92.reuse, RZ ;  /* 0x0000005cd8d87210 */ /* 0x088fe20007fbe0ff */
[----:B------:R-:W-:Y:S02]  /*11030*/  IMAD.X R206, R206, 0x1, R91, P6 ;  /* 0x00000001cece7824 */ /* 0x000fe400030e065b */
[----:B0-----:R-:W2:Y:S01]  /*11040*/  LDL.LU R223, [R1+0x83c] ;  /* 0x00083c0001df7983 */ /* 0x001ea20000300800 */
[----:B------:R-:W-:-:S05]  /*11050*/  IADD3 R225, P6, R225, R92, RZ ;  /* 0x0000005ce1e17210 */ /* 0x000fca0007fde0ff */
[----:B------:R0:W-:Y:S01]  /*11060*/  STL [R1+0x894], R225 ;  /* 0x000894e101007387 */ /* 0x0001e20000100800 */
[----:B----4-:R-:W-:-:S03]  /*11070*/  IMAD.X R207, R207, 0x1, R91, P1 ;  /* 0x00000001cfcf7824 */ /* 0x010fc600008e065b */
[----:B------:R-:W-:Y:S01]  /*11080*/  STL [R1+0x89c], R216 ;  /* 0x00089cd801007387 */ /* 0x000fe20000100800 */
[-C--:B------:R-:W-:Y:S01]  /*11090*/  IADD3 R237, P1, R237, R92.reuse, RZ ;  /* 0x0000005ceded7210 */ /* 0x080fe20007f3e0ff */
[----:B------:R-:W-:Y:S02]  /*110a0*/  IMAD.X R239, R239, 0x1, R91, P2 ;  /* 0x00000001efef7824 */ /* 0x000fe400010e065b */
[----:B0-----:R-:W3:Y:S04]  /*110b0*/  LDL.LU R225, [R1+0x860] ;  /* 0x0008600001e17983 */ /* 0x001ee80000300800 */
        /* <DEDUP_REMOVED lines=21> */
[-C--:B------:R-:W-:Y:S02]  /*11210*/  IADD3 R245, P1, R245, R92.reuse, RZ ;  /* 0x0000005cf5f57210 */ /* 0x080fe40007f3e0ff */
[----:B------:R-:W-:Y:S01]  /*11220*/  IADD3.X R227, R227, R91, RZ, P2, !PT ;  /* 0x0000005be3e37210 */ /* 0x000fe200017fe4ff */
[----:B------:R-:W-:Y:S01]  /*11230*/  STL [R1+0x890], R243 ;  /* 0x000890f301007387 */ /* 0x000fe20000100800 */
[----:B------:R-:W-:-:S03]  /*11240*/  IADD3 R247, P2, R247, R92, RZ ;  /* 0x0000005cf7f77210 */ /* 0x000fc60007f5e0ff */
[----:B------:R-:W-:Y:S01]  /*11250*/  STL [R1+0x864], R213 ;  /* 0x000864d501007387 */ /* 0x000fe20000100800 */
[----:B------:R-:W-:-:S03]  /*11260*/  IMAD.X R217, R217, 0x1, R91, P3 ;  /* 0x00000001d9d97824 */ /* 0x000fc600018e065b */
[----:B------:R0:W-:Y:S01]  /*11270*/  STL [R1+0x880], R227 ;  /* 0x000880e301007387 */ /* 0x0001e20000100800 */
[----:B------:R-:W-:-:S03]  /*11280*/  IADD3 R219, P3, R219, R92, RZ ;  /* 0x0000005cdbdb7210 */ /* 0x000fc60007f7e0ff */
[----:B------:R-:W-:Y:S04]  /*11290*/  STL [R1+0x888], R215 ;  /* 0x000888d701007387 */ /* 0x000fe80000100800 */
[----:B0-----:R-:W4:Y:S01]  /*112a0*/  LDL.LU R227, [R1+0x834] ;  /* 0x0008340001e37983 */ /* 0x001f220000300800 */
[----:B------:R-:W-:-:S03]  /*112b0*/  IMAD.X R249, R249, 0x1, R91, P4 ;  /* 0x00000001f9f97824 */ /* 0x000fc600020e065b */
[----:B------:R-:W-:Y:S01]  /*112c0*/  STL [R1+0x85c], R245 ;  /* 0x00085cf501007387 */ /* 0x000fe20000100800 */
[----:B------:R-:W-:-:S03]  /*112d0*/  IADD3 R251, P4, R251, R92, RZ ;  /* 0x0000005cfbfb7210 */ /* 0x000fc60007f9e0ff */
        /* <DEDUP_REMOVED lines=8> */
[----:B------:R-:W-:-:S05]  /*11360*/  IMAD.X R221, R221, 0x1, R91, P5 ;  /* 0x00000001dddd7824 */ /* 0x000fca00028e065b */
[----:B------:R0:W-:Y:S04]  /*11370*/  STL [R1+0x868], R221 ;  /* 0x000868dd01007387 */ /* 0x0001e80000100800 */
[----:B0-----:R-:W4:Y:S04]  /*11380*/  LDL.LU R221, [R1+0x824] ;  /* 0x0008240001dd7983 */ /* 0x001f280000300800 */
[----:B------:R-:W4:Y:S04]  /*11390*/  LDL.LU R216, [R1+0x848] ;  /* 0x0008480001d87983 */ /* 0x000f280000300800 */
[----:B------:R-:W4:Y:S01]  /*113a0*/  LDL.LU R206, [R1+0x81c] ;  /* 0x00081c0001ce7983 */ /* 0x000f220000300800 */
[----:B--2---:R-:W-:-:S05]  /*113b0*/  IADD3 R223, P5, R223, R92, RZ ;  /* 0x0000005cdfdf7210 */ /* 0x004fca0007fbe0ff */
[----:B------:R0:W-:Y:S04]  /*113c0*/  STL [R1+0x83c], R223 ;  /* 0x00083cdf01007387 */ /* 0x0001e80000100800 */
[----:B0-----:R-:W2:Y:S04]  /*113d0*/  LDL.LU R223, [R1+0x840] ;  /* 0x0008400001df7983 */ /* 0x001ea80000300800 */
[----:B------:R-:W2:Y:S01]  /*113e0*/  LDL.LU R207, [R1+0x814] ;  /* 0x0008140001cf7983 */ /* 0x000ea20000300800 */
[----:B---3--:R-:W-:-:S03]  /*113f0*/  IMAD.X R225, R225, 0x1, R91, P6 ;  /* 0x00000001e1e17824 */ /* 0x008fc600030e065b */
[----:B------:R-:W3:Y:S04]  /*11400*/  LDL.LU R237, [R1+0x838] ;  /* 0x0008380001ed7983 */ /* 0x000ee80000300800 */
[----:B------:R-:W3:Y:S04]  /*11410*/  LDL.LU R239, [R1+0x80c] ;  /* 0x00080c0001ef7983 */ /* 0x000ee80000300800 */
[----:B------:R0:W-:Y:S04]  /*11420*/  STL [R1+0x860], R225 ;  /* 0x000860e101007387 */ /* 0x0001e80000100800 */
        /* <DEDUP_REMOVED lines=11> */
[----:B0-----:R-:W3:Y:S04]  /*114e0*/  LDL.LU R225, [R1+0x7dc] ;  /* 0x0007dc0001e17983 */ /* 0x001ee80000300800 */
[----:B------:R-:W3:Y:S04]  /*114f0*/  LDL.LU R247, [R1+0x800] ;  /* 0x0008000001f77983 */ /* 0x000ee80000300800 */
[----:B------:R-:W3:Y:S01]  /*11500*/  LDL.LU R217, [R1+0x7d4] ;  /* 0x0007d40001d97983 */ /* 0x000ee20000300800 */
[----:B----4-:R-:W-:-:S03]  /*11510*/  IADD3 R227, P6, R227, R92, RZ ;  /* 0x0000005ce3e37210 */ /* 0x010fc60007fde0ff */
[----:B------:R-:W4:Y:S04]  /*11520*/  LDL.LU R219, [R1+0x7f8] ;  /* 0x0007f80001db7983 */ /* 0x000f280000300800 */
[----:B------:R0:W-:Y:S04]  /*11530*/  STL [R1+0x834], R227 ;  /* 0x000834e301007387 */ /* 0x0001e80000100800 */
[----:B------:R-:W4:Y:S04]  /*11540*/  LDL.LU R249, [R1+0x7cc] ;  /* 0x0007cc0001f97983 */ /* 0x000f280000300800 */
[----:B0-----:R-:W4:Y:S01]  /*11550*/  LDL.LU R227, [R1+0x7f0] ;  /* 0x0007f00001e37983 */ /* 0x001f220000300800 */
[----:B------:R-:W-:Y:S01]  /*11560*/  IADD3.X R220, R220, R91, RZ, P1, !PT ;  /* 0x0000005bdcdc7210 */ /* 0x000fe20000ffe4ff */
[----:B------:R-:W-:-:S05]  /*11570*/  IMAD.X R251, R251, 0x1, R91, P2 ;  /* 0x00000001fbfb7824 */ /* 0x000fca00010e065b */
[----:B------:R0:W-:Y:S04]  /*11580*/  STL [R1+0x850], R251 ;  /* 0x000850fb01007387 */ /* 0x0001e80000100800 */
[----:B------:R-:W-:Y:S04]  /*11590*/  STL [R1+0x858], R220 ;  /* 0x000858dc01007387 */ /* 0x000fe80000100800 */
[----:B0-----:R-:W4:Y:S01]  /*115a0*/  LDL.LU R251, [R1+0x7c4] ;  /* 0x0007c40001fb7983 */ /* 0x001f220000300800 */
[-C--:B------:R-:W-:Y:S02]  /*115b0*/  IADD3 R218, P1, R218, R92.reuse, RZ ;  /* 0x0000005cdada7210 */ /* 0x080fe40007f3e0ff */
[----:B------:R-:W-:-:S03]  /*115c0*/  IADD3 R221, P2, R221, R92, RZ ;  /* 0x0000005cdddd7210 */ /* 0x000fc60007f5e0ff */
[----:B------:R-:W-:Y:S04]  /*115d0*/  STL [R1+0x82c], R218 ;  /* 0x00082cda01007387 */ /* 0x000fe80000100800 */
[----:B------:R0:W-:Y:S04]  /*115e0*/  STL [R1+0x824], R221 ;  /* 0x000824dd01007387 */ /* 0x0001e80000100800 */
[----:B0-----:R-:W4:Y:S01]  /*115f0*/  LDL.LU R221, [R1+0x7e8] ;  /* 0x0007e80001dd7983 */ /* 0x001f220000300800 */
[--C-:B------:R-:W-:Y:S01]  /*11600*/  IMAD.X R216, R216, 0x1, R91.reuse, P3 ;  /* 0x00000001d8d87824 */ /* 0x100fe200018e065b */
[----:B------:R-:W-:Y:S01]  /*11610*/  IADD3 R206, P3, R206, R92, RZ ;  /* 0x0000005ccece7210 */ /* 0x000fe20007f7e0ff */
[----:B--2---:R-:W-:-:S05]  /*11620*/  IMAD.X R223, R223, 0x1, R91, P4 ;  /* 0x00000001dfdf7824 */ /* 0x004fca00020e065b */
[----:B------:R0:W-:Y:S01]  /*11630*/  STL [R1+0x840], R223 ;  /* 0x000840df01007387 */ /* 0x0001e20000100800 */
[----:B------:R-:W-:-:S03]  /*11640*/  IADD3 R207, P4, R207, R92, RZ ;  /* 0x0000005ccfcf7210 */ /* 0x000fc60007f9e0ff */
[----:B------:R-:W-:Y:S01]  /*11650*/  STL [R1+0x848], R216 ;  /* 0x000848d801007387 */ /* 0x000fe20000100800 */
[----:B---3--:R-:W-:Y:S01]  /*11660*/  IMAD.X R237, R237, 0x1, R91, P5 ;  /* 0x00000001eded7824 */ /* 0x008fe200028e065b */
[----:B------:R-:W-:Y:S02]  /*11670*/  IADD3 R239, P5, R239, R92, RZ ;  /* 0x0000005cefef7210 */ /* 0x000fe40007fbe0ff */
[----:B0-----:R-:W2:Y:S04]  /*11680*/  LDL.LU R223, [R1+0x7bc] ;  /* 0x0007bc0001df7983 */ /* 0x001ea80000300800 */
        /* <DEDUP_REMOVED lines=25> */
[----:B------:R-:W-:Y:S01]  /*11820*/  STL [R1+0x810], R213 ;  /* 0x000810d501007387 */ /* 0x000fe20000100800 */
[----:B------:R-:W-:-:S03]  /*11830*/  IADD3 R217, P6, R217, R92, RZ ;  /* 0x0000005cd9d97210 */ /* 0x000fc60007fde0ff */
[----:B------:R0:W-:Y:S01]  /*11840*/  STL [R1+0x7dc], R225 ;  /* 0x0007dce101007387 */ /* 0x0001e20000100800 */
[----:B----4-:R-:W-:-:S03]  /*11850*/  IMAD.X R219, R219, 0x1, R91, P1 ;  /* 0x00000001dbdb7824 */ /* 0x010fc600008e065b */
[----:B------:R-:W-:Y:S04]  /*11860*/  STL [R1+0x7e4], R215 ;  /* 0x0007e4d701007387 */ /* 0x000fe80000100800 */
[----:B0-----:R-:W3:Y:S01]  /*11870*/  LDL.LU R225, [R1+0x7e0] ;  /* 0x0007e00001e17983 */ /* 0x001ee20000300800 */
[----:B------:R-:W-:-:S03]  /*11880*/  IADD3 R249, P1, R249, R92, RZ ;  /* 0x0000005cf9f97210 */ /* 0x000fc60007f3e0ff */
[----:B------:R-:W-:Y:S01]  /*11890*/  STL [R1+0x808], R245 ;  /* 0x000808f501007387 */ /* 0x000fe20000100800 */
[----:B------:R-:W-:-:S03]  /*118a0*/  IMAD.X R227, R227, 0x1, R91, P2 ;  /* 0x00000001e3e37824 */ /* 0x000fc600010e065b */
        /* <DEDUP_REMOVED lines=8> */
[----:B------:R-:W-:-:S05]  /*11930*/  IADD3 R251, P2, R251, R92, RZ ;  /* 0x0000005cfbfb7210 */ /* 0x000fca0007f5e0ff */
[----:B------:R0:W-:Y:S04]  /*11940*/  STL [R1+0x7c4], R251 ;  /* 0x0007c4fb01007387 */ /* 0x0001e80000100800 */
[----:B0-----:R-:W4:Y:S04]  /*11950*/  LDL.LU R251, [R1+0x7d0] ;  /* 0x0007d00001fb7983 */ /* 0x001f280000300800 */
[----:B------:R-:W4:Y:S01]  /*11960*/  LDL.LU R216, [R1+0x7a4] ;  /* 0x0007a40001d87983 */ /* 0x000f220000300800 */
[----:B------:R-:W-:-:S03]  /*11970*/  IMAD.X R221, R221, 0x1, R91, P3 ;  /* 0x00000001dddd7824 */ /* 0x000fc600018e065b */
[----:B------:R-:W4:Y:S04]  /*11980*/  LDL.LU R206, [R1+0x7c8] ;  /* 0x0007c80001ce7983 */ /* 0x000f280000300800 */
[----:B------:R0:W-:Y:S04]  /*11990*/  STL [R1+0x7e8], R221 ;  /* 0x0007e8dd01007387 */ /* 0x0001e80000100800 */
[----:B0-----:R-:W4:Y:S04]  /*119a0*/  LDL.LU R221, [R1+0x79c] ;  /* 0x00079c0001dd7983 */ /* 0x001f280000300800 */
[----:B------:R-:W4:Y:S04]  /*119b0*/  LDL.LU R207, [R1+0x7c0] ;  /* 0x0007c00001cf7983 */ /* 0x000f280000300800 */
[----:B------:R-:W4:Y:S04]  /*119c0*/  LDL.LU R237, [R1+0x794] ;  /* 0x0007940001ed7983 */ /* 0x000f280000300800 */
[----:B------:R-:W4:Y:S01]  /*119d0*/  LDL.LU R239, [R1+0x7b8] ;  /* 0x0007b80001ef7983 */ /* 0x000f220000300800 */
[----:B--2---:R-:W-:-:S05]  /*119e0*/  IADD3 R223, P3, R223, R92, RZ ;  /* 0x0000005cdfdf7210 */ /* 0x004fca0007f7e0ff */
[----:B------:R0:W-:Y:S04]  /*119f0*/  STL [R1+0x7bc], R223 ;  /* 0x0007bcdf01007387 */ /* 0x0001e80000100800 */
[----:B------:R-:W2:Y:S04]  /*11a00*/  LDL.LU R214, [R1+0x78c] ;  /* 0x00078c0001d67983 */ /* 0x000ea80000300800 */
        /* <DEDUP_REMOVED lines=10> */
[----:B0-----:R-:W2:Y:S04]  /*11ab0*/  LDL.LU R223, [R1+0x788] ;  /* 0x0007880001df7983 */ /* 0x001ea80000300800 */
[----:B------:R-:W2:Y:S04]  /*11ac0*/  LDL.LU R247, [R1+0x75c] ;  /* 0x00075c0001f77983 */ /* 0x000ea80000300800 */
[----:B------:R-:W2:Y:S04]  /*11ad0*/  LDL.LU R217, [R1+0x780] ;  /* 0x0007800001d97983 */ /* 0x000ea80000300800 */
[----:B------:R-:W2:Y:S01]  /*11ae0*/  LDL.LU R219, [R1+0x754] ;  /* 0x0007540001db7983 */ /* 0x000ea20000300800 */
[----:B---3--:R-:W-:-:S05]  /*11af0*/  IADD3.X R225, R225, R91, RZ, P4, !PT ;  /* 0x0000005be1e17210 */ /* 0x008fca00027fe4ff */
[----:B------:R0:W-:Y:S04]  /*11b00*/  STL [R1+0x7e0], R225 ;  /* 0x0007e0e101007387 */ /* 0x0001e80000100800 */
[----:B------:R-:W3:Y:S04]  /*11b10*/  LDL.LU R249, [R1+0x778] ;  /* 0x0007780001f97983 */ /* 0x000ee80000300800 */
[----:B0-----:R-:W3:Y:S01]  /*11b20*/  LDL.LU R225, [R1+0x74c] ;  /* 0x00074c0001e17983 */ /* 0x001ee20000300800 */
[-C--:B----4-:R-:W-:Y:S01]  /*11b30*/  IADD3 R220, P4, R220, R92.reuse, RZ ;  /* 0x0000005cdcdc7210 */ /* 0x090fe20007f9e0ff */
[----:B------:R-:W-:Y:S01]  /*11b40*/  IMAD.X R218, R218, 0x1, R91, P5 ;  /* 0x00000001dada7824 */ /* 0x000fe200028e065b */
[----:B------:R-:W-:-:S05]  /*11b50*/  IADD3 R227, P5, R227, R92, RZ ;  /* 0x0000005ce3e37210 */ /* 0x000fca0007fbe0ff */
[----:B------:R0:W-:Y:S04]  /*11b60*/  STL [R1+0x7ac], R227 ;  /* 0x0007ace301007387 */ /* 0x0001e80000100800 */
[----:B------:R-:W-:Y:S04]  /*11b70*/  STL [R1+0x7b4], R220 ;  /* 0x0007b4dc01007387 */ /* 0x000fe80000100800 */
[----:B0-----:R-:W4:Y:S01]  /*11b80*/  LDL.LU R227, [R1+0x770] ;  /* 0x0007700001e37983 */ /* 0x001f220000300800 */
[----:B------:R-:W-:-:S03]  /*11b90*/  IMAD.X R251, R251, 0x1, R91, P6 ;  /* 0x00000001fbfb7824 */ /* 0x000fc600030e065b */
[----:B------:R-:W-:Y:S04]  /*11ba0*/  STL [R1+0x7d8], R218 ;  /* 0x0007d8da01007387 */ /* 0x000fe80000100800 */
[----:B------:R0:W-:Y:S04]  /*11bb0*/  STL [R1+0x7d0], R251 ;  /* 0x0007d0fb01007387 */ /* 0x0001e80000100800 */
[----:B0-----:R-:W4:Y:S01]  /*11bc0*/  LDL.LU R251, [R1+0x744] ;  /* 0x0007440001fb7983 */ /* 0x001f220000300800 */
[----:B------:R-:W-:Y:S01]  /*11bd0*/  IMAD.X R206, R206, 0x1, R91, P1 ;  /* 0x00000001cece7824 */ /* 0x000fe200008e065b */
[----:B------:R-:W-:-:S02]  /*11be0*/  IADD3 R216, P6, R216, R92, RZ ;  /* 0x0000005cd8d87210 */ /* 0x000fc40007fde0ff */
[----:B------:R-:W-:-:S05]  /*11bf0*/  IADD3 R221, P1, R221, R92, RZ ;  /* 0x0000005cdddd7210 */ /* 0x000fca0007f3e0ff */
[----:B------:R0:W-:Y:S04]  /*11c00*/  STL [R1+0x79c], R221 ;  /* 0x00079cdd01007387 */ /* 0x0001e80000100800 */
[----:B------:R-:W-:Y:S04]  /*11c10*/  STL [R1+0x7a4], R216 ;  /* 0x0007a4d801007387 */ /* 0x000fe80000100800 */
[----:B0-----:R-:W4:Y:S01]  /*11c20*/  LDL.LU R221, [R1+0x768] ;  /* 0x0007680001dd7983 */ /* 0x001f220000300800 */
[----:B------:R-:W-:Y:S01]  /*11c30*/  IMAD.X R207, R207, 0x1, R91, P2 ;  /* 0x00000001cfcf7824 */ /* 0x000fe200010e065b */
[----:B------:R-:W-:-:S02]  /*11c40*/  IADD3 R237, P2, R237, R92, RZ ;  /* 0x0000005ceded7210 */ /* 0x000fc40007f5e0ff */
[----:B------:R-:W-:Y:S01]  /*11c50*/  IADD3.X R239, R239, R91, RZ, P3, !PT ;  /* 0x0000005befef7210 */ /* 0x000fe20001ffe4ff */
[----:B------:R-:W-:Y:S04]  /*11c60*/  STL [R1+0x7c8], R206 ;  /* 0x0007c8ce01007387 */ /* 0x000fe80000100800 */
[----:B------:R-:W-:Y:S04]  /*11c70*/  STL [R1+0x7c0], R207 ;  /* 0x0007c0cf01007387 */ /* 0x000fe80000100800 */
[----:B------:R-:W-:Y:S04]  /*11c80*/  STL [R1+0x794], R237 ;  /* 0x000794ed01007387 */ /* 0x000fe80000100800 */
[----:B------:R-:W-:Y:S01]  /*11c90*/  STL [R1+0x7b8], R239 ;  /* 0x0007b8ef01007387 */ /* 0x000fe20000100800 */
[----:B--2---:R-:W-:Y:S01]  /*11ca0*/  IADD3 R214, P3, R214, R92, RZ ;  /* 0x0000005cd6d67210 */ /* 0x004fe20007f7e0ff */
[----:B------:R-:W-:-:S04]  /*11cb0*/  IMAD.X R212, R212, 0x1, R91, P4 ;  /* 0x00000001d4d47824 */ /* 0x000fc800020e065b */
        /* <DEDUP_REMOVED lines=15> */
[----:B------:R-:W-:-:S03]  /*11db0*/  IADD3.X R215, R215, R91, RZ, P2, !PT ;  /* 0x0000005bd7d77210 */ /* 0x000fc600017fe4ff */
[----:B------:R-:W-:Y:S01]  /*11dc0*/  STL [R1+0x76c], R213 ;  /* 0x00076cd501007387 */ /* 0x000fe20000100800 */
[-C--:B------:R-:W-:Y:S01]  /*11dd0*/  IADD3 R245, P2, R245, R92.reuse, RZ ;  /* 0x0000005cf5f57210 */ /* 0x080fe20007f5e0ff */
[----:B------:R-:W-:Y:S01]  /*11de0*/  IMAD.X R223, R223, 0x1, R91, P3 ;  /* 0x00000001dfdf7824 */ /* 0x000fe200018e065b */
[----:B------:R-:W-:-:S04]  /*11df0*/  IADD3 R247, P3, R247, R92, RZ ;  /* 0x0000005cf7f77210 */ /* 0x000fc80007f7e0ff */
[----:B------:R0:W-:Y:S01]  /*11e00*/  STL [R1+0x788], R223 ;  /* 0x000788df01007387 */ /* 0x0001e20000100800 */
[----:B------:R-:W-:-:S03]  /*11e10*/  IMAD.X R217, R217, 0x1, R91, P4 ;  /* 0x00000001d9d97824 */ /* 0x000fc600020e065b */
[----:B------:R-:W-:Y:S01]  /*11e20*/  STL [R1+0x790], R215 ;  /* 0x000790d701007387 */ /* 0x000fe20000100800 */
[----:B------:R-:W-:-:S03]  /*11e30*/  IADD3 R219, P4, R219, R92, RZ ;  /* 0x0000005cdbdb7210 */ /* 0x000fc60007f9e0ff */
[----:B0-----:R-:W2:Y:S04]  /*11e40*/  LDL.LU R223, [R1+0x73c] ;  /* 0x00073c0001df7983 */ /* 0x001ea80000300800 */
[----:B------:R-:W-:Y:S04]  /*11e50*/  STL [R1+0x764], R245 ;  /* 0x000764f501007387 */ /* 0x000fe80000100800 */
[----:B------:R-:W-:Y:S01]  /*11e60*/  STL [R1+0x75c], R247 ;  /* 0x00075cf701007387 */ /* 0x000fe20000100800 */
[----:B---3--:R-:W-:-:S03]  /*11e70*/  IMAD.X R249, R249, 0x1, R91, P5 ;  /* 0x00000001f9f97824 */ /* 0x008fc600028e065b */
[----:B------:R-:W-:Y:S01]  /*11e80*/  STL [R1+0x780], R217 ;  /* 0x000780d901007387 */ /* 0x000fe20000100800 */
[----:B------:R-:W-:-:S03]  /*11e90*/  IADD3 R225, P5, R225, R92, RZ ;  /* 0x0000005ce1e17210 */ /* 0x000fc60007fbe0ff */
[----:B------:R-:W3:Y:S04]  /*11ea0*/  LDL.LU R220, [R1+0x760] ;  /* 0x0007600001dc7983 */ /* 0x000ee80000300800 */
[----:B------:R-:W-:Y:S04]  /*11eb0*/  STL [R1+0x754], R219 ;  /* 0x000754db01007387 */ /* 0x000fe80000100800 */
[----:B------:R-:W3:Y:S04]  /*11ec0*/  LDL.LU R218, [R1+0x734] ;  /* 0x0007340001da7983 */ /* 0x000ee80000300800 */
[----:B------:R-:W-:Y:S04]  /*11ed0*/  STL [R1+0x778], R249 ;  /* 0x000778f901007387 */ /* 0x000fe80000100800 */
[----:B------:R0:W-:Y:S04]  /*11ee0*/  STL [R1+0x74c], R225 ;  /* 0x00074ce101007387 */ /* 0x0001e80000100800 */
[----:B0-----:R-:W3:Y:S01]  /*11ef0*/  LDL.LU R225, [R1+0x758] ;  /* 0x0007580001e17983 */ /* 0x001ee20000300800 */
[----:B----4-:R-:W-:-:S05]  /*11f00*/  IMAD.X R227, R227, 0x1, R91, P6 ;  /* 0x00000001e3e37824 */ /* 0x010fca00030e065b */
[----:B------:R0:W-:Y:S04]  /*11f10*/  STL [R1+0x770], R227 ;  /* 0x000770e301007387 */ /* 0x0001e80000100800 */
[----:B0-----:R-:W4:Y:S04]  /*11f20*/  LDL.LU R227, [R1+0x72c] ;  /* 0x00072c0001e37983 */ /* 0x001f280000300800 */
[----:B------:R-:W4:Y:S01]  /*11f30*/  LDL.LU R216, [R1+0x750] ;  /* 0x0007500001d87983 */ /* 0x000f220000300800 */
[----:B------:R-:W-:-:S03]  /*11f40*/  IADD3 R251, P6, R251, R92, RZ ;  /* 0x0000005cfbfb7210 */ /* 0x000fc60007fde0ff */
[----:B------:R-:W4:Y:S04]  /*11f50*/  LDL.LU R206, [R1+0x724] ;  /* 0x0007240001ce7983 */ /* 0x000f280000300800 */
[----:B------:R0:W-:Y:S04]  /*11f60*/  STL [R1+0x744], R251 ;  /* 0x000744fb01007387 */ /* 0x0001e80000100800 */
[----:B0-----:R-:W4:Y:S04]  /*11f70*/  LDL.LU R251, [R1+0x748] ;  /* 0x0007480001fb7983 */ /* 0x001f280000300800 */
[----:B------:R-:W4:Y:S01]  /*11f80*/  LDL.LU R207, [R1+0x71c] ;  /* 0x00071c0001cf7983 */ /* 0x000f220000300800 */
[----:B------:R-:W-:-:S03]  /*11f90*/  IADD3.X R221, R221, R91, RZ, P1, !PT ;  /* 0x0000005bdddd7210 */ /* 0x000fc60000ffe4ff */
        /* <DEDUP_REMOVED lines=14> */
[----:B0-----:R-:W4:Y:S04]  /*12080*/  LDL.LU R221, [R1+0x6e4] ;  /* 0x0006e40001dd7983 */ /* 0x001f280000300800 */
[----:B------:R-:W4:Y:S04]  /*12090*/  LDL.LU R247, [R1+0x708] ;  /* 0x0007080001f77983 */ /* 0x000f280000300800 */
[----:B------:R-:W4:Y:S04]  /*120a0*/  LDL.LU R217, [R1+0x6dc] ;  /* 0x0006dc0001d97983 */ /* 0x000f280000300800 */
[----:B------:R-:W4:Y:S01]  /*120b0*/  LDL.LU R219, [R1+0x700] ;  /* 0x0007000001db7983 */ /* 0x000f220000300800 */
[----:B--2---:R-:W-:-:S05]  /*120c0*/  IADD3 R223, P1, R223, R92, RZ ;  /* 0x0000005cdfdf7210 */ /* 0x004fca0007f3e0ff */
[----:B------:R0:W-:Y:S04]  /*120d0*/  STL [R1+0x73c], R223 ;  /* 0x00073cdf01007387 */ /* 0x0001e80000100800 */
[----:B------:R-:W2:Y:S04]  /*120e0*/  LDL.LU R249, [R1+0x6d4] ;  /* 0x0006d40001f97983 */ /* 0x000ea80000300800 */
[----:B0-----:R-:W2:Y:S01]  /*120f0*/  LDL.LU R223, [R1+0x6f8] ;  /* 0x0006f80001df7983 */ /* 0x001ea20000300800 */
[--C-:B---3--:R-:W-:Y:S01]  /*12100*/  IMAD.X R220, R220, 0x1, R91.reuse, P2 ;  /* 0x00000001dcdc7824 */ /* 0x108fe200010e065b */
[----:B------:R-:W-:Y:S01]  /*12110*/  IADD3 R218, P2, R218, R92, RZ ;  /* 0x0000005cdada7210 */ /* 0x000fe20007f5e0ff */
[----:B------:R-:W-:-:S05]  /*12120*/  IMAD.X R225, R225, 0x1, R91, P3 ;  /* 0x00000001e1e17824 */ /* 0x000fca00018e065b */
[----:B------:R0:W-:Y:S04]  /*12130*/  STL [R1+0x758], R225 ;  /* 0x000758e101007387 */ /* 0x0001e80000100800 */
[----:B------:R-:W-:Y:S04]  /*12140*/  STL [R1+0x760], R220 ;  /* 0x000760dc01007387 */ /* 0x000fe80000100800 */
[----:B0-----:R-:W3:Y:S04]  /*12150*/  LDL.LU R225, [R1+0x6cc] ;  /* 0x0006cc0001e17983 */ /* 0x001ee80000300800 */
[----:B------:R-:W-:Y:S01]  /*12160*/  STL [R1+0x734], R218 ;  /* 0x000734da01007387 */ /* 0x000fe20000100800 */
[----:B----4-:R-:W-:-:S05]  /*12170*/  IADD3 R227, P3, R227, R92, RZ ;  /* 0x0000005ce3e37210 */ /* 0x010fca0007f7e0ff */
[----:B------:R0:W-:Y:S01]  /*12180*/  STL [R1+0x72c], R227 ;  /* 0x00072ce301007387 */ /* 0x0001e20000100800 */
[----:B------:R-:W-:-:S03]  /*12190*/  IMAD.X R216, R216, 0x1, R91, P4 ;  /* 0x00000001d8d87824 */ /* 0x000fc600020e065b */
[----:B0-----:R-:W4:Y:S01]  /*121a0*/  LDL.LU R227, [R1+0x6f0] ;  /* 0x0006f00001e37983 */ /* 0x001f220000300800 */
[----:B------:R-:W-:-:S05]  /*121b0*/  IMAD.X R251, R251, 0x1, R91, P5 ;  /* 0x00000001fbfb7824 */ /* 0x000fca00028e065b */
[----:B------:R0:W-:Y:S04]  /*121c0*/  STL [R1+0x748], R251 ;  /* 0x000748fb01007387 */ /* 0x0001e80000100800 */
[----:B------:R-:W-:Y:S04]  /*121d0*/  STL [R1+0x750], R216 ;  /* 0x000750d801007387 */ /* 0x000fe80000100800 */
[----:B0-----:R-:W4:Y:S01]  /*121e0*/  LDL.LU R251, [R1+0x6c4] ;  /* 0x0006c40001fb7983 */ /* 0x001f220000300800 */
[-C--:B------:R-:W-:Y:S02]  /*121f0*/  IADD3 R206, P4, R206, R92.reuse, RZ ;  /* 0x0000005ccece7210 */ /* 0x080fe40007f9e0ff */
[----:B------:R-:W-:-:S02]  /*12200*/  IADD3 R207, P5, R207, R92, RZ ;  /* 0x0000005ccfcf7210 */ /* 0x000fc40007fbe0ff */
[----:B------:R-:W-:Y:S01]  /*12210*/  IADD3.X R237, R237, R91, RZ, P6, !PT ;  /* 0x0000005beded7210 */ /* 0x000fe200037fe4ff */
[----:B------:R-:W-:Y:S01]  /*12220*/  IMAD.X R214, R214, 0x1, R91, P1 ;  /* 0x00000001d6d67824 */ /* 0x000fe200008e065b */
[-C--:B------:R-:W-:Y:S01]  /*12230*/  IADD3 R239, P6, R239, R92.reuse, RZ ;  /* 0x0000005cefef7210 */ /* 0x080fe20007fde0ff */
        /* <DEDUP_REMOVED lines=18> */
[----:B------:R-:W-:Y:S02]  /*12360*/  IMAD.X R245, R245, 0x1, R91, P6 ;  /* 0x00000001f5f57824 */ /* 0x000fe400030e065b */
[----:B------:R-:W-:Y:S01]  /*12370*/  STL [R1+0x6fc], R211 ;  /* 0x0006fcd301007387 */ /* 0x000fe20000100800 */
[----:B------:R-:W-:-:S03]  /*12380*/  IADD3 R221, P6, R221, R92, RZ ;  /* 0x0000005cdddd7210 */ /* 0x000fc60007fde0ff */
[----:B------:R-:W-:Y:S04]  /*12390*/  STL [R1+0x720], R241 ;  /* 0x000720f101007387 */ /* 0x000fe80000100800 */
[----:B------:R-:W-:Y:S04]  /*123a0*/  STL [R1+0x6f4], R243 ;  /* 0x0006f4f301007387 */ /* 0x000fe80000100800 */
[----:B------:R-:W-:Y:S04]  /*123b0*/  STL [R1+0x718], R213 ;  /* 0x000718d501007387 */ /* 0x000fe80000100800 */
[----:B------:R0:W-:Y:S04]  /*123c0*/  STL [R1+0x6e4], R221 ;  /* 0x0006e4dd01007387 */ /* 0x0001e80000100800 */
[----:B------:R-:W-:Y:S04]  /*123d0*/  STL [R1+0x6ec], R215 ;  /* 0x0006ecd701007387 */ /* 0x000fe80000100800 */
[----:B0-----:R-:W4:Y:S01]  /*123e0*/  LDL.LU R221, [R1+0x6e8] ;  /* 0x0006e80001dd7983 */ /* 0x001f220000300800 */
[--C-:B------:R-:W-:Y:S01]  /*123f0*/  IMAD.X R247, R247, 0x1, R91.reuse, P1 ;  /* 0x00000001f7f77824 */ /* 0x100fe200008e065b */
[-C--:B------:R-:W-:Y:S01]  /*12400*/  IADD3 R217, P1, R217, R92.reuse, RZ ;  /* 0x0000005cd9d97210 */ /* 0x080fe20007f3e0ff */
[--C-:B------:R-:W-:Y:S01]  /*12410*/  IMAD.X R219, R219, 0x1, R91.reuse, P2 ;  /* 0x00000001dbdb7824 */ /* 0x100fe200010e065b */
[----:B------:R-:W-:Y:S04]  /*12420*/  STL [R1+0x710], R245 ;  /* 0x000710f501007387 */ /* 0x000fe80000100800 */
[----:B------:R-:W-:Y:S04]  /*12430*/  STL [R1+0x708], R247 ;  /* 0x000708f701007387 */ /* 0x000fe80000100800 */
[----:B------:R-:W-:Y:S04]  /*12440*/  STL [R1+0x6dc], R217 ;  /* 0x0006dcd901007387 */ /* 0x000fe80000100800 */
[----:B------:R-:W4:Y:S04]  /*12450*/  LDL.LU R220, [R1+0x6bc] ;  /* 0x0006bc0001dc7983 */ /* 0x000f280000300800 */
[----:B------:R-:W-:Y:S04]  /*12460*/  STL [R1+0x700], R219 ;  /* 0x000700db01007387 */ /* 0x000fe80000100800 */
[----:B------:R-:W4:Y:S01]  /*12470*/  LDL.LU R218, [R1+0x6e0] ;  /* 0x0006e00001da7983 */ /* 0x000f220000300800 */
[----:B--2---:R-:W-:Y:S01]  /*12480*/  IADD3 R249, P2, R249, R92, RZ ;  /* 0x0000005cf9f97210 */ /* 0x004fe20007f5e0ff */
[----:B------:R-:W-:-:S04]  /*12490*/  IMAD.X R223, R223, 0x1, R91, P3 ;  /* 0x00000001dfdf7824 */ /* 0x000fc800018e065b */
[----:B------:R-:W-:Y:S04]  /*124a0*/  STL [R1+0x6d4], R249 ;  /* 0x0006d4f901007387 */ /* 0x000fe80000100800 */
[----:B------:R0:W-:Y:S04]  /*124b0*/  STL [R1+0x6f8], R223 ;  /* 0x0006f8df01007387 */ /* 0x0001e80000100800 */
[----:B0-----:R-:W2:Y:S01]  /*124c0*/  LDL.LU R223, [R1+0x6b4] ;  /* 0x0006b40001df7983 */ /* 0x001ea20000300800 */
[----:B---3--:R-:W-:-:S05]  /*124d0*/  IADD3 R225, P3, R225, R92, RZ ;  /* 0x0000005ce1e17210 */ /* 0x008fca0007f7e0ff */
[----:B------:R0:W-:Y:S04]  /*124e0*/  STL [R1+0x6cc], R225 ;  /* 0x0006cce101007387 */ /* 0x0001e80000100800 */
[----:B0-----:R-:W3:Y:S04]  /*124f0*/  LDL.LU R225, [R1+0x6d8] ;  /* 0x0006d80001e17983 */ /* 0x001ee80000300800 */
[----:B------:R-:W3:Y:S04]  /*12500*/  LDL.LU R216, [R1+0x6ac] ;  /* 0x0006ac0001d87983 */ /* 0x000ee80000300800 */
[----:B------:R-:W3:Y:S01]  /*12510*/  LDL.LU R206, [R1+0x6d0] ;  /* 0x0006d00001ce7983 */ /* 0x000ee20000300800 */
[----:B----4-:R-:W-:-:S05]  /*12520*/  IADD3.X R227, R227, R91, RZ, P4, !PT ;  /* 0x0000005be3e37210 */ /* 0x010fca00027fe4ff */
[----:B------:R0:W-:Y:S04]  /*12530*/  STL [R1+0x6f0], R227 ;  /* 0x0006f0e301007387 */ /* 0x0001e80000100800 */
[----:B0-----:R-:W4:Y:S04]  /*12540*/  LDL.LU R227, [R1+0x6a4] ;  /* 0x0006a40001e37983 */ /* 0x001f280000300800 */
[----:B------:R-:W4:Y:S01]  /*12550*/  LDL.LU R207, [R1+0x6c8] ;  /* 0x0006c80001cf7983 */ /* 0x000f220000300800 */
[----:B------:R-:W-:-:S03]  /*12560*/  IADD3 R251, P4, R251, R92, RZ ;  /* 0x0000005cfbfb7210 */ /* 0x000fc60007f9e0ff */
        /* <DEDUP_REMOVED lines=18> */
[----:B------:R-:W-:-:S05]  /*12690*/  IMAD.X R221, R221, 0x1, R91, P5 ;  /* 0x00000001dddd7824 */ /* 0x000fca00028e065b */
[----:B------:R0:W-:Y:S04]  /*126a0*/  STL [R1+0x6e8], R221 ;  /* 0x0006e8dd01007387 */ /* 0x0001e80000100800 */
[----:B------:R-:W4:Y:S04]  /*126b0*/  LDL.LU R249, [R1+0x680] ;  /* 0x0006800001f97983 */ /* 0x000f280000300800 */
[----:B0-----:R-:W4:Y:S01]  /*126c0*/  LDL.LU R221, [R1+0x654] ;  /* 0x0006540001dd7983 */ /* 0x001f220000300800 */
[-C--:B------:R-:W-:Y:S01]  /*126d0*/  IADD3 R220, P5, R220, R92.reuse, RZ ;  /* 0x0000005cdcdc7210 */ /* 0x080fe20007fbe0ff */
[----:B------:R-:W-:Y:S01]  /*126e0*/  IMAD.X R218, R218, 0x1, R91, P6 ;  /* 0x00000001dada7824 */ /* 0x000fe200030e065b */
[----:B--2---:R-:W-:-:S05]  /*126f0*/  IADD3 R223, P6, R223, R92, RZ ;  /* 0x0000005cdfdf7210 */ /* 0x004fca0007fde0ff */
[----:B------:R0:W-:Y:S04]  /*12700*/  STL [R1+0x6b4], R223 ;  /* 0x0006b4df01007387 */ /* 0x0001e80000100800 */
[----:B------:R-:W-:Y:S04]  /*12710*/  STL [R1+0x6bc], R220 ;  /* 0x0006bcdc01007387 */ /* 0x000fe80000100800 */
[----:B0-----:R-:W2:Y:S04]  /*12720*/  LDL.LU R223, [R1+0x678] ;  /* 0x0006780001df7983 */ /* 0x001ea80000300800 */
[----:B------:R-:W-:Y:S01]  /*12730*/  STL [R1+0x6e0], R218 ;  /* 0x0006e0da01007387 */ /* 0x000fe20000100800 */
[----:B---3--:R-:W-:-:S05]  /*12740*/  IMAD.X R225, R225, 0x1, R91, P1 ;  /* 0x00000001e1e17824 */ /* 0x008fca00008e065b */
[----:B------:R0:W-:Y:S01]  /*12750*/  STL [R1+0x6d8], R225 ;  /* 0x0006d8e101007387 */ /* 0x0001e20000100800 */
[-C--:B------:R-:W-:Y:S01]  /*12760*/  IADD3 R216, P1, R216, R92.reuse, RZ ;  /* 0x0000005cd8d87210 */ /* 0x080fe20007f3e0ff */
[----:B------:R-:W-:Y:S02]  /*12770*/  IMAD.X R206, R206, 0x1, R91, P2 ;  /* 0x00000001cece7824 */ /* 0x000fe400010e065b */
[----:B0-----:R-:W3:Y:S01]  /*12780*/  LDL.LU R225, [R1+0x64c] ;  /* 0x00064c0001e17983 */ /* 0x001ee20000300800 */
[----:B----4-:R-:W-:-:S05]  /*12790*/  IADD3 R227, P2, R227, R92, RZ ;  /* 0x0000005ce3e37210 */ /* 0x010fca0007f5e0ff */
[----:B------:R0:W-:Y:S01]  /*127a0*/  STL [R1+0x6a4], R227 ;  /* 0x0006a4e301007387 */ /* 0x0001e20000100800 */
[----:B------:R-:W-:-:S03]  /*127b0*/  IADD3.X R207, R207, R91, RZ, P3, !PT ;  /* 0x0000005bcfcf7210 */ /* 0x000fc60001ffe4ff */
[----:B------:R-:W-:Y:S01]  /*127c0*/  STL [R1+0x6ac], R216 ;  /* 0x0006acd801007387 */ /* 0x000fe20000100800 */
[-C--:B------:R-:W-:Y:S01]  /*127d0*/  IADD3 R237, P3, R237, R92.reuse, RZ ;  /* 0x0000005ceded7210 */ /* 0x080fe20007f7e0ff */
[----:B------:R-:W-:Y:S02]  /*127e0*/  IMAD.X R239, R239, 0x1, R91, P4 ;  /* 0x00000001efef7824 */ /* 0x000fe400020e065b */
[----:B0-----:R-:W4:Y:S04]  /*127f0*/  LDL.LU R227, [R1+0x670] ;  /* 0x0006700001e37983 */ /* 0x001f280000300800 */
        /* <DEDUP_REMOVED lines=21> */
[----:B------:R-:W-:-:S03]  /*12950*/  IMAD.X R251, R251, 0x1, R91, P4 ;  /* 0x00000001fbfb7824 */ /* 0x000fc600020e065b */
[----:B------:R-:W-:Y:S04]  /*12960*/  STL [R1+0x6a0], R243 ;  /* 0x0006a0f301007387 */ /* 0x000fe80000100800 */
[----:B------:R-:W-:Y:S04]  /*12970*/  STL [R1+0x674], R213 ;  /* 0x000674d501007387 */ /* 0x000fe80000100800 */
[----:B------:R0:W-:Y:S04]  /*12980*/  STL [R1+0x690], R251 ;  /* 0x000690fb01007387 */ /* 0x0001e80000100800 */
[----:B------:R-:W-:Y:S04]  /*12990*/  STL [R1+0x698], R215 ;  /* 0x000698d701007387 */ /* 0x000fe80000100800 */
[----:B0-----:R-:W4:Y:S01]  /*129a0*/  LDL.LU R251, [R1+0x644] ;  /* 0x0006440001fb7983 */ /* 0x001f220000300800 */
[-C--:B------:R-:W-:Y:S01]  /*129b0*/  IADD3 R245, P3, R245, R92.reuse, RZ ;  /* 0x0000005cf5f57210 */ /* 0x080fe20007f7e0ff */
[----:B------:R-:W-:Y:S01]  /*129c0*/  IMAD.X R217, R217, 0x1, R91, P5 ;  /* 0x00000001d9d97824 */ /* 0x000fe200028e065b */
[----:B------:R-:W-:-:S02]  /*129d0*/  IADD3 R247, P4, R247, R92, RZ ;  /* 0x0000005cf7f77210 */ /* 0x000fc40007f9e0ff */
[----:B------:R-:W-:Y:S01]  /*129e0*/  IADD3 R219, P5, R219, R92, RZ ;  /* 0x0000005cdbdb7210 */ /* 0x000fe20007fbe0ff */
[----:B------:R-:W-:Y:S01]  /*129f0*/  STL [R1+0x66c], R245 ;  /* 0x00066cf501007387 */ /* 0x000fe20000100800 */
[----:B------:R-:W-:-:S03]  /*12a00*/  IMAD.X R249, R249, 0x1, R91, P6 ;  /* 0x00000001f9f97824 */ /* 0x000fc600030e065b */
[----:B------:R-:W-:Y:S01]  /*12a10*/  STL [R1+0x664], R247 ;  /* 0x000664f701007387 */ /* 0x000fe20000100800 */
[----:B------:R-:W-:-:S03]  /*12a20*/  IADD3 R221, P6, R221, R92, RZ ;  /* 0x0000005cdddd7210 */ /* 0x000fc60007fde0ff */
[----:B------:R-:W-:Y:S04]  /*12a30*/  STL [R1+0x688], R217 ;  /* 0x000688d901007387 */ /* 0x000fe80000100800 */
[----:B------:R-:W4:Y:S04]  /*12a40*/  LDL.LU R220, [R1+0x668] ;  /* 0x0006680001dc7983 */ /* 0x000f280000300800 */
[----:B------:R-:W-:Y:S04]  /*12a50*/  STL [R1+0x65c], R219 ;  /* 0x00065cdb01007387 */ /* 0x000fe80000100800 */
[----:B------:R-:W4:Y:S04]  /*12a60*/  LDL.LU R218, [R1+0x63c] ;  /* 0x00063c0001da7983 */ /* 0x000f280000300800 */
[----:B------:R-:W-:Y:S04]  /*12a70*/  STL [R1+0x680], R249 ;  /* 0x000680f901007387 */ /* 0x000fe80000100800 */
[----:B------:R0:W-:Y:S04]  /*12a80*/  STL [R1+0x654], R221 ;  /* 0x000654dd01007387 */ /* 0x0001e80000100800 */
[----:B0-----:R-:W4:Y:S01]  /*12a90*/  LDL.LU R221, [R1+0x660] ;  /* 0x0006600001dd7983 */ /* 0x001f220000300800 */
[----:B--2---:R-:W-:-:S05]  /*12aa0*/  IADD3.X R223, R223, R91, RZ, P1, !PT ;  /* 0x0000005bdfdf7210 */ /* 0x004fca0000ffe4ff */
[----:B------:R0:W-:Y:S04]  /*12ab0*/  STL [R1+0x678], R223 ;  /* 0x000678df01007387 */ /* 0x0001e80000100800 */
[----:B0-----:R-:W2:Y:S04]  /*12ac0*/  LDL.LU R223, [R1+0x634] ;  /* 0x0006340001df7983 */ /* 0x001ea80000300800 */
[----:B------:R-:W2:Y:S04]  /*12ad0*/  LDL.LU R216, [R1+0x658] ;  /* 0x0006580001d87983 */ /* 0x000ea80000300800 */
[----:B------:R-:W2:Y:S01]  /*12ae0*/  LDL.LU R206, [R1+0x62c] ;  /* 0x00062c0001ce7983 */ /* 0x000ea20000300800 */
[----:B---3--:R-:W-:-:S05]  /*12af0*/  IADD3 R225, P1, R225, R92, RZ ;  /* 0x0000005ce1e17210 */ /* 0x008fca0007f3e0ff */
[----:B------:R0:W-:Y:S04]  /*12b00*/  STL [R1+0x64c], R225 ;  /* 0x00064ce101007387 */ /* 0x0001e80000100800 */
[----:B0-----:R-:W3:Y:S04]  /*12b10*/  LDL.LU R225, [R1+0x650] ;  /* 0x0006500001e17983 */ /* 0x001ee80000300800 */
[----:B------:R-:W3:Y:S04]  /*12b20*/  LDL.LU R207, [R1+0x624] ;  /* 0x0006240001cf7983 */ /* 0x000ee80000300800 */
[----:B------:R-:W3:Y:S04]  /*12b30*/  LDL.LU R237, [R1+0x648] ;  /* 0x0006480001ed7983 */ /* 0x000ee80000300800 */
[----:B------:R-:W3:Y:S01]  /*12b40*/  LDL.LU R239, [R1+0x61c] ;  /* 0x00061c0001ef7983 */ /* 0x000ee20000300800 */
[----:B----4-:R-:W-:-:S05]  /*12b50*/  IMAD.X R227, R227, 0x1, R91, P2 ;  /* 0x00000001e3e37824 */ /* 0x010fca00010e065b */
        /* <DEDUP_REMOVED lines=16> */
[----:B------:R-:W-:-:S05]  /*12c60*/  IADD3 R251, P2, R251, R92, RZ ;  /* 0x0000005cfbfb7210 */ /* 0x000fca0007f5e0ff */
[----:B------:R0:W-:Y:S04]  /*12c70*/  STL [R1+0x644], R251 ;  /* 0x000644fb01007387 */ /* 0x0001e80000100800 */
[----:B------:R-:W4:Y:S04]  /*12c80*/  LDL.LU R249, [R1+0x5dc] ;  /* 0x0005dc0001f97983 */ /* 0x000f280000300800 */
[----:B0-----:R-:W4:Y:S01]  /*12c90*/  LDL.LU R251, [R1+0x600] ;  /* 0x0006000001fb7983 */ /* 0x001f220000300800 */
[--C-:B------:R-:W-:Y:S02]  /*12ca0*/  IMAD.X R220, R220, 0x1, R91.reuse, P3 ;  /* 0x00000001dcdc7824 */ /* 0x100fe400018e065b */
[----:B------:R-:W-:-:S05]  /*12cb0*/  IMAD.X R221, R221, 0x1, R91, P4 ;  /* 0x00000001dddd7824 */ /* 0x000fca00020e065b */
[----:B------:R0:W-:Y:S04]  /*12cc0*/  STL [R1+0x660], R221 ;  /* 0x000660dd01007387 */ /* 0x0001e80000100800 */
[----:B------:R-:W-:Y:S04]  /*12cd0*/  STL [R1+0x668], R220 ;  /* 0x000668dc01007387 */ /* 0x000fe80000100800 */
[----:B0-----:R-:W4:Y:S01]  /*12ce0*/  LDL.LU R221, [R1+0x5d4] ;  /* 0x0005d40001dd7983 */ /* 0x001f220000300800 */
[----:B------:R-:W-:-:S05]  /*12cf0*/  IADD3 R218, P3, R218, R92, RZ ;  /* 0x0000005cdada7210 */ /* 0x000fca0007f7e0ff */
[----:B------:R-:W-:Y:S01]  /*12d00*/  STL [R1+0x63c], R218 ;  /* 0x00063cda01007387 */ /* 0x000fe20000100800 */
[----:B--2---:R-:W-:Y:S01]  /*12d10*/  IADD3 R223, P4, R223, R92, RZ ;  /* 0x0000005cdfdf7210 */ /* 0x004fe20007f9e0ff */
[----:B------:R-:W-:-:S04]  /*12d20*/  IMAD.X R216, R216, 0x1, R91, P5 ;  /* 0x00000001d8d87824 */ /* 0x000fc800028e065b */
[----:B------:R0:W-:Y:S01]  /*12d30*/  STL [R1+0x634], R223 ;  /* 0x000634df01007387 */ /* 0x0001e20000100800 */
[----:B------:R-:W-:-:S03]  /*12d40*/  IADD3 R206, P5, R206, R92, RZ ;  /* 0x0000005ccece7210 */ /* 0x000fc60007fbe0ff */
[----:B0-----:R-:W2:Y:S01]  /*12d50*/  LDL.LU R223, [R1+0x5f8] ;  /* 0x0005f80001df7983 */ /* 0x001ea20000300800 */
[----:B---3--:R-:W-:-:S05]  /*12d60*/  IADD3.X R225, R225, R91, RZ, P6, !PT ;  /* 0x0000005be1e17210 */ /* 0x008fca00037fe4ff */
[----:B------:R0:W-:Y:S01]  /*12d70*/  STL [R1+0x650], R225 ;  /* 0x000650e101007387 */ /* 0x0001e20000100800 */
[----:B------:R-:W-:-:S03]  /*12d80*/  IADD3 R207, P6, R207, R92, RZ ;  /* 0x0000005ccfcf7210 */ /* 0x000fc60007fde0ff */
[----:B------:R-:W-:Y:S01]  /*12d90*/  STL [R1+0x658], R216 ;  /* 0x000658d801007387 */ /* 0x000fe20000100800 */
[--C-:B------:R-:W-:Y:S01]  /*12da0*/  IMAD.X R237, R237, 0x1, R91.reuse, P1 ;  /* 0x00000001eded7824 */ /* 0x100fe200008e065b */
[----:B------:R-:W-:Y:S02]  /*12db0*/  IADD3 R239, P1, R239, R92, RZ ;  /* 0x0000005cefef7210 */ /* 0x000fe40007f3e0ff */
[----:B0-----:R-:W3:Y:S04]  /*12dc0*/  LDL.LU R225, [R1+0x5cc] ;  /* 0x0005cc0001e17983 */ /* 0x001ee80000300800 */
[----:B------:R-:W-:Y:S01]  /*12dd0*/  STL [R1+0x62c], R206 ;  /* 0x00062cce01007387 */ /* 0x000fe20000100800 */
[----:B----4-:R-:W-:-:S03]  /*12de0*/  IMAD.X R214, R214, 0x1, R91, P2 ;  /* 0x00000001d6d67824 */ /* 0x010fc600010e065b */
        /* <DEDUP_REMOVED lines=24> */
[----:B------:R0:W-:Y:S01]  /*12f70*/  STL [R1+0x5ec], R227 ;  /* 0x0005ece301007387 */ /* 0x0001e20000100800 */
[----:B------:R-:W-:-:S03]  /*12f80*/  IADD3 R217, P2, R217, R92, RZ ;  /* 0x0000005cd9d97210 */ /* 0x000fc60007f5e0ff */
[----:B------:R-:W-:Y:S01]  /*12f90*/  STL [R1+0x5f4], R215 ;  /* 0x0005f4d701007387 */ /* 0x000fe20000100800 */
[----:B------:R-:W-:-:S03]  /*12fa0*/  IMAD.X R219, R219, 0x1, R91, P3 ;  /* 0x00000001dbdb7824 */ /* 0x000fc600018e065b */
[----:B0-----:R-:W4:Y:S04]  /*12fb0*/  LDL.LU R227, [R1+0x5f0] ;  /* 0x0005f00001e37983 */ /* 0x001f280000300800 */
[----:B------:R-:W-:Y:S04]  /*12fc0*/  STL [R1+0x618], R245 ;  /* 0x000618f501007387 */ /* 0x000fe80000100800 */
[----:B------:R-:W-:Y:S01]  /*12fd0*/  STL [R1+0x610], R247 ;  /* 0x000610f701007387 */ /* 0x000fe20000100800 */
[----:B------:R-:W-:-:S03]  /*12fe0*/  IADD3 R249, P3, R249, R92, RZ ;  /* 0x0000005cf9f97210 */ /* 0x000fc60007f7e0ff */
[----:B------:R-:W-:Y:S01]  /*12ff0*/  STL [R1+0x5e4], R217 ;  /* 0x0005e4d901007387 */ /* 0x000fe20000100800 */
[----:B------:R-:W-:-:S03]  /*13000*/  IADD3.X R251, R251, R91, RZ, P4, !PT ;  /* 0x0000005bfbfb7210 */ /* 0x000fc600027fe4ff */
        /* <DEDUP_REMOVED lines=9> */
[----:B------:R-:W4:Y:S04]  /*130a0*/  LDL.LU R216, [R1+0x5b4] ;  /* 0x0005b40001d87983 */ /* 0x000f280000300800 */
[----:B------:R-:W4:Y:S01]  /*130b0*/  LDL.LU R206, [R1+0x5d8] ;  /* 0x0005d80001ce7983 */ /* 0x000f220000300800 */
[----:B--2---:R-:W-:-:S05]  /*130c0*/  IMAD.X R223, R223, 0x1, R91, P5 ;  /* 0x00000001dfdf7824 */ /* 0x004fca00028e065b */
[----:B------:R0:W-:Y:S04]  /*130d0*/  STL [R1+0x5f8], R223 ;  /* 0x0005f8df01007387 */ /* 0x0001e80000100800 */
[----:B0-----:R-:W2:Y:S04]  /*130e0*/  LDL.LU R223, [R1+0x5ac] ;  /* 0x0005ac0001df7983 */ /* 0x001ea80000300800 */
[----:B------:R-:W2:Y:S04]  /*130f0*/  LDL.LU R207, [R1+0x5d0] ;  /* 0x0005d00001cf7983 */ /* 0x000ea80000300800 */
[----:B------:R-:W2:Y:S04]  /*13100*/  LDL.LU R237, [R1+0x5a4] ;  /* 0x0005a40001ed7983 */ /* 0x000ea80000300800 */
[----:B------:R-:W2:Y:S01]  /*13110*/  LDL.LU R239, [R1+0x5c8] ;  /* 0x0005c80001ef7983 */ /* 0x000ea20000300800 */
[----:B---3--:R-:W-:-:S05]  /*13120*/  IADD3 R225, P5, R225, R92, RZ ;  /* 0x0000005ce1e17210 */ /* 0x008fca0007fbe0ff */
        /* <DEDUP_REMOVED lines=14> */
[----:B------:R-:W3:Y:S04]  /*13210*/  LDL.LU R217, [R1+0x590] ;  /* 0x0005900001d97983 */ /* 0x000ee80000300800 */
[----:B------:R-:W3:Y:S01]  /*13220*/  LDL.LU R219, [R1+0x564] ;  /* 0x0005640001db7983 */ /* 0x000ee20000300800 */
[----:B----4-:R-:W-:-:S05]  /*13230*/  IMAD.X R227, R227, 0x1, R91, P6 ;  /* 0x00000001e3e37824 */ /* 0x010fca00030e065b */
[----:B------:R0:W-:Y:S04]  /*13240*/  STL [R1+0x5f0], R227 ;  /* 0x0005f0e301007387 */ /* 0x0001e80000100800 */
[----:B------:R-:W4:Y:S04]  /*13250*/  LDL.LU R249, [R1+0x588] ;  /* 0x0005880001f97983 */ /* 0x000f280000300800 */
[----:B0-----:R-:W4:Y:S01]  /*13260*/  LDL.LU R227, [R1+0x55c] ;  /* 0x00055c0001e37983 */ /* 0x001f220000300800 */
[-C--:B------:R-:W-:Y:S01]  /*13270*/  IADD3 R220, P6, R220, R92.reuse, RZ ;  /* 0x0000005cdcdc7210 */ /* 0x080fe20007fde0ff */
[----:B------:R-:W-:Y:S01]  /*13280*/  IMAD.X R218, R218, 0x1, R91, P1 ;  /* 0x00000001dada7824 */ /* 0x000fe200008e065b */
[----:B------:R-:W-:-:S05]  /*13290*/  IADD3 R251, P1, R251, R92, RZ ;  /* 0x0000005cfbfb7210 */ /* 0x000fca0007f3e0ff */
[----:B------:R0:W-:Y:S04]  /*132a0*/  STL [R1+0x5bc], R251 ;  /* 0x0005bcfb01007387 */ /* 0x0001e80000100800 */
[----:B------:R-:W-:Y:S04]  /*132b0*/  STL [R1+0x5c4], R220 ;  /* 0x0005c4dc01007387 */ /* 0x000fe80000100800 */
[----:B0-----:R-:W4:Y:S04]  /*132c0*/  LDL.LU R251, [R1+0x580] ;  /* 0x0005800001fb7983 */ /* 0x001f280000300800 */
[----:B------:R-:W-:Y:S01]  /*132d0*/  STL [R1+0x5e8], R218 ;  /* 0x0005e8da01007387 */ /* 0x000fe20000100800 */
[----:B------:R-:W-:-:S05]  /*132e0*/  IMAD.X R221, R221, 0x1, R91, P2 ;  /* 0x00000001dddd7824 */ /* 0x000fca00010e065b */
[----:B------:R0:W-:Y:S04]  /*132f0*/  STL [R1+0x5e0], R221 ;  /* 0x0005e0dd01007387 */ /* 0x0001e80000100800 */
[----:B0-----:R-:W4:Y:S01]  /*13300*/  LDL.LU R221, [R1+0x554] ;  /* 0x0005540001dd7983 */ /* 0x001f220000300800 */
[----:B------:R-:W-:Y:S02]  /*13310*/  IADD3.X R206, R206, R91, RZ, P3, !PT ;  /* 0x0000005bcece7210 */ /* 0x000fe40001ffe4ff */
[-C--:B------:R-:W-:Y:S02]  /*13320*/  IADD3 R216, P2, R216, R92.reuse, RZ ;  /* 0x0000005cd8d87210 */ /* 0x080fe40007f5e0ff */
[----:B--2---:R-:W-:Y:S01]  /*13330*/  IADD3 R223, P3, R223, R92, RZ ;  /* 0x0000005cdfdf7210 */ /* 0x004fe20007f7e0ff */
[----:B------:R-:W-:-:S04]  /*13340*/  IMAD.X R207, R207, 0x1, R91, P4 ;  /* 0x00000001cfcf7824 */ /* 0x000fc800020e065b */
[----:B------:R0:W-:Y:S01]  /*13350*/  STL [R1+0x5ac], R223 ;  /* 0x0005acdf01007387 */ /* 0x0001e20000100800 */
[----:B------:R-:W-:-:S03]  /*13360*/  IADD3 R237, P4, R237, R92, RZ ;  /* 0x0000005ceded7210 */ /* 0x000fc60007f9e0ff */
[----:B------:R-:W-:Y:S01]  /*13370*/  STL [R1+0x5b4], R216 ;  /* 0x0005b4d801007387 */ /* 0x000fe20000100800 */
[----:B------:R-:W-:-:S03]  /*13380*/  IMAD.X R239, R239, 0x1, R91, P5 ;  /* 0x00000001efef7824 */ /* 0x000fc600028e065b */
[----:B0-----:R-:W2:Y:S04]  /*13390*/  LDL.LU R223, [R1+0x578] ;  /* 0x0005780001df7983 */ /* 0x001ea80000300800 */
[----:B------:R-:W-:Y:S04]  /*133a0*/  STL [R1+0x5d8], R206 ;  /* 0x0005d8ce01007387 */ /* 0x000fe80000100800 */
[----:B------:R-:W-:Y:S04]  /*133b0*/  STL [R1+0x5d0], R207 ;  /* 0x0005d0cf01007387 */ /* 0x000fe80000100800 */
[----:B------:R-:W-:Y:S04]  /*133c0*/  STL [R1+0x5a4], R237 ;  /* 0x0005a4ed01007387 */ /* 0x000fe80000100800 */
[----:B------:R-:W-:Y:S01]  /*133d0*/  STL [R1+0x5c8], R239 ;  /* 0x0005c8ef01007387 */ /* 0x000fe20000100800 */
[----:B---3--:R-:W-:Y:S01]  /*133e0*/  IADD3 R214, P5, R214, R92, RZ ;  /* 0x0000005cd6d67210 */ /* 0x008fe20007fbe0ff */
        /* <DEDUP_REMOVED lines=25> */
[----:B0-----:R-:W3:Y:S04]  /*13580*/  LDL.LU R225, [R1+0x54c] ;  /* 0x00054c0001e17983 */ /* 0x001ee80000300800 */
[----:B------:R-:W-:Y:S04]  /*13590*/  STL [R1+0x574], R245 ;  /* 0x000574f501007387 */ /* 0x000fe80000100800 */
[----:B------:R-:W-:Y:S01]  /*135a0*/  STL [R1+0x56c], R247 ;  /* 0x00056cf701007387 */ /* 0x000fe20000100800 */
[----:B----4-:R-:W-:-:S03]  /*135b0*/  IADD3.X R249, R249, R91, RZ, P1, !PT ;  /* 0x0000005bf9f97210 */ /* 0x010fc60000ffe4ff */
[----:B------:R-:W-:Y:S01]  /*135c0*/  STL [R1+0x590], R217 ;  /* 0x000590d901007387 */ /* 0x000fe20000100800 */
[----:B------:R-:W-:-:S03]  /*135d0*/  IADD3 R227, P1, R227, R92, RZ ;  /* 0x0000005ce3e37210 */ /* 0x000fc60007f3e0ff */
        /* <DEDUP_REMOVED lines=11> */
[----:B------:R-:W-:-:S05]  /*13690*/  IADD3 R221, P2, R221, R92, RZ ;  /* 0x0000005cdddd7210 */ /* 0x000fca0007f5e0ff */
[----:B------:R0:W-:Y:S04]  /*136a0*/  STL [R1+0x554], R221 ;  /* 0x000554dd01007387 */ /* 0x0001e80000100800 */
[----:B0-----:R-:W4:Y:S04]  /*136b0*/  LDL.LU R221, [R1+0x558] ;  /* 0x0005580001dd7983 */ /* 0x001f280000300800 */
[----:B------:R-:W4:Y:S04]  /*136c0*/  LDL.LU R207, [R1+0x52c] ;  /* 0x00052c0001cf7983 */ /* 0x000f280000300800 */
[----:B------:R-:W4:Y:S04]  /*136d0*/  LDL.LU R237, [R1+0x550] ;  /* 0x0005500001ed7983 */ /* 0x000f280000300800 */
[----:B------:R-:W4:Y:S01]  /*136e0*/  LDL.LU R239, [R1+0x524] ;  /* 0x0005240001ef7983 */ /* 0x000f220000300800 */
[----:B--2---:R-:W-:-:S05]  /*136f0*/  IMAD.X R223, R223, 0x1, R91, P3 ;  /* 0x00000001dfdf7824 */ /* 0x004fca00018e065b */
        /* <DEDUP_REMOVED lines=16> */
[----:B---3--:R-:W-:-:S05]  /*13800*/  IADD3 R225, P3, R225, R92, RZ ;  /* 0x0000005ce1e17210 */ /* 0x008fca0007f7e0ff */
[----:B------:R0:W-:Y:S04]  /*13810*/  STL [R1+0x54c], R225 ;  /* 0x00054ce101007387 */ /* 0x0001e80000100800 */
[----:B------:R-:W3:Y:S04]  /*13820*/  LDL.LU R249, [R1+0x4e4] ;  /* 0x0004e40001f97983 */ /* 0x000ee80000300800 */
[----:B0-----:R-:W3:Y:S01]  /*13830*/  LDL.LU R225, [R1+0x508] ;  /* 0x0005080001e17983 */ /* 0x001ee20000300800 */
[--C-:B----4-:R-:W-:Y:S01]  /*13840*/  IMAD.X R220, R220, 0x1, R91.reuse, P4 ;  /* 0x00000001dcdc7824 */ /* 0x110fe200020e065b */
[----:B------:R-:W-:Y:S01]  /*13850*/  IADD3 R218, P4, R218, R92, RZ ;  /* 0x0000005cdada7210 */ /* 0x000fe20007f9e0ff */
[----:B------:R-:W-:-:S05]  /*13860*/  IMAD.X R227, R227, 0x1, R91, P5 ;  /* 0x00000001e3e37824 */ /* 0x000fca00028e065b */
[----:B------:R0:W-:Y:S04]  /*13870*/  STL [R1+0x568], R227 ;  /* 0x000568e301007387 */ /* 0x0001e80000100800 */
[----:B------:R-:W-:Y:S04]  /*13880*/  STL [R1+0x570], R220 ;  /* 0x000570dc01007387 */ /* 0x000fe80000100800 */
[----:B0-----:R-:W4:Y:S04]  /*13890*/  LDL.LU R227, [R1+0x4dc] ;  /* 0x0004dc0001e37983 */ /* 0x001f280000300800 */
[----:B------:R-:W-:Y:S01]  /*138a0*/  STL [R1+0x544], R218 ;  /* 0x000544da01007387 */ /* 0x000fe20000100800 */
[----:B------:R-:W-:-:S05]  /*138b0*/  IADD3 R251, P5, R251, R92, RZ ;  /* 0x0000005cfbfb7210 */ /* 0x000fca0007fbe0ff */
[----:B------:R0:W-:Y:S04]  /*138c0*/  STL [R1+0x53c], R251 ;  /* 0x00053cfb01007387 */ /* 0x0001e80000100800 */
[----:B0-----:R-:W4:Y:S01]  /*138d0*/  LDL.LU R251, [R1+0x500] ;  /* 0x0005000001fb7983 */ /* 0x001f220000300800 */
[----:B------:R-:W-:Y:S01]  /*138e0*/  IADD3.X R216, R216, R91, RZ, P6, !PT ;  /* 0x0000005bd8d87210 */ /* 0x000fe200037fe4ff */
[----:B------:R-:W-:-:S05]  /*138f0*/  IMAD.X R221, R221, 0x1, R91, P1 ;  /* 0x00000001dddd7824 */ /* 0x000fca00008e065b */
[----:B------:R0:W-:Y:S04]  /*13900*/  STL [R1+0x558], R221 ;  /* 0x000558dd01007387 */ /* 0x0001e80000100800 */
[----:B------:R-:W-:Y:S04]  /*13910*/  STL [R1+0x560], R216 ;  /* 0x000560d801007387 */ /* 0x000fe80000100800 */
[----:B0-----:R-:W4:Y:S01]  /*13920*/  LDL.LU R221, [R1+0x4d4] ;  /* 0x0004d40001dd7983 */ /* 0x001f220000300800 */
[-C--:B------:R-:W-:Y:S01]  /*13930*/  IADD3 R206, P6, R206, R92.reuse, RZ ;  /* 0x0000005ccece7210 */ /* 0x080fe20007fde0ff */
[----:B------:R-:W-:Y:S01]  /*13940*/  IMAD.X R237, R237, 0x1, R91, P2 ;  /* 0x00000001eded7824 */ /* 0x000fe200010e065b */
[----:B------:R-:W-:-:S02]  /*13950*/  IADD3 R207, P1, R207, R92, RZ ;  /* 0x0000005ccfcf7210 */ /* 0x000fc40007f3e0ff */
[-C--:B------:R-:W-:Y:S01]  /*13960*/  IADD3 R239, P2, R239, R92.reuse, RZ ;  /* 0x0000005cefef7210 */ /* 0x080fe20007f5e0ff */
[----:B------:R-:W-:Y:S04]  /*13970*/  STL [R1+0x534], R206 ;  /* 0x000534ce01007387 */ /* 0x000fe80000100800 */
[----:B------:R-:W-:Y:S04]  /*13980*/  STL [R1+0x52c], R207 ;  /* 0x00052ccf01007387 */ /* 0x000fe80000100800 */
[----:B------:R-:W-:Y:S04]  /*13990*/  STL [R1+0x550], R237 ;  /* 0x000550ed01007387 */ /* 0x000fe80000100800 */
[----:B------:R-:W-:Y:S01]  /*139a0*/  STL [R1+0x524], R239 ;  /* 0x000524ef01007387 */ /* 0x000fe20000100800 */
[----:B--2---:R-:W-:Y:S01]  /*139b0*/  IMAD.X R214, R214, 0x1, R91, P3 ;  /* 0x00000001d6d67824 */ /* 0x004fe200018e065b */
[----:B------:R-:W-:-:S04]  /*139c0*/  IADD3 R212, P3, R212, R92, RZ ;  /* 0x0000005cd4d47210 */ /* 0x000fc80007f7e0ff */
        /* <DEDUP_REMOVED lines=16> */
[--C-:B------:R-:W-:Y:S01]  /*13ad0*/  IMAD.X R245, R245, 0x1, R91.reuse, P2 ;  /* 0x00000001f5f57824 */ /* 0x100fe200010e065b */
[----:B------:R-:W-:Y:S01]  /*13ae0*/  IADD3 R223, P2, R223, R92, RZ ;  /* 0x0000005cdfdf7210 */ /* 0x000fe20007f5e0ff */
[----:B------:R-:W-:Y:S01]  /*13af0*/  STL [R1+0x528], R213 ;  /* 0x000528d501007387 */ /* 0x000fe20000100800 */
[----:B------:R-:W-:-:S03]  /*13b00*/  IMAD.X R247, R247, 0x1, R91, P3 ;  /* 0x00000001f7f77824 */ /* 0x000fc600018e065b */
[----:B------:R0:W-:Y:S01]  /*13b10*/  STL [R1+0x4f4], R223 ;  /* 0x0004f4df01007387 */ /* 0x0001e20000100800 */
[----:B------:R-:W-:-:S03]  /*13b20*/  IADD3 R217, P3, R217, R92, RZ ;  /* 0x0000005cd9d97210 */ /* 0x000fc60007f7e0ff */
[----:B------:R-:W-:Y:S01]  /*13b30*/  STL [R1+0x4fc], R215 ;  /* 0x0004fcd701007387 */ /* 0x000fe20000100800 */
[----:B------:R-:W-:-:S03]  /*13b40*/  IADD3.X R219, R219, R91, RZ, P4, !PT ;  /* 0x0000005bdbdb7210 */ /* 0x000fc600027fe4ff */
[----:B0-----:R-:W2:Y:S04]  /*13b50*/  LDL.LU R223, [R1+0x4f8] ;  /* 0x0004f80001df7983 */ /* 0x001ea80000300800 */
[----:B------:R-:W-:Y:S04]  /*13b60*/  STL [R1+0x520], R245 ;  /* 0x000520f501007387 */ /* 0x000fe80000100800 */
[----:B------:R-:W-:Y:S04]  /*13b70*/  STL [R1+0x518], R247 ;  /* 0x000518f701007387 */ /* 0x000fe80000100800 */
[----:B------:R-:W-:Y:S04]  /*13b80*/  STL [R1+0x4ec], R217 ;  /* 0x0004ecd901007387 */ /* 0x000fe80000100800 */
[----:B------:R-:W2:Y:S01]  /*13b90*/  LDL.LU R220, [R1+0x4cc] ;  /* 0x0004cc0001dc7983 */ /* 0x000ea20000300800 */
[----:B---3--:R-:W-:-:S03]  /*13ba0*/  IADD3 R249, P4, R249, R92, RZ ;  /* 0x0000005cf9f97210 */ /* 0x008fc60007f9e0ff */
[----:B------:R-:W-:Y:S04]  /*13bb0*/  STL [R1+0x510], R219 ;  /* 0x000510db01007387 */ /* 0x000fe80000100800 */
[----:B------:R-:W3:Y:S01]  /*13bc0*/  LDL.LU R218, [R1+0x4f0] ;  /* 0x0004f00001da7983 */ /* 0x000ee20000300800 */
[----:B------:R-:W-:-:S03]  /*13bd0*/  IMAD.X R225, R225, 0x1, R91, P5 ;  /* 0x00000001e1e17824 */ /* 0x000fc600028e065b */
[----:B------:R-:W-:Y:S04]  /*13be0*/  STL [R1+0x4e4], R249 ;  /* 0x0004e4f901007387 */ /* 0x000fe80000100800 */
[----:B------:R0:W-:Y:S04]  /*13bf0*/  STL [R1+0x508], R225 ;  /* 0x000508e101007387 */ /* 0x0001e80000100800 */
[----:B0-----:R-:W3:Y:S01]  /*13c00*/  LDL.LU R225, [R1+0x4c4] ;  /* 0x0004c40001e17983 */ /* 0x001ee20000300800 */
[----:B----4-:R-:W-:-:S05]  /*13c10*/  IADD3 R227, P5, R227, R92, RZ ;  /* 0x0000005ce3e37210 */ /* 0x010fca0007fbe0ff */
[----:B------:R0:W-:Y:S04]  /*13c20*/  STL [R1+0x4dc], R227 ;  /* 0x0004dce301007387 */ /* 0x0001e80000100800 */
[----:B0-----:R-:W4:Y:S04]  /*13c30*/  LDL.LU R227, [R1+0x4e8] ;  /* 0x0004e80001e37983 */ /* 0x001f280000300800 */
[----:B------:R-:W4:Y:S04]  /*13c40*/  LDL.LU R216, [R1+0x4bc] ;  /* 0x0004bc0001d87983 */ /* 0x000f280000300800 */
[----:B------:R-:W4:Y:S01]  /*13c50*/  LDL.LU R206, [R1+0x4e0] ;  /* 0x0004e00001ce7983 */ /* 0x000f220000300800 */
[----:B------:R-:W-:-:S05]  /*13c60*/  IMAD.X R251, R251, 0x1, R91, P6 ;  /* 0x00000001fbfb7824 */ /* 0x000fca00030e065b */
[----:B------:R0:W-:Y:S04]  /*13c70*/  STL [R1+0x500], R251 ;  /* 0x000500fb01007387 */ /* 0x0001e80000100800 */
[----:B0-----:R-:W4:Y:S04]  /*13c80*/  LDL.LU R251, [R1+0x4b4] ;  /* 0x0004b40001fb7983 */ /* 0x001f280000300800 */
[----:B------:R-:W4:Y:S04]  /*13c90*/  LDL.LU R207, [R1+0x4d8] ;  /* 0x0004d80001cf7983 */ /* 0x000f280000300800 */
[----:B------:R-:W4:Y:S04]  /*13ca0*/  LDL.LU R237, [R1+0x4ac] ;  /* 0x0004ac0001ed7983 */ /* 0x000f280000300800 */
[----:B------:R-:W4:Y:S01]  /*13cb0*/  LDL.LU R239, [R1+0x4d0] ;  /* 0x0004d00001ef7983 */ /* 0x000f220000300800 */
[----:B------:R-:W-:-:S05]  /*13cc0*/  IADD3 R221, P6, R221, R92, RZ ;  /* 0x0000005cdddd7210 */ /* 0x000fca0007fde0ff */
        /* <DEDUP_REMOVED lines=16> */
[----:B--2---:R-:W-:-:S05]  /*13dd0*/  IMAD.X R223, R223, 0x1, R91, P1 ;  /* 0x00000001dfdf7824 */ /* 0x004fca00008e065b */
[----:B------:R0:W-:Y:S04]  /*13de0*/  STL [R1+0x4f8], R223 ;  /* 0x0004f8df01007387 */ /* 0x0001e80000100800 */
[----:B------:R-:W2:Y:S04]  /*13df0*/  LDL.LU R249, [R1+0x490] ;  /* 0x0004900001f97983 */ /* 0x000ea80000300800 */
[----:B0-----:R-:W2:Y:S01]  /*13e00*/  LDL.LU R223, [R1+0x464] ;  /* 0x0004640001df7983 */ /* 0x001ea20000300800 */
[-C--:B------:R-:W-:Y:S01]  /*13e10*/  IADD3 R220, P1, R220, R92.reuse, RZ ;  /* 0x0000005cdcdc7210 */ /* 0x080fe20007f3e0ff */
[----:B---3--:R-:W-:Y:S01]  /*13e20*/  IMAD.X R218, R218, 0x1, R91, P2 ;  /* 0x00000001dada7824 */ /* 0x008fe200010e065b */
[----:B------:R-:W-:-:S05]  /*13e30*/  IADD3 R225, P2, R225, R92, RZ ;  /* 0x0000005ce1e17210 */ /* 0x000fca0007f5e0ff */
[----:B------:R0:W-:Y:S04]  /*13e40*/  STL [R1+0x4c4], R225 ;  /* 0x0004c4e101007387 */ /* 0x0001e80000100800 */
[----:B------:R-:W-:Y:S04]  /*13e50*/  STL [R1+0x4cc], R220 ;  /* 0x0004ccdc01007387 */ /* 0x000fe80000100800 */
[----:B0-----:R-:W3:Y:S04]  /*13e60*/  LDL.LU R225, [R1+0x488] ;  /* 0x0004880001e17983 */ /* 0x001ee80000300800 */
[----:B------:R-:W-:Y:S01]  /*13e70*/  STL [R1+0x4f0], R218 ;  /* 0x0004f0da01007387 */ /* 0x000fe20000100800 */
[----:B----4-:R-:W-:-:S05]  /*13e80*/  IADD3.X R227, R227, R91, RZ, P3, !PT ;  /* 0x0000005be3e37210 */ /* 0x010fca0001ffe4ff */
[----:B------:R0:W-:Y:S01]  /*13e90*/  STL [R1+0x4e8], R227 ;  /* 0x0004e8e301007387 */ /* 0x0001e20000100800 */
[-C--:B------:R-:W-:Y:S01]  /*13ea0*/  IADD3 R216, P3, R216, R92.reuse, RZ ;  /* 0x0000005cd8d87210 */ /* 0x080fe20007f7e0ff */
[----:B------:R-:W-:Y:S02]  /*13eb0*/  IMAD.X R206, R206, 0x1, R91, P4 ;  /* 0x00000001cece7824 */ /* 0x000fe400020e065b */
[----:B0-----:R-:W4:Y:S01]  /*13ec0*/  LDL.LU R227, [R1+0x45c] ;  /* 0x00045c0001e37983 */ /* 0x001f220000300800 */
[----:B------:R-:W-:-:S05]  /*13ed0*/  IADD3 R251, P4, R251, R92, RZ ;  /* 0x0000005cfbfb7210 */ /* 0x000fca0007f9e0ff */
[----:B------:R0:W-:Y:S04]  /*13ee0*/  STL [R1+0x4b4], R251 ;  /* 0x0004b4fb01007387 */ /* 0x0001e80000100800 */
[----:B------:R-:W-:Y:S04]  /*13ef0*/  STL [R1+0x4bc], R216 ;  /* 0x0004bcd801007387 */ /* 0x000fe80000100800 */
[----:B0-----:R-:W4:Y:S01]  /*13f00*/  LDL.LU R251, [R1+0x480] ;  /* 0x0004800001fb7983 */ /* 0x001f220000300800 */
[--C-:B------:R-:W-:Y:S01]  /*13f10*/  IMAD.X R207, R207, 0x1, R91.reuse, P5 ;  /* 0x00000001cfcf7824 */ /* 0x100fe200028e065b */
[-C--:B------:R-:W-:Y:S01]  /*13f20*/  IADD3 R237, P5, R237, R92.reuse, RZ ;  /* 0x0000005ceded7210 */ /* 0x080fe20007fbe0ff */
[----:B------:R-:W-:Y:S01]  /*13f30*/  IMAD.X R239, R239, 0x1, R91, P6 ;  /* 0x00000001efef7824 */ /* 0x000fe200030e065b */
[----:B------:R-:W-:Y:S04]  /*13f40*/  STL [R1+0x4e0], R206 ;  /* 0x0004e0ce01007387 */ /* 0x000fe80000100800 */
        /* <DEDUP_REMOVED lines=21> */
[----:B------:R-:W-:-:S03]  /*140a0*/  IMAD.X R221, R221, 0x1, R91, P6 ;  /* 0x00000001dddd7824 */ /* 0x000fc600030e065b */
[----:B------:R-:W-:Y:S04]  /*140b0*/  STL [R1+0x484], R213 ;  /* 0x000484d501007387 */ /* 0x000fe80000100800 */
[----:B------:R0:W-:Y:S04]  /*140c0*/  STL [R1+0x4a0], R221 ;  /* 0x0004a0dd01007387 */ /* 0x0001e80000100800 */
[----:B------:R-:W-:Y:S04]  /*140d0*/  STL [R1+0x4a8], R215 ;  /* 0x0004a8d701007387 */ /* 0x000fe80000100800 */
[----:B0-----:R-:W4:Y:S01]  /*140e0*/  LDL.LU R221, [R1+0x454] ;  /* 0x0004540001dd7983 */ /* 0x001f220000300800 */
[----:B------:R-:W-:-:S02]  /*140f0*/  IADD3 R245, P5, R245, R92, RZ ;  /* 0x0000005cf5f57210 */ /* 0x000fc40007fbe0ff */
[-C--:B------:R-:W-:Y:S02]  /*14100*/  IADD3 R247, P6, R247, R92.reuse, RZ ;  /* 0x0000005cf7f77210 */ /* 0x080fe40007fde0ff */
[----:B------:R-:W-:Y:S01]  /*14110*/  IADD3.X R217, R217, R91, RZ, P1, !PT ;  /* 0x0000005bd9d97210 */ /* 0x000fe20000ffe4ff */
[----:B------:R-:W-:Y:S01]  /*14120*/  STL [R1+0x47c], R245 ;  /* 0x00047cf501007387 */ /* 0x000fe20000100800 */
[----:B------:R-:W-:-:S03]  /*14130*/  IADD3 R219, P1, R219, R92, RZ ;  /* 0x0000005cdbdb7210 */ /* 0x000fc60007f3e0ff */
[----:B------:R-:W-:Y:S04]  /*14140*/  STL [R1+0x474], R247 ;  /* 0x000474f701007387 */ /* 0x000fe80000100800 */
[----:B------:R-:W-:Y:S04]  /*14150*/  STL [R1+0x498], R217 ;  /* 0x000498d901007387 */ /* 0x000fe80000100800 */
[----:B------:R-:W4:Y:S04]  /*14160*/  LDL.LU R220, [R1+0x478] ;  /* 0x0004780001dc7983 */ /* 0x000f280000300800 */
[----:B------:R-:W-:Y:S04]  /*14170*/  STL [R1+0x46c], R219 ;  /* 0x00046cdb01007387 */ /* 0x000fe80000100800 */
[----:B------:R-:W4:Y:S01]  /*14180*/  LDL.LU R218, [R1+0x44c] ;  /* 0x00044c0001da7983 */ /* 0x000f220000300800 */
[----:B--2---:R-:W-:Y:S01]  /*14190*/  IMAD.X R249, R249, 0x1, R91, P2 ;  /* 0x00000001f9f97824 */ /* 0x004fe200010e065b */
[----:B------:R-:W-:-:S04]  /*141a0*/  IADD3 R223, P2, R223, R92, RZ ;  /* 0x0000005cdfdf7210 */ /* 0x000fc80007f5e0ff */
[----:B------:R-:W-:Y:S04]  /*141b0*/  STL [R1+0x490], R249 ;  /* 0x000490f901007387 */ /* 0x000fe80000100800 */
[----:B------:R0:W-:Y:S04]  /*141c0*/  STL [R1+0x464], R223 ;  /* 0x000464df01007387 */ /* 0x0001e80000100800 */
[----:B0-----:R-:W2:Y:S01]  /*141d0*/  LDL.LU R223, [R1+0x470] ;  /* 0x0004700001df7983 */ /* 0x001ea20000300800 */
[----:B---3--:R-:W-:-:S05]  /*141e0*/  IMAD.X R225, R225, 0x1, R91, P3 ;  /* 0x00000001e1e17824 */ /* 0x008fca00018e065b */
[----:B------:R0:W-:Y:S04]  /*141f0*/  STL [R1+0x488], R225 ;  /* 0x000488e101007387 */ /* 0x0001e80000100800 */
[----:B0-----:R-:W3:Y:S04]  /*14200*/  LDL.LU R225, [R1+0x444] ;  /* 0x0004440001e17983 */ /* 0x001ee80000300800 */
[----:B------:R-:W3:Y:S04]  /*14210*/  LDL.LU R216, [R1+0x468] ;  /* 0x0004680001d87983 */ /* 0x000ee80000300800 */
[----:B------:R-:W3:Y:S01]  /*14220*/  LDL.LU R206, [R1+0x43c] ;  /* 0x00043c0001ce7983 */ /* 0x000ee20000300800 */
[----:B----4-:R-:W-:-:S05]  /*14230*/  IADD3 R227, P3, R227, R92, RZ ;  /* 0x0000005ce3e37210 */ /* 0x010fca0007f7e0ff */
[----:B------:R0:W-:Y:S04]  /*14240*/  STL [R1+0x45c], R227 ;  /* 0x00045ce301007387 */ /* 0x0001e80000100800 */
[----:B0-----:R-:W4:Y:S04]  /*14250*/  LDL.LU R227, [R1+0x460] ;  /* 0x0004600001e37983 */ /* 0x001f280000300800 */
[----:B------:R-:W4:Y:S04]  /*14260*/  LDL.LU R207, [R1+0x434] ;  /* 0x0004340001cf7983 */ /* 0x000f280000300800 */
[----:B------:R-:W4:Y:S04]  /*14270*/  LDL.LU R237, [R1+0x458] ;  /* 0x0004580001ed7983 */ /* 0x000f280000300800 */
[----:B------:R-:W4:Y:S01]  /*14280*/  LDL.LU R239, [R1+0x42c] ;  /* 0x00042c0001ef7983 */ /* 0x000f220000300800 */
[----:B------:R-:W-:-:S05]  /*14290*/  IMAD.X R251, R251, 0x1, R91, P4 ;  /* 0x00000001fbfb7824 */ /* 0x000fca00020e065b */
        /* <DEDUP_REMOVED lines=25> */
[----:B0-----:R-:W2:Y:S04]  /*14430*/  LDL.LU R223, [R1+0x3e4] ;  /* 0x0003e40001df7983 */ /* 0x001ea80000300800 */
[----:B------:R-:W-:Y:S01]  /*14440*/  STL [R1+0x44c], R218 ;  /* 0x00044cda01007387 */ /* 0x000fe20000100800 */
[----:B---3--:R-:W-:Y:S01]  /*14450*/  IADD3 R225, P6, R225, R92, RZ ;  /* 0x0000005ce1e17210 */ /* 0x008fe20007fde0ff */
[----:B------:R-:W-:-:S04]  /*14460*/  IMAD.X R216, R216, 0x1, R91, P1 ;  /* 0x00000001d8d87824 */ /* 0x000fc800008e065b */
[----:B------:R0:W-:Y:S01]  /*14470*/  STL [R1+0x444], R225 ;  /* 0x000444e101007387 */ /* 0x0001e20000100800 */
[----:B------:R-:W-:-:S03]  /*14480*/  IADD3 R206, P1, R206, R92, RZ ;  /* 0x0000005ccece7210 */ /* 0x000fc60007f3e0ff */
[----:B0-----:R-:W3:Y:S01]  /*14490*/  LDL.LU R225, [R1+0x408] ;  /* 0x0004080001e17983 */ /* 0x001ee20000300800 */
[----:B----4-:R-:W-:-:S05]  /*144a0*/  IMAD.X R227, R227, 0x1, R91, P2 ;  /* 0x00000001e3e37824 */ /* 0x010fca00010e065b */
        /* <DEDUP_REMOVED lines=30> */
[----:B------:R-:W-:Y:S04]  /*14690*/  STL [R1+0x430], R213 ;  /* 0x000430d501007387 */ /* 0x000fe80000100800 */
[----:B------:R0:W-:Y:S04]  /*146a0*/  STL [R1+0x3fc], R251 ;  /* 0x0003fcfb01007387 */ /* 0x0001e80000100800 */
[----:B------:R-:W-:Y:S04]  /*146b0*/  STL [R1+0x404], R215 ;  /* 0x000404d701007387 */ /* 0x000fe80000100800 */
[----:B0-----:R-:W4:Y:S01]  /*146c0*/  LDL.LU R251, [R1+0x400] ;  /* 0x0004000001fb7983 */ /* 0x001f220000300800 */
[----:B------:R-:W-:-:S02]  /*146d0*/  IADD3.X R247, R247, R91, RZ, P4, !PT ;  /* 0x0000005bf7f77210 */ /* 0x000fc400027fe4ff */
[-C--:B------:R-:W-:Y:S01]  /*146e0*/  IADD3 R217, P4, R217, R92.reuse, RZ ;  /* 0x0000005cd9d97210 */ /* 0x080fe20007f9e0ff */
[----:B------:R-:W-:Y:S01]  /*146f0*/  IMAD.X R219, R219, 0x1, R91, P5 ;  /* 0x00000001dbdb7824 */ /* 0x000fe200028e065b */
[----:B------:R-:W-:Y:S04]  /*14700*/  STL [R1+0x428], R245 ;  /* 0x000428f501007387 */ /* 0x000fe80000100800 */
[----:B------:R-:W-:Y:S01]  /*14710*/  STL [R1+0x420], R247 ;  /* 0x000420f701007387 */ /* 0x000fe20000100800 */
[----:B------:R-:W-:-:S03]  /*14720*/  IADD3 R249, P5, R249, R92, RZ ;  /* 0x0000005cf9f97210 */ /* 0x000fc60007fbe0ff */
[----:B------:R-:W-:Y:S01]  /*14730*/  STL [R1+0x3f4], R217 ;  /* 0x0003f4d901007387 */ /* 0x000fe20000100800 */
[----:B------:R-:W-:-:S03]  /*14740*/  IMAD.X R221, R221, 0x1, R91, P6 ;  /* 0x00000001dddd7824 */ /* 0x000fc600030e065b */
        /* <DEDUP_REMOVED lines=8> */
[----:B0-----:R-:W2:Y:S04]  /*147d0*/  LDL.LU R223, [R1+0x3f0] ;  /* 0x0003f00001df7983 */ /* 0x001ea80000300800 */
[----:B------:R-:W2:Y:S04]  /*147e0*/  LDL.LU R216, [R1+0x3c4] ;  /* 0x0003c40001d87983 */ /* 0x000ea80000300800 */
[----:B------:R-:W2:Y:S01]  /*147f0*/  LDL.LU R206, [R1+0x3e8] ;  /* 0x0003e80001ce7983 */ /* 0x000ea20000300800 */
[----:B---3--:R-:W-:-:S05]  /*14800*/  IMAD.X R225, R225, 0x1, R91, P1 ;  /* 0x00000001e1e17824 */ /* 0x008fca00008e065b */
[----:B------:R0:W-:Y:S04]  /*14810*/  STL [R1+0x408], R225 ;  /* 0x000408e101007387 */ /* 0x0001e80000100800 */
[----:B0-----:R-:W3:Y:S04]  /*14820*/  LDL.LU R225, [R1+0x3bc] ;  /* 0x0003bc0001e17983 */ /* 0x001ee80000300800 */
[----:B------:R-:W3:Y:S04]  /*14830*/  LDL.LU R207, [R1+0x3e0] ;  /* 0x0003e00001cf7983 */ /* 0x000ee80000300800 */
[----:B------:R-:W3:Y:S04]  /*14840*/  LDL.LU R237, [R1+0x3b4] ;  /* 0x0003b40001ed7983 */ /* 0x000ee80000300800 */
[----:B------:R-:W3:Y:S01]  /*14850*/  LDL.LU R239, [R1+0x3d8] ;  /* 0x0003d80001ef7983 */ /* 0x000ee20000300800 */
[----:B----4-:R-:W-:-:S05]  /*14860*/  IADD3 R227, P1, R227, R92, RZ ;  /* 0x0000005ce3e37210 */ /* 0x010fca0007f3e0ff */
        /* <DEDUP_REMOVED lines=20> */
[----:B------:R-:W-:Y:S02]  /*149b0*/  IADD3 R220, P2, R220, R92, RZ ;  /* 0x0000005cdcdc7210 */ /* 0x000fe40007f5e0ff */
[----:B------:R-:W-:-:S02]  /*149c0*/  IADD3.X R218, R218, R91, RZ, P3, !PT ;  /* 0x0000005bdada7210 */ /* 0x000fc40001ffe4ff */
[----:B------:R-:W-:-:S05]  /*149d0*/  IADD3 R221, P3, R221, R92, RZ ;  /* 0x0000005cdddd7210 */ /* 0x000fca0007f7e0ff */
[----:B------:R0:W-:Y:S04]  /*149e0*/  STL [R1+0x3cc], R221 ;  /* 0x0003ccdd01007387 */ /* 0x0001e80000100800 */
[----:B------:R-:W-:Y:S04]  /*149f0*/  STL [R1+0x3d4], R220 ;  /* 0x0003d4dc01007387 */ /* 0x000fe80000100800 */
[----:B0-----:R-:W4:Y:S04]  /*14a00*/  LDL.LU R221, [R1+0x390] ;  /* 0x0003900001dd7983 */ /* 0x001f280000300800 */
[----:B------:R-:W-:Y:S01]  /*14a10*/  STL [R1+0x3f8], R218 ;  /* 0x0003f8da01007387 */ /* 0x000fe20000100800 */
[----:B--2---:R-:W-:Y:S01]  /*14a20*/  IMAD.X R223, R223, 0x1, R91, P4 ;  /* 0x00000001dfdf7824 */ /* 0x004fe200020e065b */
[----:B------:R-:W-:-:S04]  /*14a30*/  IADD3 R216, P4, R216, R92, RZ ;  /* 0x0000005cd8d87210 */ /* 0x000fc80007f9e0ff */
[----:B------:R0:W-:Y:S01]  /*14a40*/  STL [R1+0x3f0], R223 ;  /* 0x0003f0df01007387 */ /* 0x0001e20000100800 */
[----:B------:R-:W-:-:S03]  /*14a50*/  IMAD.X R206, R206, 0x1, R91, P5 ;  /* 0x00000001cece7824 */ /* 0x000fc600028e065b */
[----:B0-----:R-:W2:Y:S01]  /*14a60*/  LDL.LU R223, [R1+0x364] ;  /* 0x0003640001df7983 */ /* 0x001ea20000300800 */
[----:B---3--:R-:W-:Y:S01]  /*14a70*/  IADD3 R225, P5, R225, R92, RZ ;  /* 0x0000005ce1e17210 */ /* 0x008fe20007fbe0ff */
[----:B------:R-:W-:-:S04]  /*14a80*/  IMAD.X R207, R207, 0x1, R91, P6 ;  /* 0x00000001cfcf7824 */ /* 0x000fc800030e065b */
[----:B------:R0:W-:Y:S01]  /*14a90*/  STL [R1+0x3bc], R225 ;  /* 0x0003bce101007387 */ /* 0x0001e20000100800 */
[----:B------:R-:W-:-:S03]  /*14aa0*/  IADD3 R237, P6, R237, R92, RZ ;  /* 0x0000005ceded7210 */ /* 0x000fc60007fde0ff */
[----:B------:R-:W-:Y:S01]  /*14ab0*/  STL [R1+0x3c4], R216 ;  /* 0x0003c4d801007387 */ /* 0x000fe20000100800 */
[----:B------:R-:W-:-:S03]  /*14ac0*/  IMAD.X R239, R239, 0x1, R91, P1 ;  /* 0x00000001efef7824 */ /* 0x000fc600008e065b */
[----:B0-----:R-:W3:Y:S04]  /*14ad0*/  LDL.LU R225, [R1+0x388] ;  /* 0x0003880001e17983 */ /* 0x001ee80000300800 */
[----:B------:R-:W-:Y:S04]  /*14ae0*/  STL [R1+0x3e8], R206 ;  /* 0x0003e8ce01007387 */ /* 0x000fe80000100800 */
[----:B------:R-:W-:Y:S04]  /*14af0*/  STL [R1+0x3e0], R207 ;  /* 0x0003e0cf01007387 */ /* 0x000fe80000100800 */
[----:B------:R-:W-:Y:S01]  /*14b00*/  STL [R1+0x3b4], R237 ;  /* 0x0003b4ed01007387 */ /* 0x000fe20000100800 */
[----:B----4-:R-:W-:-:S03]  /*14b10*/  IADD3 R214, P1, R214, R92, RZ ;  /* 0x0000005cd6d67210 */ /* 0x010fc60007f3e0ff */
        /* <DEDUP_REMOVED lines=20> */
[----:B------:R-:W-:Y:S02]  /*14c60*/  IADD3.X R227, R227, R91, RZ, P1, !PT ;  /* 0x0000005be3e37210 */ /* 0x000fe40000ffe4ff */
[----:B------:R-:W-:-:S03]  /*14c70*/  IADD3 R247, P1, R247, R92, RZ ;  /* 0x0000005cf7f77210 */ /* 0x000fc60007f3e0ff */
[----:B------:R0:W-:Y:S01]  /*14c80*/  STL [R1+0x3a8], R227 ;  /* 0x0003a8e301007387 */ /* 0x0001e20000100800 */
[----:B------:R-:W-:-:S03]  /*14c90*/  IMAD.X R217, R217, 0x1, R91, P2 ;  /* 0x00000001d9d97824 */ /* 0x000fc600010e065b */
[----:B------:R-:W-:Y:S01]  /*14ca0*/  STL [R1+0x3b0], R215 ;  /* 0x0003b0d701007387 */ /* 0x000fe20000100800 */
[----:B------:R-:W-:-:S03]  /*14cb0*/  IADD3 R219, P2, R219, R92, RZ ;  /* 0x0000005cdbdb7210 */ /* 0x000fc60007f5e0ff */
[----:B0-----:R-:W4:Y:S04]  /*14cc0*/  LDL.LU R227, [R1+0x35c] ;  /* 0x00035c0001e37983 */ /* 0x001f280000300800 */
[----:B------:R-:W-:Y:S04]  /*14cd0*/  STL [R1+0x384], R245 ;  /* 0x000384f501007387 */ /* 0x000fe80000100800 */
[----:B------:R-:W-:Y:S01]  /*14ce0*/  STL [R1+0x37c], R247 ;  /* 0x00037cf701007387 */ /* 0x000fe20000100800 */
[----:B------:R-:W-:-:S03]  /*14cf0*/  IMAD.X R249, R249, 0x1, R91, P3 ;  /* 0x00000001f9f97824 */ /* 0x000fc600018e065b */
        /* <DEDUP_REMOVED lines=16> */
[----:B------:R-:W2:Y:S04]  /*14e00*/  LDL.LU R207, [R1+0x33c] ;  /* 0x00033c0001cf7983 */ /* 0x000ea80000300800 */
[----:B------:R-:W2:Y:S04]  /*14e10*/  LDL.LU R237, [R1+0x360] ;  /* 0x0003600001ed7983 */ /* 0x000ea80000300800 */
[----:B------:R-:W2:Y:S01]  /*14e20*/  LDL.LU R239, [R1+0x334] ;  /* 0x0003340001ef7983 */ /* 0x000ea20000300800 */
[----:B---3--:R-:W-:-:S05]  /*14e30*/  IMAD.X R225, R225, 0x1, R91, P5 ;  /* 0x00000001e1e17824 */ /* 0x008fca00028e065b */
        /* <DEDUP_REMOVED lines=16> */
[----:B----4-:R-:W-:-:S05]  /*14f40*/  IADD3 R227, P5, R227, R92, RZ ;  /* 0x0000005ce3e37210 */ /* 0x010fca0007fbe0ff */
        /* <DEDUP_REMOVED lines=8> */
[----:B------:R-:W-:-:S05]  /*14fd0*/  IADD3 R218, P6, R218, R92, RZ ;  /* 0x0000005cdada7210 */ /* 0x000fca0007fde0ff */
[----:B------:R-:W-:Y:S01]  /*14fe0*/  STL [R1+0x354], R218 ;  /* 0x000354da01007387 */ /* 0x000fe20000100800 */
[----:B------:R-:W-:-:S05]  /*14ff0*/  IADD3 R221, P1, R221, R92, RZ ;  /* 0x0000005cdddd7210 */ /* 0x000fca0007f3e0ff */
[----:B------:R0:W-:Y:S04]  /*15000*/  STL [R1+0x34c], R221 ;  /* 0x00034cdd01007387 */ /* 0x0001e80000100800 */
[----:B0-----:R-:W4:Y:S01]  /*15010*/  LDL.LU R221, [R1+0x310] ;  /* 0x0003100001dd7983 */ /* 0x001f220000300800 */
[--C-:B------:R-:W-:Y:S01]  /*15020*/  IMAD.X R216, R216, 0x1, R91.reuse, P2 ;  /* 0x00000001d8d87824 */ /* 0x100fe200010e065b */
[-C--:B------:R-:W-:Y:S01]  /*15030*/  IADD3 R206, P2, R206, R92.reuse, RZ ;  /* 0x0000005ccece7210 */ /* 0x080fe20007f5e0ff */
[----:B--2---:R-:W-:Y:S01]  /*15040*/  IMAD.X R223, R223, 0x1, R91, P3 ;  /* 0x00000001dfdf7824 */ /* 0x004fe200018e065b */
[----:B------:R-:W-:-:S04]  /*15050*/  IADD3 R207, P3, R207, R92, RZ ;  /* 0x0000005ccfcf7210 */ /* 0x000fc80007f7e0ff */
[----:B------:R0:W-:Y:S01]  /*15060*/  STL [R1+0x368], R223 ;  /* 0x000368df01007387 */ /* 0x0001e20000100800 */
[----:B------:R-:W-:-:S03]  /*15070*/  IMAD.X R237, R237, 0x1, R91, P4 ;  /* 0x00000001eded7824 */ /* 0x000fc600020e065b */
[----:B------:R-:W-:Y:S01]  /*15080*/  STL [R1+0x370], R216 ;  /* 0x000370d801007387 */ /* 0x000fe20000100800 */
[----:B------:R-:W-:-:S03]  /*15090*/  IADD3 R239, P4, R239, R92, RZ ;  /* 0x0000005cefef7210 */ /* 0x000fc60007f9e0ff */
[----:B0-----:R-:W2:Y:S04]  /*150a0*/  LDL.LU R223, [R1+0x2d8] ;  /* 0x0002d80001df7983 */ /* 0x001ea80000300800 */
[----:B------:R-:W-:Y:S04]  /*150b0*/  STL [R1+0x344], R206 ;  /* 0x000344ce01007387 */ /* 0x000fe80000100800 */
[----:B------:R-:W-:Y:S04]  /*150c0*/  STL [R1+0x33c], R207 ;  /* 0x00033ccf01007387 */ /* 0x000fe80000100800 */
[----:B------:R-:W-:Y:S04]  /*150d0*/  STL [R1+0x360], R237 ;  /* 0x000360ed01007387 */ /* 0x000fe80000100800 */
[----:B------:R-:W-:Y:S01]  /*150e0*/  STL [R1+0x334], R239 ;  /* 0x000334ef01007387 */ /* 0x000fe20000100800 */
[----:B---3--:R-:W-:-:S02]  /*150f0*/  IADD3.X R214, R214, R91, RZ, P5, !PT ;  /* 0x0000005bd6d67210 */ /* 0x008fc40002ffe4ff */
        /* <DEDUP_REMOVED lines=18> */
[----:B------:R-:W-:Y:S01]  /*15220*/  IADD3 R225, P4, R225, R92, RZ ;  /* 0x0000005ce1e17210 */ /* 0x000fe20007f9e0ff */
[----:B------:R-:W-:Y:S01]  /*15230*/  STL [R1+0x338], R213 ;  /* 0x000338d501007387 */ /* 0x000fe20000100800 */
[----:B------:R-:W-:-:S03]  /*15240*/  IMAD.X R247, R247, 0x1, R91, P5 ;  /* 0x00000001f7f77824 */ /* 0x000fc600028e065b */
[----:B------:R0:W-:Y:S01]  /*15250*/  STL [R1+0x304], R225 ;  /* 0x000304e101007387 */ /* 0x0001e20000100800 */
[----:B------:R-:W-:-:S03]  /*15260*/  IADD3 R217, P5, R217, R92, RZ ;  /* 0x0000005cd9d97210 */ /* 0x000fc60007fbe0ff */
[----:B------:R-:W-:Y:S01]  /*15270*/  STL [R1+0x30c], R215 ;  /* 0x00030cd701007387 */ /* 0x000fe20000100800 */
[----:B------:R-:W-:-:S03]  /*15280*/  IMAD.X R219, R219, 0x1, R91, P6 ;  /* 0x00000001dbdb7824 */ /* 0x000fc600030e065b */
[----:B0-----:R-:W3:Y:S04]  /*15290*/  LDL.LU R225, [R1+0x308] ;  /* 0x0003080001e17983 */ /* 0x001ee80000300800 */
[----:B------:R-:W-:Y:S04]  /*152a0*/  STL [R1+0x330], R245 ;  /* 0x000330f501007387 */ /* 0x000fe80000100800 */
[----:B------:R-:W-:Y:S04]  /*152b0*/  STL [R1+0x328], R247 ;  /* 0x000328f701007387 */ /* 0x000fe80000100800 */
[----:B------:R-:W-:Y:S04]  /*152c0*/  STL [R1+0x2fc], R217 ;  /* 0x0002fcd901007387 */ /* 0x000fe80000100800 */
[----:B------:R-:W3:Y:S01]  /*152d0*/  LDL.LU R220, [R1+0x2d0] ;  /* 0x0002d00001dc7983 */ /* 0x000ee20000300800 */
[----:B----4-:R-:W-:-:S03]  /*152e0*/  IADD3 R249, P6, R249, R92, RZ ;  /* 0x0000005cf9f97210 */ /* 0x010fc60007fde0ff */
[----:B------:R-:W-:Y:S04]  /*152f0*/  STL [R1+0x320], R219 ;  /* 0x000320db01007387 */ /* 0x000fe80000100800 */
[----:B------:R-:W4:Y:S01]  /*15300*/  LDL.LU R218, [R1+0x300] ;  /* 0x0003000001da7983 */ /* 0x000f220000300800 */
[----:B------:R-:W-:-:S03]  /*15310*/  IMAD.X R227, R227, 0x1, R91, P1 ;  /* 0x00000001e3e37824 */ /* 0x000fc600008e065b */
        /* <DEDUP_REMOVED lines=35> */
[-C--:B------:R-:W-:Y:S01]  /*15550*/  IADD3 R220, P3, R220, R92.reuse, RZ ;  /* 0x0000005cdcdc7210 */ /* 0x080fe20007f7e0ff */
[----:B----4-:R-:W-:Y:S01]  /*15560*/  IMAD.X R218, R218, 0x1, R91, P4 ;  /* 0x00000001dada7824 */ /* 0x010fe200020e065b */
        /* <DEDUP_REMOVED lines=8> */
[----:B------:R-:W-:Y:S01]  /*155f0*/  IMAD.X R206, R206, 0x1, R91, P6 ;  /* 0x00000001cece7824 */ /* 0x000fe200030e065b */
[-C--:B------:R-:W-:Y:S02]  /*15600*/  IADD3 R216, P5, R216, R92.reuse, RZ ;  /* 0x0000005cd8d87210 */ /* 0x080fe40007fbe0ff */
        /* <DEDUP_REMOVED lines=41> */
[----:B------:R-:W2:Y:S04]  /*158a0*/  LDL.LU R220, [R1+0x27c] ;  /* 0x00027c0001dc7983 */ /* 0x000ea80000300800 */
[----:B------:R-:W-:Y:S01]  /*158b0*/  STL [R1+0x270], R219 ;  /* 0x000270db01007387 */ /* 0x000fe20000100800 */
[----:B---3--:R-:W-:-:S03]  /*158c0*/  IMAD.X R249, R249, 0x1, R91, P4 ;  /* 0x00000001f9f97824 */ /* 0x008fc600020e065b */
[----:B------:R-:W3:Y:S01]  /*158d0*/  LDL.LU R218, [R1+0x250] ;  /* 0x0002500001da7983 */ /* 0x000ee20000300800 */
[----:B------:R-:W-:-:S03]  /*158e0*/  IADD3 R225, P4, R225, R92, RZ ;  /* 0x0000005ce1e17210 */ /* 0x000fc60007f9e0ff */
[----:B------:R-:W-:Y:S04]  /*158f0*/  STL [R1+0x294], R249 ;  /* 0x000294f901007387 */ /* 0x000fe80000100800 */
[----:B------:R0:W-:Y:S04]  /*15900*/  STL [R1+0x268], R225 ;  /* 0x000268e101007387 */ /* 0x0001e80000100800 */
[----:B0-----:R-:W3:Y:S01]  /*15910*/  LDL.LU R225, [R1+0x274] ;  /* 0x0002740001e17983 */ /* 0x001ee20000300800 */
[----:B----4-:R-:W-:-:S05]  /*15920*/  IMAD.X R227, R227, 0x1, R91, P5 ;  /* 0x00000001e3e37824 */ /* 0x010fca00028e065b */
        /* <DEDUP_REMOVED lines=10> */
[----:B------:R-:W-:-:S05]  /*159d0*/  IADD3.X R221, R221, R91, RZ, P6, !PT ;  /* 0x0000005bdddd7210 */ /* 0x000fca00037fe4ff */
        /* <DEDUP_REMOVED lines=20> */
[--C-:B------:R-:W-:Y:S01]  /*15b20*/  IMAD.X R220, R220, 0x1, R91.reuse, P1 ;  /* 0x00000001dcdc7824 */ /* 0x100fe200008e065b */
[----:B---3--:R-:W-:Y:S01]  /*15b30*/  IADD3 R218, P1, R218, R92, RZ ;  /* 0x0000005cdada7210 */ /* 0x008fe20007f3e0ff */
[----:B------:R-:W-:-:S05]  /*15b40*/  IMAD.X R225, R225, 0x1, R91, P2 ;  /* 0x00000001e1e17824 */ /* 0x000fca00010e065b */
[----:B------:R0:W-:Y:S04]  /*15b50*/  STL [R1+0x274], R225 ;  /* 0x000274e101007387 */ /* 0x0001e80000100800 */
[----:B------:R-:W-:Y:S04]  /*15b60*/  STL [R1+0x27c], R220 ;  /* 0x00027cdc01007387 */ /* 0x000fe80000100800 */
[----:B0-----:R-:W3:Y:S04]  /*15b70*/  LDL.LU R225, [R1+0x1e8] ;  /* 0x0001e80001e17983 */ /* 0x001ee80000300800 */
[----:B------:R-:W-:Y:S01]  /*15b80*/  STL [R1+0x250], R218 ;  /* 0x000250da01007387 */ /* 0x000fe20000100800 */
[----:B----4-:R-:W-:Y:S01]  /*15b90*/  IADD3 R227, P2, R227, R92, RZ ;  /* 0x0000005ce3e37210 */ /* 0x010fe20007f5e0ff */
[----:B------:R-:W-:-:S04]  /*15ba0*/  IMAD.X R216, R216, 0x1, R91, P3 ;  /* 0x00000001d8d87824 */ /* 0x000fc800018e065b */
[----:B------:R0:W-:Y:S04]  /*15bb0*/  STL [R1+0x248], R227 ;  /* 0x000248e301007387 */ /* 0x0001e80000100800 */
[----:B0-----:R-:W4:Y:S01]  /*15bc0*/  LDL.LU R227, [R1+0x20c] ;  /* 0x00020c0001e37983 */ /* 0x001f220000300800 */
[----:B------:R-:W-:-:S05]  /*15bd0*/  IMAD.X R251, R251, 0x1, R91, P4 ;  /* 0x00000001fbfb7824 */ /* 0x000fca00020e065b */
[----:B------:R0:W-:Y:S04]  /*15be0*/  STL [R1+0x264], R251 ;  /* 0x000264fb01007387 */ /* 0x0001e80000100800 */
[----:B------:R-:W-:Y:S04]  /*15bf0*/  STL [R1+0x26c], R216 ;  /* 0x00026cd801007387 */ /* 0x000fe80000100800 */
[----:B0-----:R-:W4:Y:S01]  /*15c00*/  LDL.LU R251, [R1+0x1e0] ;  /* 0x0001e00001fb7983 */ /* 0x001f220000300800 */
[-C--:B------:R-:W-:Y:S02]  /*15c10*/  IADD3 R206, P3, R206, R92.reuse, RZ ;  /* 0x0000005ccece7210 */ /* 0x080fe40007f7e0ff */
[----:B------:R-:W-:-:S02]  /*15c20*/  IADD3 R207, P4, R207, R92, RZ ;  /* 0x0000005ccfcf7210 */ /* 0x000fc40007f9e0ff */
[----:B------:R-:W-:Y:S02]  /*15c30*/  IADD3.X R237, R237, R91, RZ, P5, !PT ;  /* 0x0000005beded7210 */ /* 0x000fe40002ffe4ff */
[----:B------:R-:W-:Y:S01]  /*15c40*/  IADD3 R239, P5, R239, R92, RZ ;  /* 0x0000005cefef7210 */ /* 0x000fe20007fbe0ff */
        /* <DEDUP_REMOVED lines=69> */
[----:B------:R-:W4:Y:S01]  /*160a0*/  LDL.LU R249, [R1+0x19c] ;  /* 0x00019c0001f97983 */ /* 0x000f220000300800 */
[----:B------:R-:W-:-:S05]  /*160b0*/  IMAD.X R221, R221, 0x1, R91, P4 ;  /* 0x00000001dddd7824 */ /* 0x000fca00020e065b */
[----:B------:R1:W-:Y:S04]  /*160c0*/  STL [R1+0x204], R221 ;  /* 0x000204dd01007387 */ /* 0x0003e80000100800 */
[----:B0-----:R-:W4:Y:S04]  /*160d0*/  LDL.LU R251, [R1+0x170] ;  /* 0x0001700001fb7983 */ /* 0x001f280000300800 */
[----:B-1----:R-:W4:Y:S01]  /*160e0*/  LDL.LU R221, [R1+0x194] ;  /* 0x0001940001dd7983 */ /* 0x002f220000300800 */
[-C--:B------:R-:W-:Y:S01]  /*160f0*/  IADD3 R220, P4, R220, R92.reuse, RZ ;  /* 0x0000005cdcdc7210 */ /* 0x080fe20007f9e0ff */
[----:B------:R-:W-:Y:S01]  /*16100*/  IMAD.X R218, R218, 0x1, R91, P5 ;  /* 0x00000001dada7824 */ /* 0x000fe200028e065b */
[----:B--2---:R-:W-:-:S05]  /*16110*/  IADD3 R223, P5, R223, R92, RZ ;  /* 0x0000005cdfdf7210 */ /* 0x004fca0007fbe0ff */
[----:B------:R0:W-:Y:S04]  /*16120*/  STL [R1+0x1d0], R223 ;  /* 0x0001d0df01007387 */ /* 0x0001e80000100800 */
[----:B------:R-:W-:Y:S04]  /*16130*/  STL [R1+0x1d8], R220 ;  /* 0x0001d8dc01007387 */ /* 0x000fe80000100800 */
[----:B0-----:R-:W2:Y:S04]  /*16140*/  LDL.LU R223, [R1+0x184] ;  /* 0x0001840001df7983 */ /* 0x001ea80000300800 */
[----:B------:R-:W-:Y:S01]  /*16150*/  STL [R1+0x1fc], R218 ;  /* 0x0001fcda01007387 */ /* 0x000fe20000100800 */
[--C-:B---3--:R-:W-:Y:S01]  /*16160*/  IMAD.X R225, R225, 0x1, R91.reuse, P6 ;  /* 0x00000001e1e17824 */ /* 0x108fe200030e065b */
[----:B------:R-:W-:Y:S01]  /*16170*/  IADD3 R216, P6, R216, R92, RZ ;  /* 0x0000005cd8d87210 */ /* 0x000fe20007fde0ff */
[----:B------:R-:W-:-:S03]  /*16180*/  IMAD.X R206, R206, 0x1, R91, P1 ;  /* 0x00000001cece7824 */ /* 0x000fc600008e065b */
[----:B------:R0:W-:Y:S04]  /*16190*/  STL [R1+0x1f4], R225 ;  /* 0x0001f4e101007387 */ /* 0x0001e80000100800 */
[----:B0-----:R-:W3:Y:S01]  /*161a0*/  LDL.LU R225, [R1+0x17c] ;  /* 0x00017c0001e17983 */ /* 0x001ee20000300800 */
[----:B----4-:R-:W-:Y:S02]  /*161b0*/  IADD3 R227, P1, R227, R92, RZ ;  /* 0x0000005ce3e37210 */ /* 0x010fe40007f3e0ff */
[----:B------:R-:W-:-:S03]  /*161c0*/  IADD3.X R207, R207, R91, RZ, P2, !PT ;  /* 0x0000005bcfcf7210 */ /* 0x000fc600017fe4ff */
[----:B------:R0:W-:Y:S01]  /*161d0*/  STL [R1+0x1c0], R227 ;  /* 0x0001c0e301007387 */ /* 0x0001e20000100800 */
[----:B------:R-:W-:-:S03]  /*161e0*/  IADD3 R237, P2, R237, R92, RZ ;  /* 0x0000005ceded7210 */ /* 0x000fc60007f5e0ff */
[----:B------:R-:W-:Y:S01]  /*161f0*/  STL [R1+0x1c8], R216 ;  /* 0x0001c8d801007387 */ /* 0x000fe20000100800 */
[----:B------:R-:W-:-:S03]  /*16200*/  IMAD.X R239, R239, 0x1, R91, P3 ;  /* 0x00000001efef7824 */ /* 0x000fc600018e065b */
[----:B0-----:R-:W4:Y:S04]  /*16210*/  LDL.LU R227, [R1+0x16c] ;  /* 0x00016c0001e37983 */ /* 0x001f280000300800 */
[----:B------:R-:W-:Y:S04]  /*16220*/  STL [R1+0x1ec], R206 ;  /* 0x0001ecce01007387 */ /* 0x000fe80000100800 */
        /* <DEDUP_REMOVED lines=22> */
[-C--:B------:R-:W-:Y:S01]  /*16390*/  IADD3 R245, P2, R245, R92.reuse, RZ ;  /* 0x0000005cf5f57210 */ /* 0x080fe20007f5e0ff */
[--C-:B------:R-:W-:Y:S01]  /*163a0*/  IMAD.X R247, R247, 0x1, R91.reuse, P3 ;  /* 0x00000001f7f77824 */ /* 0x100fe200018e065b */
[-C--:B------:R-:W-:Y:S01]  /*163b0*/  IADD3 R90, P3, R90, R92.reuse, RZ ;  /* 0x0000005c5a5a7210 */ /* 0x080fe20007f7e0ff */
[----:B------:R-:W-:Y:S04]  /*163c0*/  STL [R1+0x1b4], R215 ;  /* 0x0001b4d701007387 */ /* 0x000fe80000100800 */
        /* <DEDUP_REMOVED lines=10> */
[----:B------:R-:W-:Y:S02]  /*16470*/  IADD3.X R221, R221, R91, RZ, P6, !PT ;  /* 0x0000005bdddd7210 */ /* 0x000fe400037fe4ff */
[----:B------:R-:W-:Y:S01]  /*16480*/  IADD3 R89, P6, R89, R92, RZ ;  /* 0x0000005c59597210 */ /* 0x000fe20007fde0ff */
[----:B------:R-:W-:Y:S04]  /*16490*/  STL [R1+0x19c], R249 ;  /* 0x00019cf901007387 */ /* 0x000fe80000100800 */
[----:B------:R0:W-:Y:S04]  /*164a0*/  STL [R1+0x168], R89 ;  /* 0x0001685901007387 */ /* 0x0001e80000100800 */
[----:B------:R-:W-:Y:S04]  /*164b0*/  STL [R1+0x170], R251 ;  /* 0x000170fb01007387 */ /* 0x000fe80000100800 */
[----:B0-----:R-:W4:Y:S04]  /*164c0*/  LDL.LU R89, [R1+0x998] ;  /* 0x0009980001597983 */ /* 0x001f280000300800 */
[----:B------:R-:W-:Y:S01]  /*164d0*/  STL [R1+0x194], R221 ;  /* 0x000194dd01007387 */ /* 0x000fe20000100800 */
[----:B------:R-:W-:Y:S01]  /*164e0*/  UMOV UR38, UR10 ;  /* 0x0000000a00267c82 */ /* 0x000fe20008000000 */
[----:B------:R-:W-:-:S02]  /*164f0*/  UMOV UR39, UR11 ;  /* 0x0000000b00277c82 */ /* 0x000fc40008000000 */
[----:B------:R-:W-:Y:S01]  /*16500*/  HGMMA.64x32x16.F32.BF16 R24, gdesc[UR36].tnspA, R24 ;  /* 0x20600000241879f0 */ /* 0x000fe20008701818 */
[----:B------:R-:W-:Y:S01]  /*16510*/  UMOV UR42, UR14 ;  /* 0x0000000e002a7c82 */ /* 0x000fe20008000000 */
[----:B------:R-:W-:Y:S02]  /*16520*/  UMOV UR43, UR15 ;  /* 0x0000000f002b7c82 */ /* 0x000fe40008000000 */
[----:B------:R-:W-:Y:S01]  /*16530*/  HGMMA.64x32x16.F32.BF16 R24, gdesc[UR40].tnspA, R24 ;  /* 0x20600000281879f0 */ /* 0x000fe20008701818 */
[--C-:B--2---:R-:W-:Y:S01]  /*16540*/  IMAD.X R223, R223, 0x1, R91.reuse, P2 ;  /* 0x00000001dfdf7824 */ /* 0x104fe200010e065b */
[----:B---3--:R-:W-:Y:S01]  /*16550*/  IADD3.X R225, R225, R91, RZ, P3, !PT ;  /* 0x0000005be1e17210 */ /* 0x008fe20001ffe4ff */
[----:B----4-:R-:W-:-:S05]  /*16560*/  IMAD.X R90, R90, 0x1, R91, P1 ;  /* 0x000000015a5a7824 */ /* 0x010fca00008e065b */
[----:B------:R0:W-:Y:S02]  /*16570*/  STL [R1+0x18c], R90 ;  /* 0x00018c5a01007387 */ /* 0x0001e40000100800 */
[----:B0-----:R-:W0:Y:S02]  /*16580*/  LDC R90, c[0x0][0x23c] ;  /* 0x00008f00ff5a7b82 */ /* 0x001e240000000800 */
[----:B0-----:R-:W-:-:S04]  /*16590*/  IMAD.SHL.U32 R90, R90, 0x80, RZ ;  /* 0x000000805a5a7824 */ /* 0x001fc800078e00ff */
[----:B------:R-:W-:Y:S02]  /*165a0*/  IMAD.SHL.U32 R90, R90, 0x2, RZ ;  /* 0x000000025a5a7824 */ /* 0x000fe400078e00ff */
[----:B------:R-:W-:-:S03]  /*165b0*/  IMAD.X R89, R89, 0x1, R91, P4 ;  /* 0x0000000159597824 */ /* 0x000fc600020e065b */
[-C--:B------:R-:W-:Y:S02]  /*165c0*/  IADD3 R205, P1, R205, R90.reuse, RZ ;  /* 0x0000005acdcd7210 */ /* 0x080fe40007f3e0ff */
[----:B------:R-:W-:-:S03]  /*165d0*/  IADD3 R204, P2, R204, R90, RZ ;  /* 0x0000005acccc7210 */ /* 0x000fc60007f5e0ff */
[----:B------:R-:W-:Y:S04]  /*165e0*/  STL [R1+0x160], R205 ;  /* 0x000160cd01007387 */ /* 0x000fe80000100800 */
[----:B------:R-:W-:Y:S04]  /*165f0*/  STL [R1+0x184], R223 ;  /* 0x000184df01007387 */ /* 0x000fe80000100800 */
[----:B------:R-:W-:Y:S04]  /*16600*/  STL [R1+0x158], R204 ;  /* 0x000158cc01007387 */ /* 0x000fe80000100800 */
[----:B------:R0:W-:Y:S04]  /*16610*/  STL [R1+0x174], R89 ;  /* 0x0001745901007387 */ /* 0x0001e80000100800 */
[----:B------:R-:W-:Y:S04]  /*16620*/  STL [R1+0x17c], R225 ;  /* 0x00017ce101007387 */ /* 0x000fe80000100800 */
[----:B0-----:R-:W2:Y:S01]  /*16630*/  LDL.LU R89, [R1+0x994] ;  /* 0x0009940001597983 */ /* 0x001ea20000300800 */
[----:B------:R-:W-:Y:S01]  /*16640*/  UMOV UR46, UR18 ;  /* 0x00000012002e7c82 */ /* 0x000fe20008000000 */
[----:B------:R-:W-:-:S02]  /*16650*/  UMOV UR47, UR19 ;  /* 0x00000013002f7c82 */ /* 0x000fc40008000000 */
[----:B------:R-:W-:Y:S01]  /*16660*/  HGMMA.64x32x16.F32.BF16 R24, gdesc[UR44].tnspA, R24 ;  /* 0x206000002c1879f0 */ /* 0x000fe20008701818 */
[----:B------:R-:W-:Y:S01]  /*16670*/  UMOV UR50, UR22 ;  /* 0x0000001600327c82 */ /* 0x000fe20008000000 */
[----:B------:R-:W-:Y:S02]  /*16680*/  UMOV UR51, UR23 ;  /* 0x0000001700337c82 */ /* 0x000fe40008000000 */
[----:B------:R-:W-:Y:S01]  /*16690*/  HGMMA.64x32x16.F32.BF16 R24, gdesc[UR48].tnspA, R24 ;  /* 0x20600000301879f0 */ /* 0x000fe20008701818 */
[----:B------:R-:W-:Y:S01]  /*166a0*/  UMOV UR54, UR26 ;  /* 0x0000001a00367c82 */ /* 0x000fe20008000000 */
[----:B------:R-:W-:Y:S01]  /*166b0*/  UMOV UR55, UR27 ;  /* 0x0000001b00377c82 */ /* 0x000fe20008000000 */
[-C--:B------:R-:W-:Y:S01]  /*166c0*/  IADD3 R202, P3, R202, R90.reuse, RZ ;  /* 0x0000005acaca7210 */ /* 0x080fe20007f7e0ff */
[--C-:B------:R-:W-:Y:S01]  /*166d0*/  IMAD.X R0, R0, 0x1, R91.reuse, P6 ;  /* 0x0000000100007824 */ /* 0x100fe200030e065b */
[-C--:B------:R-:W-:Y:S01]  /*166e0*/  IADD3 R200, P4, R200, R90.reuse, RZ ;  /* 0x0000005ac8c87210 */ /* 0x080fe20007f9e0ff */
[----:B------:R-:W-:Y:S01]  /*166f0*/  HGMMA.64x32x16.F32.BF16 R24, gdesc[UR52].tnspA, R24 ;  /* 0x20600000341879f0 */ /* 0x000fe20008701818 */
[----:B------:R-:W-:Y:S01]  /*16700*/  IMAD.X R227, R227, 0x1, R91, P5 ;  /* 0x00000001e3e37824 */ /* 0x000fe200028e065b */
[----:B------:R-:W-:Y:S01]  /*16710*/  UMOV UR58, UR30 ;  /* 0x0000001e003a7c82 */ /* 0x000fe20008000000 */
[----:B------:R-:W-:Y:S01]  /*16720*/  UMOV UR59, UR31 ;  /* 0x0000001f003b7c82 */ /* 0x000fe20008000000 */
[----:B------:R-:W-:Y:S01]  /*16730*/  STL [R1+0x150], R202 ;  /* 0x000150ca01007387 */ /* 0x000fe20000100800 */
[----:B------:R-:W-:-:S02]  /*16740*/  IADD3 R198, P5, R198, R90, RZ ;  /* 0x0000005ac6c67210 */ /* 0x000fc40007fbe0ff */
[----:B------:R-:W-:Y:S01]  /*16750*/  IADD3 R196, P6, R196, R90, RZ ;  /* 0x0000005ac4c47210 */ /* 0x000fe20007fde0ff */
[----:B------:R-:W-:Y:S04]  /*16760*/  STL [R1+0x148], R200 ;  /* 0x000148c801007387 */ /* 0x000fe80000100800 */
[----:B------:R0:W-:Y:S04]  /*16770*/  STL [R1+0x164], R0 ;  /* 0x0001640001007387 */ /* 0x0001e80000100800 */
[----:B------:R1:W-:Y:S04]  /*16780*/  STL [R1+0x16c], R227 ;  /* 0x00016ce301007387 */ /* 0x0003e80000100800 */
[----:B0-----:R1:W5:Y:S04]  /*16790*/  LDL.LU R0, [R1+0x990] ;  /* 0x0009900001007983 */ /* 0x0013680000300800 */
[----:B------:R1:W-:Y:S04]  /*167a0*/  STL [R1+0x140], R198 ;  /* 0x000140c601007387 */ /* 0x0003e80000100800 */
[----:B------:R1:W-:Y:S01]  /*167b0*/  STL [R1+0x138], R196 ;  /* 0x000138c401007387 */ /* 0x0003e20000100800 */
[----:B------:R-:W-:Y:S01]  /*167c0*/  HGMMA.64x32x16.F32.BF16 R24, gdesc[UR56].tnspA, R24, gsb0 ;  /* 0x20600000381879f0 */ /* 0x000fe20008001818 */
[----:B------:R-:W-:Y:S01]  /*167d0*/  IADD3 R156, P0, R156, R92, RZ ;  /* 0x0000005c9c9c7210 */ /* 0x000fe20007f1e0ff */
[----:B------:R-:W-:-:S03]  /*167e0*/  VIADD R2, R2, 0x1 ;  /* 0x0000000102027836 */ /* 0x000fc60000000000 */
[----:B------:R-:W-:Y:S02]  /*167f0*/  IADD3.X R157, R157, R91, RZ, P0, !PT ;  /* 0x0000005b9d9d7210 */ /* 0x000fe400007fe4ff */
[----:B------:R-:W-:Y:S01]  /*16800*/  ISETP.NE.U32.AND P0, PT, R2, R106, PT ;  /* 0x0000006a0200720c */ /* 0x000fe20003f05070 */
[--C-:B--2---:R-:W-:Y:S01]  /*16810*/  IMAD.X R195, R195, 0x1, R89.reuse, P1 ;  /* 0x00000001c3c37824 */ /* 0x104fe200008e0659 */
[-C--:B------:R-:W-:Y:S02]  /*16820*/  IADD3 R194, P1, R194, R90.reuse, RZ ;  /* 0x0000005ac2c27210 */ /* 0x080fe40007f3e0ff */
[----:B------:R-:W-:Y:S01]  /*16830*/  IADD3.X R193, R193, R89, RZ, P2, !PT ;  /* 0x00000059c1c17210 */ /* 0x000fe200017fe4ff */
[--C-:B------:R-:W-:Y:S01]  /*16840*/  IMAD.X R191, R191, 0x1, R89.reuse, P3 ;  /* 0x00000001bfbf7824 */ /* 0x100fe200018e0659 */
[-C--:B------:R-:W-:Y:S01]  /*16850*/  IADD3 R192, P2, R192, R90.reuse, RZ ;  /* 0x0000005ac0c07210 */ /* 0x080fe20007f5e0ff */
[----:B------:R1:W-:Y:S01]  /*16860*/  STL [R1+0x15c], R195 ;  /* 0x00015cc301007387 */ /* 0x0003e20000100800 */
[-C--:B------:R-:W-:Y:S01]  /*16870*/  IADD3 R190, P3, R190, R90.reuse, RZ ;  /* 0x0000005abebe7210 */ /* 0x080fe20007f7e0ff */
[--C-:B------:R-:W-:Y:S01]  /*16880*/  IMAD.X R189, R189, 0x1, R89.reuse, P4 ;  /* 0x00000001bdbd7824 */ /* 0x100fe200020e0659 */
[-C--:B------:R-:W-:Y:S01]  /*16890*/  IADD3 R188, P4, R188, R90.reuse, RZ ;  /* 0x0000005abcbc7210 */ /* 0x080fe20007f9e0ff */
[----:B------:R1:W-:Y:S01]  /*168a0*/  STL [R1+0x130], R194 ;  /* 0x000130c201007387 */ /* 0x0003e20000100800 */
[----:B------:R-:W-:Y:S01]  /*168b0*/  IMAD.X R187, R187, 0x1, R89, P5 ;  /* 0x00000001bbbb7824 */ /* 0x000fe200028e0659 */
[----:B------:R-:W-:-:S02]  /*168c0*/  IADD3 R186, P5, R186, R90, RZ ;  /* 0x0000005ababa7210 */ /* 0x000fc40007fbe0ff */
[----:B------:R1:W-:Y:S01]  /*168d0*/  STL [R1+0x154], R193 ;  /* 0x000154c101007387 */ /* 0x0003e20000100800 */
[----:B------:R-:W-:-:S03]  /*168e0*/  IMAD.X R185, R185, 0x1, R89, P6 ;  /* 0x00000001b9b97824 */ /* 0x000fc600030e0659 */
[----:B------:R1:W-:Y:S01]  /*168f0*/  STL [R1+0x128], R192 ;  /* 0x000128c001007387 */ /* 0x0003e20000100800 */
[----:B------:R-:W-:-:S03]  /*16900*/  IADD3 R184, P6, R184, R90, RZ ;  /* 0x0000005ab8b87210 */ /* 0x000fc60007fde0ff */
[----:B------:R1:W-:Y:S01]  /*16910*/  STL [R1+0x14c], R191 ;  /* 0x00014cbf01007387 */ /* 0x0003e20000100800 */
[----:B------:R-:W-:-:S03]  /*16920*/  IADD3.X R183, R183, R89, RZ, P1, !PT ;  /* 0x00000059b7b77210 */ /* 0x000fc60000ffe4ff */
[----:B------:R1:W-:Y:S01]  /*16930*/  STL [R1+0x120], R190 ;  /* 0x000120be01007387 */ /* 0x0003e20000100800 */
[----:B------:R-:W-:-:S03]  /*16940*/  IADD3 R182, P1, R182, R90, RZ ;  /* 0x0000005ab6b67210 */ /* 0x000fc60007f3e0ff */
[----:B------:R1:W-:Y:S01]  /*16950*/  STL [R1+0x144], R189 ;  /* 0x000144bd01007387 */ /* 0x0003e20000100800 */
[----:B------:R-:W-:-:S03]  /*16960*/  IMAD.X R181, R181, 0x1, R89, P2 ;  /* 0x00000001b5b57824 */ /* 0x000fc600010e0659 */
        /* <DEDUP_REMOVED lines=41> */
[----:B------:R-:W-:-:S03]  /*16c00*/  IMAD.X R152, R152, 0x1, R89, P1 ;  /* 0x0000000198987824 */ /* 0x000fc600008e0659 */
[----:B------:R1:W-:Y:S01]  /*16c10*/  STL [R1+0xec], R163 ;  /* 0x0000eca301007387 */ /* 0x0003e20000100800 */
[----:B------:R-:W-:-:S03]  /*16c20*/  IMAD.X R151, R151, 0x1, R89, P2 ;  /* 0x0000000197977824 */ /* 0x000fc600010e0659 */
[----:B------:R1:W-:Y:S01]  /*16c30*/  STL [R1+0xc0], R162 ;  /* 0x0000c0a201007387 */ /* 0x0003e20000100800 */
[----:B------:R-:W-:-:S03]  /*16c40*/  IMAD.X R150, R150, 0x1, R89, P3 ;  /* 0x0000000196967824 */ /* 0x000fc600018e0659 */
[----:B------:R1:W-:Y:S01]  /*16c50*/  STL [R1+0xe4], R161 ;  /* 0x0000e4a101007387 */ /* 0x0003e20000100800 */
[----:B------:R-:W-:-:S03]  /*16c60*/  IADD3.X R148, R148, R89, RZ, P4, !PT ;  /* 0x0000005994947210 */ /* 0x000fc600027fe4ff */
[----:B------:R1:W-:Y:S04]  /*16c70*/  STL [R1+0xb8], R160 ;  /* 0x0000b8a001007387 */ /* 0x0003e80000100800 */
[----:B------:R1:W-:Y:S04]  /*16c80*/  STL [R1+0xdc], R155 ;  /* 0x0000dc9b01007387 */ /* 0x0003e80000100800 */
[----:B------:R1:W-:Y:S04]  /*16c90*/  STL [R1+0xb0], R154 ;  /* 0x0000b09a01007387 */ /* 0x0003e80000100800 */
[----:B------:R1:W-:Y:S04]  /*16ca0*/  STL [R1+0xd4], R153 ;  /* 0x0000d49901007387 */ /* 0x0003e80000100800 */
[----:B------:R1:W-:Y:S04]  /*16cb0*/  STL [R1+0xcc], R152 ;  /* 0x0000cc9801007387 */ /* 0x0003e80000100800 */
[----:B------:R1:W-:Y:S04]  /*16cc0*/  STL [R1+0xc4], R151 ;  /* 0x0000c49701007387 */ /* 0x0003e80000100800 */
[----:B------:R1:W-:Y:S04]  /*16cd0*/  STL [R1+0xbc], R150 ;  /* 0x0000bc9601007387 */ /* 0x0003e80000100800 */
[----:B------:R1:W-:Y:S01]  /*16ce0*/  STL [R1+0xb4], R148 ;  /* 0x0000b49401007387 */ /* 0x0003e20000100800 */
[----:B------:R-:W-:-:S02]  /*16cf0*/  IADD3 R21, P6, R21, R90, RZ ;  /* 0x0000005a15157210 */ /* 0x000fc40007fde0ff */
[-C--:B------:R-:W-:Y:S02]  /*16d00*/  IADD3 R20, P1, R20, R90.reuse, RZ ;  /* 0x0000005a14147210 */ /* 0x080fe40007f3e0ff */
[-C--:B------:R-:W-:Y:S01]  /*16d10*/  IADD3 R19, P2, R19, R90.reuse, RZ ;  /* 0x0000005a13137210 */ /* 0x080fe20007f5e0ff */
[--C-:B------:R-:W-:Y:S01]  /*16d20*/  IMAD.X R7, R7, 0x1, R89.reuse, P5 ;  /* 0x0000000107077824 */ /* 0x100fe200028e0659 */
[-C--:B------:R-:W-:Y:S01]  /*16d30*/  IADD3 R17, P4, R17, R90.reuse, RZ ;  /* 0x0000005a11117210 */ /* 0x080fe20007f9e0ff */
[--C-:B------:R-:W-:Y:S01]  /*16d40*/  IMAD.X R6, R6, 0x1, R89.reuse, P6 ;  /* 0x0000000106067824 */ /* 0x100fe200030e0659 */
[-C--:B------:R-:W-:Y:S01]  /*16d50*/  IADD3 R16, P5, R16, R90.reuse, RZ ;  /* 0x0000005a10107210 */ /* 0x080fe20007fbe0ff */
[--C-:B------:R-:W-:Y:S01]  /*16d60*/  IMAD.X R5, R5, 0x1, R89.reuse, P1 ;  /* 0x0000000105057824 */ /* 0x100fe200008e0659 */
[-C--:B------:R-:W-:Y:S01]  /*16d70*/  IADD3 R15, P6, R15, R90.reuse, RZ ;  /* 0x0000005a0f0f7210 */ /* 0x080fe20007fde0ff */
[----:B------:R-:W-:Y:S01]  /*16d80*/  IMAD.X R4, R4, 0x1, R89, P2 ;  /* 0x0000000104047824 */ /* 0x000fe200010e0659 */
[----:B------:R-:W-:Y:S01]  /*16d90*/  IADD3 R14, P1, R14, R90, RZ ;  /* 0x0000005a0e0e7210 */ /* 0x000fe20007f3e0ff */
[----:B------:R-:W-:-:S02]  /*16da0*/  WARPGROUP.DEPBAR.LE gsb0, 0x0 ;  /* 0x00008000000079c5 */ /* 0x000fc40000010000 */
[-C--:B------:R-:W-:Y:S02]  /*16db0*/  IADD3 R18, P3, R18, R90.reuse, RZ ;  /* 0x0000005a12127210 */ /* 0x080fe40007f7e0ff */
[----:B------:R-:W-:Y:S01]  /*16dc0*/  IADD3 R13, P2, R13, R90, RZ ;  /* 0x0000005a0d0d7210 */ /* 0x000fe20007f5e0ff */
[--C-:B------:R-:W-:Y:S01]  /*16dd0*/  IMAD.X R12, R12, 0x1, R89.reuse, P4 ;  /* 0x000000010c0c7824 */ /* 0x100fe200020e0659 */
[-C--:B------:R-:W-:Y:S01]  /*16de0*/  IADD3.X R3, R3, R89.reuse, RZ, P3, !PT ;  /* 0x0000005903037210 */ /* 0x080fe20001ffe4ff */
[--C-:B------:R-:W-:Y:S01]  /*16df0*/  IMAD.X R11, R11, 0x1, R89.reuse, P5 ;  /* 0x000000010b0b7824 */ /* 0x100fe200028e0659 */
[----:B------:R-:W-:Y:S01]  /*16e00*/  IADD3.X R8, R8, R89, RZ, P2, !PT ;  /* 0x0000005908087210 */ /* 0x000fe200017fe4ff */
[--C-:B------:R-:W-:Y:S02]  /*16e10*/  IMAD.X R10, R10, 0x1, R89.reuse, P6 ;  /* 0x000000010a0a7824 */ /* 0x100fe400030e0659 */
[----:B------:R-:W-:Y:S01]  /*16e20*/  IMAD.X R9, R9, 0x1, R89, P1 ;  /* 0x0000000109097824 */ /* 0x000fe200008e0659 */
[----:B-1----:R-:W-:Y:S06]  /*16e30*/  @P0 BRA `(.L_x_1) ;  /* 0xfffffefc00480947 */ /* 0x002fec000383ffff */
[----:B------:R-:W-:Y:S02]  /*16e40*/  F2FP.BF16.F32.PACK_AB R91, R39, R71 ;  /* 0x00000047275b723e */ /* 0x000fe400000010ff */
[----:B------:R-:W-:Y:S02]  /*16e50*/  F2FP.BF16.F32.PACK_AB R39, R38, R70 ;  /* 0x000000462627723e */ /* 0x000fe400000010ff */
[----:B------:R-:W-:Y:S02]  /*16e60*/  F2FP.BF16.F32.PACK_AB R38, R36, R68 ;  /* 0x000000442426723e */ /* 0x000fe400000010ff */
[----:B------:R-:W-:Y:S02]  /*16e70*/  F2FP.BF16.F32.PACK_AB R90, R37, R69 ;  /* 0x00000045255a723e */ /* 0x000fe400000010ff */
[----:B------:R-:W-:Y:S02]  /*16e80*/  F2FP.BF16.F32.PACK_AB R88, R53, R85 ;  /* 0x000000553558723e */ /* 0x000fe400000010ff */
[----:B------:R-:W-:-:S02]  /*16e90*/  F2FP.BF16.F32.PACK_AB R36, R52, R84 ;  /* 0x000000543424723e */ /* 0x000fc400000010ff */
        /* <DEDUP_REMOVED lines=25> */
[----:B------:R-:W-:-:S07]  /*17030*/  F2FP.BF16.F32.PACK_AB R20, R40, R72 ;  /* 0x000000482814723e */ /* 0x000fce00000010ff */
.L_x_0:
[----:B------:R-:W0:Y:S01]  /*17040*/  S2R R3, SR_TID.X ;  /* 0x0000000000037919 */ /* 0x000e220000002100 */
[----:B------:R-:W1:Y:S01]  /*17050*/  S2R R92, SR_CgaCtaId ;  /* 0x00000000005c7919 */ /* 0x000e620000008800 */
[----:B------:R-:W-:Y:S01]  /*17060*/  MOV R7, 0x400 ;  /* 0x0000040000077802 */ /* 0x000fe20000000f00 */
[----:B------:R-:W2:Y:S01]  /*17070*/  LDC R40, c[0x0][0x244] ;  /* 0x00009100ff287b82 */ /* 0x000ea20000000800 */
[----:B------:R-:W3:Y:S01]  /*17080*/  S2R R6, SR_TID.X ;  /* 0x0000000000067919 */ /* 0x000ee20000002100 */
[----:B------:R-:W2:Y:S06]  /*17090*/  LDL.LU R93, [R1+0x964] ;  /* 0x00096400015d7983 */ /* 0x000eac0000300800 */
[----:B------:R-:W4:Y:S08]  /*170a0*/  LDC.64 R44, c[0x0][0x220] ;  /* 0x00008800ff2c7b82 */ /* 0x000f300000000a00 */
[----:B------:R-:W4:Y:S01]  /*170b0*/  LDC R41, c[0x0][0x248] ;  /* 0x00009200ff297b82 */ /* 0x000f220000000800 */
[----:B0-----:R-:W-:-:S02]  /*170c0*/  IMAD.SHL.U32 R2, R3, 0x10, RZ ;  /* 0x0000001003027824 */ /* 0x001fc400078e00ff */
[C---:B------:R-:W-:Y:S02]  /*170d0*/  IMAD.SHL.U32 R4, R3.reuse, 0x40, RZ ;  /* 0x0000004003047824 */ /* 0x040fe400078e00ff */
[----:B------:R-:W-:Y:S01]  /*170e0*/  IMAD.SHL.U32 R3, R3, 0x8, RZ ;  /* 0x0000000803037824 */ /* 0x000fe200078e00ff */
[----:B------:R-:W-:Y:S02]  /*170f0*/  LOP3.LUT R2, R2, 0xf0, RZ, 0xc0, !PT ;  /* 0x000000f002027812 */ /* 0x000fe400078ec0ff */
[----:B------:R-:W-:Y:S02]  /*17100*/  LOP3.LUT R5, R4, 0x400, RZ, 0xc0, !PT ;  /* 0x0000040004057812 */ /* 0x000fe400078ec0ff */
[----:B-1----:R-:W-:Y:S02]  /*17110*/  LEA R7, R92, R7, 0x18 ;  /* 0x000000075c077211 */ /* 0x002fe400078ec0ff */
[----:B------:R-:W-:Y:S01]  /*17120*/  LOP3.LUT R3, R3, 0x300, RZ, 0xc0, !PT ;  /* 0x0000030003037812 */ /* 0x000fe200078ec0ff */
[----:B------:R-:W4:Y:S01]  /*17130*/  LDL.LU R92, [R1+0x968] ;  /* 0x00096800015c7983 */ /* 0x000f220000300800 */
[----:B------:R-:W-:-:S02]  /*17140*/  IADD3 R2, R5, R7, R2 ;  /* 0x0000000705027210 */ /* 0x000fc40007ffe002 */
[----:B---3--:R-:W-:-:S03]  /*17150*/  LOP3.LUT R6, R6, 0x7f, RZ, 0xc0, !PT ;  /* 0x0000007f06067812 */ /* 0x008fc600078ec0ff */
[----:B------:R-:W-:Y:S01]  /*17160*/  IMAD.IADD R42, R3, 0x1, R2 ;  /* 0x00000001032a7824 */ /* 0x000fe200078e0202 */
[----:B------:R-:W-:Y:S01]  /*17170*/  BAR.SYNC.DEFER_BLOCKING 0x0 ;  /* 0x0000000000007b1d */ /* 0x000fe20000010000 */
[----:B------:R-:W-:-:S07]  /*17180*/  LEA R46, R6, R7, 0x4 ;  /* 0x00000007062e7211 */ /* 0x000fce00078e20ff */
[----:B------:R-:W0:Y:S01]  /*17190*/  LDC.64 R2, c[0x0][0x228] ;  /* 0x00008a00ff027b82 */ /* 0x000e220000000a00 */
[----:B------:R-:W-:Y:S07]  /*171a0*/  STSM.16.M88.4 [R42], R20 ;  /* 0x000000142a007844 */ /* 0x000fee0000000200 */
[----:B------:R-:W-:Y:S06]  /*171b0*/  BAR.SYNC.DEFER_BLOCKING 0x0 ;  /* 0x0000000000007b1d */ /* 0x000fec0000010000 */
[----:B------:R-:W-:Y:S02]  /*171c0*/  LDS.128 R32, [R46] ;  /* 0x000000002e207984 */ /* 0x000fe40000000c00 */
[----:B------:R-:W-:Y:S06]  /*171d0*/  BAR.SYNC.DEFER_BLOCKING 0x0 ;  /* 0x0000000000007b1d */ /* 0x000fec0000010000 */
[----:B------:R-:W-:Y:S02]  /*171e0*/  STSM.16.M88.4 [R42], R16 ;  /* 0x000000102a007844 */ /* 0x000fe40000000200 */
[----:B------:R-:W-:Y:S06]  /*171f0*/  BAR.SYNC.DEFER_BLOCKING 0x0 ;  /* 0x0000000000007b1d */ /* 0x000fec0000010000 */
[----:B------:R-:W1:Y:S02]  /*17200*/  LDS.128 R28, [R46] ;  /* 0x000000002e1c7984 */ /* 0x000e640000000c00 */
[----:B------:R-:W-:Y:S06]  /*17210*/  BAR.SYNC.DEFER_BLOCKING 0x0 ;  /* 0x0000000000007b1d */ /* 0x000fec0000010000 */
[----:B------:R3:W-:Y:S02]  /*17220*/  STSM.16.M88.4 [R42], R48 ;  /* 0x000000302a007844 */ /* 0x0007e40000000200 */
[----:B------:R-:W-:Y:S06]  /*17230*/  BAR.SYNC.DEFER_BLOCKING 0x0 ;  /* 0x0000000000007b1d */ /* 0x000fec0000010000 */
[----:B------:R-:W1:Y:S02]  /*17240*/  LDS.128 R20, [R46] ;  /* 0x000000002e147984 */ /* 0x000e640000000c00 */
[----:B------:R-:W-:Y:S06]  /*17250*/  BAR.SYNC.DEFER_BLOCKING 0x0 ;  /* 0x0000000000007b1d */ /* 0x000fec0000010000 */
[----:B------:R-:W-:Y:S02]  /*17260*/  STSM.16.M88.4 [R42], R8 ;  /* 0x000000082a007844 */ /* 0x000fe40000000200 */
        /* <DEDUP_REMOVED lines=14> */
[----:B------:R-:W-:Y:S01]  /*17350*/  BAR.SYNC.DEFER_BLOCKING 0x0 ;  /* 0x0000000000007b1d */ /* 0x000fe20000010000 */
[C---:B--2---:R-:W-:Y:S01]  /*17360*/  IMAD R25, R93.reuse, R40, RZ ;  /* 0x000000285d197224 */ /* 0x044fe200078e02ff */
[----:B0-----:R-:W-:-:S03]  /*17370*/  ISETP.GE.AND P0, PT, R93, R2, PT ;  /* 0x000000025d00720c */ /* 0x001fc60003f06270 */
[----:B------:R-:W-:Y:S01]  /*17380*/  IMAD R40, R40, 0x80, R25 ;  /* 0x0000008028287824 */ /* 0x000fe200078e0219 */
[CC--:B----4-:R-:W-:Y:S02]  /*17390*/  LEA R26, P1, R25.reuse, R44.reuse, 0x1 ;  /* 0x0000002c191a7211 */ /* 0x0d0fe400078208ff */
[----:B-----5:R-:W-:Y:S02]  /*173a0*/  ISETP.LT.AND P0, PT, R0, R3, !P0 ;  /* 0x000000030000720c */ /* 0x020fe40004701270 */
[----:B------:R-:W-:Y:S01]  /*173b0*/  LEA R24, P2, R40, R44, 0x1 ;  /* 0x0000002c28187211 */ /* 0x000fe200078408ff */
[----:B------:R0:W-:Y:S01]  /*173c0*/  STSM.16.M88.4 [R42], R88 ;  /* 0x000000582a007844 */ /* 0x0001e20000000200 */
[C---:B---3--:R-:W-:Y:S01]  /*173d0*/  VIADD R48, R0.reuse, 0x1 ;  /* 0x0000000100307836 */ /* 0x048fe20000000000 */
[----:B------:R-:W-:Y:S01]  /*173e0*/  LEA.HI.X.SX32 R27, R25, R45, 0x1, P1 ;  /* 0x0000002d191b7211 */ /* 0x000fe200008f0eff */
[----:B------:R-:W-:Y:S01]  /*173f0*/  IMAD R39, R0, R41, RZ ;  /* 0x0000002900277224 */ /* 0x000fe200078e02ff */
[----:B------:R-:W-:Y:S01]  /*17400*/  LEA.HI.X.SX32 R25, R40, R45, 0x1, P2 ;  /* 0x0000002d28197211 */ /* 0x000fe200010f0eff */
[C---:B------:R-:W-:Y:S01]  /*17410*/  VIADD R44, R0.reuse, 0x2 ;  /* 0x00000002002c7836 */ /* 0x040fe20000000000 */
[----:B------:R-:W-:Y:S01]  /*17420*/  BAR.SYNC.DEFER_BLOCKING 0x0 ;  /* 0x0000000000007b1d */ /* 0x000fe20000010000 */
[-C--:B------:R-:W-:Y:S01]  /*17430*/  ISETP.GE.AND P2, PT, R0, R3.reuse, PT ;  /* 0x000000030000720c */ /* 0x080fe20003f46270 */
[----:B------:R-:W-:Y:S01]  /*17440*/  IMAD.WIDE R36, R39, 0x2, R26 ;  /* 0x0000000227247825 */ /* 0x000fe200078e021a */
[----:B------:R-:W-:-:S02]  /*17450*/  ISETP.GE.AND P5, PT, R48, R3, PT ;  /* 0x000000033000720c */ /* 0x000fc40003fa6270 */
[-C--:B------:R-:W-:Y:S01]  /*17460*/  ISETP.LT.AND P2, PT, R92, R2.reuse, !P2 ;  /* 0x000000025c00720c */ /* 0x080fe20005741270 */
[----:B------:R-:W-:Y:S01]  /*17470*/  VIADD R38, R0, 0x3 ;  /* 0x0000000300267836 */ /* 0x000fe20000000000 */
[-C--:B------:R-:W-:Y:S02]  /*17480*/  ISETP.GE.AND P4, PT, R44, R3.reuse, PT ;  /* 0x000000032c00720c */ /* 0x080fe40003f86270 */
[-C--:B------:R-:W-:Y:S01]  /*17490*/  ISETP.LT.AND P6, PT, R93, R2.reuse, !P5 ;  /* 0x000000025d00720c */ /* 0x080fe20006fc1270 */
[C---:B------:R-:W-:Y:S01]  /*174a0*/  IMAD.IADD R47, R39.reuse, 0x1, R41 ;  /* 0x00000001272f7824 */ /* 0x040fe200078e0229 */
[----:B------:R-:W-:Y:S02]  /*174b0*/  ISETP.LT.AND P5, PT, R92, R2, !P5 ;  /* 0x000000025c00720c */ /* 0x000fe40006fa1270 */
[----:B------:R-:W-:Y:S01]  /*174c0*/  ISETP.GE.AND P3, PT, R38, R3, PT ;  /* 0x000000032600720c */ /* 0x000fe20003f66270 */
[----:B------:R-:W-:Y:S01]  /*174d0*/  IMAD.WIDE R38, R39, 0x2, R24 ;  /* 0x0000000227267825 */ /* 0x000fe200078e0218 */
[----:B-1----:R-:W-:-:S03]  /*174e0*/  PRMT R48, R28, 0x7632, R48 ;  /* 0x000076321c307816 */ /* 0x002fc60000000030 */
[----:B0-----:R-:W-:Y:S01]  /*174f0*/  IMAD.WIDE R42, R47, 0x2, R26 ;  /* 0x000000022f2a7825 */ /* 0x001fe200078e021a */
[----:B------:R0:W-:Y:S01]  /*17500*/  @P0 STG.E.U16 desc[UR60][R36.64], R32 ;  /* 0x0000002024000986 */ /* 0x0001e2000c10153c */
[-C--:B------:R-:W-:Y:S02]  /*17510*/  ISETP.LT.AND P0, PT, R93, R2.reuse, !P4 ;  /* 0x000000025d00720c */ /* 0x080fe40006701270 */
[----:B------:R-:W-:Y:S01]  /*17520*/  IMAD.WIDE R44, R47, 0x2, R24 ;  /* 0x000000022f2c7825 */ /* 0x000fe200078e0218 */
[----:B------:R-:W-:-:S03]  /*17530*/  ISETP.LT.AND P4, PT, R92, R2, !P4 ;  /* 0x000000025c00720c */ /* 0x000fc60006781270 */
[----:B------:R-:W-:Y:S01]  /*17540*/  IMAD.IADD R47, R47, 0x1, R41 ;  /* 0x000000012f2f7824 */ /* 0x000fe200078e0229 */
[----:B0-----:R-:W-:-:S05]  /*17550*/  PRMT R37, R32, 0x7632, R37 ;  /* 0x0000763220257816 */ /* 0x001fca0000000025 */
[----:B------:R0:W-:Y:S01]  /*17560*/  @P2 STG.E.U16 desc[UR60][R38.64], R37 ;  /* 0x0000002526002986 */ /* 0x0001e2000c10153c */
[----:B------:R-:W-:-:S03]  /*17570*/  IADD3 R40, R0, 0x4, RZ ;  /* 0x0000000400287810 */ /* 0x000fc60007ffe0ff */
[----:B------:R-:W-:Y:S04]  /*17580*/  @P6 STG.E.U16 desc[UR60][R42.64], R28 ;  /* 0x0000001c2a006986 */ /* 0x000fe8000c10153c */
[----:B------:R1:W-:Y:S01]  /*17590*/  @P5 STG.E.U16 desc[UR60][R44.64], R48 ;  /* 0x000000302c005986 */ /* 0x0003e2000c10153c */
[----:B0-----:R-:W-:Y:S01]  /*175a0*/  IMAD.WIDE R36, R47, 0x2, R26 ;  /* 0x000000022f247825 */ /* 0x001fe200078e021a */
[-C--:B------:R-:W-:Y:S02]  /*175b0*/  ISETP.LT.AND P5, PT, R93, R2.reuse, !P3 ;  /* 0x000000025d00720c */ /* 0x080fe40005fa1270 */
[----:B------:R-:W-:Y:S01]  /*175c0*/  ISETP.LT.AND P3, PT, R92, R2, !P3 ;  /* 0x000000025c00720c */ /* 0x000fe20005f61270 */
[C---:B------:R-:W-:Y:S01]  /*175d0*/  IMAD.WIDE R38, R47.reuse, 0x2, R24 ;  /* 0x000000022f267825 */ /* 0x040fe200078e0218 */
[----:B------:R0:W-:Y:S01]  /*175e0*/  @P0 STG.E.U16 desc[UR60][R36.64], R33 ;  /* 0x0000002124000986 */ /* 0x0001e2000c10153c */
[----:B------:R-:W-:-:S02]  /*175f0*/  IADD3 R49, R47, R41, RZ ;  /* 0x000000292f317210 */ /* 0x000fc40007ffe0ff */
[----:B------:R-:W-:Y:S01]  /*17600*/  ISETP.GE.AND P1, PT, R40, R3, PT ;  /* 0x000000032800720c */ /* 0x000fe20003f26270 */
[----:B------:R-:W-:Y:S01]  /*17610*/  VIADD R40, R0, 0x5 ;  /* 0x0000000500287836 */ /* 0x000fe20000000000 */
[----:B-1----:R-:W-:Y:S01]  /*17620*/  PRMT R48, R29, 0x7632, R48 ;  /* 0x000076321d307816 */ /* 0x002fe20000000030 */
[----:B------:R-:W-:Y:S01]  /*17630*/  IMAD.WIDE R42, R49, 0x2, R26 ;  /* 0x00000002312a7825 */ /* 0x000fe200078e021a */
[----:B0-----:R-:W-:-:S03]  /*17640*/  PRMT R37, R33, 0x7632, R37 ;  /* 0x0000763221257816 */ /* 0x001fc60000000025 */
[----:B------:R-:W-:Y:S02]  /*17650*/  IMAD.WIDE R44, R49, 0x2, R24 ;  /* 0x00000002312c7825 */ /* 0x000fe400078e0218 */
[----:B------:R0:W-:Y:S01]  /*17660*/  @P4 STG.E.U16 desc[UR60][R38.64], R37 ;  /* 0x0000002526004986 */ /* 0x0001e2000c10153c */
[-C--:B------:R-:W-:Y:S01]  /*17670*/  ISETP.LT.AND P4, PT, R93, R2.reuse, !P1 ;  /* 0x000000025d00720c */ /* 0x080fe20004f81270 */
[----:B------:R-:W-:Y:S01]  /*17680*/  VIADD R32, R0, 0x6 ;  /* 0x0000000600207836 */ /* 0x000fe20000000000 */
[----:B------:R-:W-:Y:S01]  /*17690*/  ISETP.LT.AND P1, PT, R92, R2, !P1 ;  /* 0x000000025c00720c */ /* 0x000fe20004f21270 */
[----:B------:R-:W-:Y:S01]  /*176a0*/  VIADD R28, R0, 0x7 ;  /* 0x00000007001c7836 */ /* 0x000fe20000000000 */
[-C--:B------:R-:W-:Y:S01]  /*176b0*/  ISETP.GE.AND P2, PT, R40, R3.reuse, PT ;  /* 0x000000032800720c */ /* 0x080fe20003f46270 */
[----:B------:R-:W-:Y:S01]  /*176c0*/  IMAD.IADD R49, R49, 0x1, R41 ;  /* 0x0000000131317824 */ /* 0x000fe200078e0229 */
[----:B------:R1:W-:Y:S01]  /*176d0*/  @P5 STG.E.U16 desc[UR60][R42.64], R29 ;  /* 0x0000001d2a005986 */ /* 0x0003e2000c10153c */
[----:B------:R-:W-:-:S03]  /*176e0*/  ISETP.GE.AND P6, PT, R32, R3, PT ;  /* 0x000000032000720c */ /* 0x000fc60003fc6270 */
[----:B------:R-:W-:Y:S01]  /*176f0*/  @P3 STG.E.U16 desc[UR60][R44.64], R48 ;  /* 0x000000302c003986 */ /* 0x000fe2000c10153c */
[-C--:B------:R-:W-:Y:S01]  /*17700*/  ISETP.LT.AND P3, PT, R93, R2.reuse, !P2 ;  /* 0x000000025d00720c */ /* 0x080fe20005761270 */
[C---:B------:R-:W-:Y:S01]  /*17710*/  IMAD.WIDE R32, R49.reuse, 0x2, R26 ;  /* 0x0000000231207825 */ /* 0x040fe200078e021a */
[----:B------:R-:W-:Y:S02]  /*17720*/  ISETP.GE.AND P0, PT, R28, R3, PT ;  /* 0x000000031c00720c */ /* 0x000fe40003f06270 */
[----:B------:R-:W-:Y:S01]  /*17730*/  ISETP.LT.AND P2, PT, R92, R2, !P2 ;  /* 0x000000025c00720c */ /* 0x000fe20005741270 */
[----:B------:R-:W-:Y:S01]  /*17740*/  VIADD R36, R0, 0x8 ;  /* 0x0000000800247836 */ /* 0x000fe20000000000 */
[----:B0-----:R-:W-:Y:S01]  /*17750*/  PRMT R39, R34, 0x7632, R39 ;  /* 0x0000763222277816 */ /* 0x001fe20000000027 */
[C---:B-1----:R-:W-:Y:S01]  /*17760*/  IMAD.WIDE R28, R49.reuse, 0x2, R24 ;  /* 0x00000002311c7825 */ /* 0x042fe200078e0218 */
[----:B------:R-:W-:Y:S01]  /*17770*/  IADD3 R47, R49, R41, RZ ;  /* 0x00000029312f7210 */ /* 0x000fe20007ffe0ff */
[----:B------:R-:W-:Y:S01]  /*17780*/  @P4 STG.E.U16 desc[UR60][R32.64], R34 ;  /* 0x0000002220004986 */ /* 0x000fe2000c10153c */
[----:B------:R-:W-:-:S03]  /*17790*/  ISETP.GE.AND P5, PT, R36, R3, PT ;  /* 0x000000032400720c */ /* 0x000fc60003fa6270 */
[----:B------:R0:W-:Y:S01]  /*177a0*/  @P1 STG.E.U16 desc[UR60][R28.64], R39 ;  /* 0x000000271c001986 */ /* 0x0001e2000c10153c */
[----:B------:R-:W-:Y:S01]  /*177b0*/  IMAD.WIDE R36, R47, 0x2, R26 ;  /* 0x000000022f247825 */ /* 0x000fe200078e021a */
[-C--:B------:R-:W-:Y:S02]  /*177c0*/  ISETP.LT.AND P1, PT, R93, R2.reuse, !P6 ;  /* 0x000000025d00720c */ /* 0x080fe40007721270 */
[----:B------:R-:W-:Y:S02]  /*177d0*/  ISETP.LT.AND P6, PT, R92, R2, !P6 ;  /* 0x000000025c00720c */ /* 0x000fe400077c1270 */
[----:B------:R1:W-:Y:S01]  /*177e0*/  @P3 STG.E.U16 desc[UR60][R36.64], R30 ;  /* 0x0000001e24003986 */ /* 0x0003e2000c10153c */
[----:B0-----:R-:W-:Y:S01]  /*177f0*/  IMAD.WIDE R38, R47, 0x2, R24 ;  /* 0x000000022f267825 */ /* 0x001fe200078e0218 */
[----:B------:R-:W-:-:S03]  /*17800*/  PRMT R29, R30, 0x7632, R29 ;  /* 0x000076321e1d7816 */ /* 0x000fc6000000001d */
[----:B------:R-:W-:Y:S02]  /*17810*/  IMAD.IADD R47, R47, 0x1, R41 ;  /* 0x000000012f2f7824 */ /* 0x000fe400078e0229 */
[----:B------:R0:W-:Y:S01]  /*17820*/  @P2 STG.E.U16 desc[UR60][R38.64], R29 ;  /* 0x0000001d26002986 */ /* 0x0001e2000c10153c */
[----:B------:R-:W-:Y:S01]  /*17830*/  ISETP.LT.AND P2, PT, R93, R2, !P0 ;  /* 0x000000025d00720c */ /* 0x000fe20004741270 */
[----:B------:R-:W-:Y:S01]  /*17840*/  IMAD.WIDE R32, R47, 0x2, R24 ;  /* 0x000000022f207825 */ /* 0x000fe200078e0218 */
[----:B-1----:R-:W-:-:S03]  /*17850*/  PRMT R37, R35, 0x7632, R37 ;  /* 0x0000763223257816 */ /* 0x002fc60000000025 */
[----:B------:R-:W-:Y:S02]  /*17860*/  VIADD R40, R0, 0x9 ;  /* 0x0000000900287836 */ /* 0x000fe40000000000 */
[----:B0-----:R-:W-:Y:S01]  /*17870*/  IMAD.WIDE R28, R47, 0x2, R26 ;  /* 0x000000022f1c7825 */ /* 0x001fe200078e021a */
[----:B------:R-:W-:-:S03]  /*17880*/  ISETP.LT.AND P0, PT, R92, R2, !P0 ;  /* 0x000000025c00720c */ /* 0x000fc60004701270 */
[----:B------:R-:W-:Y:S01]  /*17890*/  IMAD.IADD R47, R47, 0x1, R41 ;  /* 0x000000012f2f7824 */ /* 0x000fe200078e0229 */
[----:B------:R-:W-:Y:S01]  /*178a0*/  @P1 STG.E.U16 desc[UR60][R28.64], R35 ;  /* 0x000000231c001986 */ /* 0x000fe2000c10153c */
[----:B------:R-:W-:-:S03]  /*178b0*/  ISETP.GE.AND P4, PT, R40, R3, PT ;  /* 0x000000032800720c */ /* 0x000fc60003f86270 */
[----:B------:R0:W-:Y:S01]  /*178c0*/  @P6 STG.E.U16 desc[UR60][R32.64], R37 ;  /* 0x0000002520006986 */ /* 0x0001e2000c10153c */
[----:B------:R-:W-:Y:S01]  /*178d0*/  VIADD R34, R0, 0xa ;  /* 0x0000000a00227836 */ /* 0x000fe20000000000 */
[-C--:B------:R-:W-:Y:S02]  /*178e0*/  ISETP.LT.AND P6, PT, R93, R2.reuse, !P5 ;  /* 0x000000025d00720c */ /* 0x080fe40006fc1270 */
[C---:B------:R-:W-:Y:S02]  /*178f0*/  IADD3 R39, R47.reuse, R41, RZ ;  /* 0x000000292f277210 */ /* 0x040fe40007ffe0ff */
[----:B------:R-:W-:Y:S01]  /*17900*/  ISETP.LT.AND P5, PT, R92, R2, !P5 ;  /* 0x000000025c00720c */ /* 0x000fe20006fa1270 */
[----:B0-----:R-:W-:Y:S01]  /*17910*/  IMAD.WIDE R36, R47, 0x2, R26 ;  /* 0x000000022f247825 */ /* 0x001fe200078e021a */
[----:B------:R-:W-:-:S04]  /*17920*/  PRMT R38, R31, 0x7632, R38 ;  /* 0x000076321f267816 */ /* 0x000fc80000000026 */
[----:B------:R0:W-:Y:S01]  /*17930*/  @P2 STG.E.U16 desc[UR60][R36.64], R31 ;  /* 0x0000001f24002986 */ /* 0x0001e2000c10153c */
[----:B------:R-:W-:Y:S01]  /*17940*/  ISETP.LT.AND P2, PT, R93, R2, !P4 ;  /* 0x000000025d00720c */ /* 0x000fe20006741270 */
[----:B------:R-:W-:Y:S01]  /*17950*/  VIADD R40, R0, 0xb ;  /* 0x0000000b00287836 */ /* 0x000fe20000000000 */
[----:B------:R-:W-:Y:S01]  /*17960*/  ISETP.GE.AND P3, PT, R34, R3, PT ;  /* 0x000000032200720c */ /* 0x000fe20003f66270 */
[----:B------:R-:W-:-:S04]  /*17970*/  IMAD.WIDE R28, R47, 0x2, R24 ;  /* 0x000000022f1c7825 */ /* 0x000fc800078e0218 */
[----:B------:R-:W-:Y:S02]  /*17980*/  VIADD R30, R0, 0xc ;  /* 0x0000000c001e7836 */ /* 0x000fe40000000000 */
[----:B------:R-:W-:Y:S01]  /*17990*/  IMAD.WIDE R32, R39, 0x2, R26 ;  /* 0x0000000227207825 */ /* 0x000fe200078e021a */
[----:B------:R-:W-:-:S03]  /*179a0*/  ISETP.GE.AND P1, PT, R40, R3, PT ;  /* 0x000000032800720c */ /* 0x000fc60003f26270 */
[C---:B------:R-:W-:Y:S01]  /*179b0*/  IMAD.WIDE R34, R39.reuse, 0x2, R24 ;  /* 0x0000000227227825 */ /* 0x040fe200078e0218 */
[----:B------:R1:W-:Y:S01]  /*179c0*/  @P0 STG.E.U16 desc[UR60][R28.64], R38 ;  /* 0x000000261c000986 */ /* 0x0003e2000c10153c */
[-C--:B------:R-:W-:Y:S02]  /*179d0*/  ISETP.LT.AND P4, PT, R92, R2.reuse, !P4 ;  /* 0x000000025c00720c */ /* 0x080fe40006781270 */
[----:B------:R-:W-:Y:S01]  /*179e0*/  IMAD.IADD R39, R39, 0x1, R41 ;  /* 0x0000000127277824 */ /* 0x000fe200078e0229 */
[----:B------:R-:W-:Y:S01]  /*179f0*/  PRMT R40, R20, 0x7632, R40 ;  /* 0x0000763214287816 */ /* 0x000fe20000000028 */
[----:B0-----:R-:W-:Y:S01]  /*17a00*/  VIADD R36, R0, 0xd ;  /* 0x0000000d00247836 */ /* 0x001fe20000000000 */
[----:B------:R-:W-:Y:S01]  /*17a10*/  ISETP.GE.AND P0, PT, R30, R3, PT ;  /* 0x000000031e00720c */ /* 0x000fe20003f06270 */
[----:B------:R-:W-:Y:S01]  /*17a20*/  IMAD.WIDE R30, R39, 0x2, R26 ;  /* 0x00000002271e7825 */ /* 0x000fe200078e021a */
[----:B------:R-:W-:Y:S04]  /*17a30*/  @P6 STG.E.U16 desc[UR60][R32.64], R20 ;  /* 0x0000001420006986 */ /* 0x000fe8000c10153c */
[----:B------:R-:W-:Y:S01]  /*17a40*/  @P5 STG.E.U16 desc[UR60][R34.64], R40 ;  /* 0x0000002822005986 */ /* 0x000fe2000c10153c */
[----:B------:R-:W-:Y:S01]  /*17a50*/  ISETP.LT.AND P5, PT, R93, R2, !P3 ;  /* 0x000000025d00720c */ /* 0x000fe20005fa1270 */
[----:B-1----:R-:W-:-:S02]  /*17a60*/  IMAD.WIDE R28, R39, 0x2, R24 ;  /* 0x00000002271c7825 */ /* 0x002fc400078e0218 */
[----:B------:R0:W-:Y:S01]  /*17a70*/  @P2 STG.E.U16 desc[UR60][R30.64], R16 ;  /* 0x000000101e002986 */ /* 0x0001e2000c10153c */
[----:B------:R-:W-:Y:S01]  /*17a80*/  ISETP.LT.AND P3, PT, R92, R2, !P3 ;  /* 0x000000025c00720c */ /* 0x000fe20005f61270 */
[----:B------:R-:W-:Y:S02]  /*17a90*/  IMAD.IADD R37, R39, 0x1, R41 ;  /* 0x0000000127257824 */ /* 0x000fe400078e0229 */
[----:B------:R-:W1:Y:S01]  /*17aa0*/  LDS.128 R44, [R46] ;  /* 0x000000002e2c7984 */ /* 0x000e620000000c00 */
[----:B0-----:R-:W-:Y:S01]  /*17ab0*/  PRMT R31, R16, 0x7632, R31 ;  /* 0x00007632101f7816 */ /* 0x001fe2000000001f */
[----:B------:R-:W-:-:S04]  /*17ac0*/  IMAD.WIDE R32, R37, 0x2, R26 ;  /* 0x0000000225207825 */ /* 0x000fc800078e021a */
[----:B------:R0:W-:Y:S01]  /*17ad0*/  @P4 STG.E.U16 desc[UR60][R28.64], R31 ;  /* 0x0000001f1c004986 */ /* 0x0001e2000c10153c */
[-C--:B------:R-:W-:Y:S02]  /*17ae0*/  ISETP.LT.AND P4, PT, R93, R2.reuse, !P1 ;  /* 0x000000025d00720c */ /* 0x080fe40004f81270 */
[----:B------:R-:W-:Y:S01]  /*17af0*/  ISETP.LT.AND P1, PT, R92, R2, !P1 ;  /* 0x000000025c00720c */ /* 0x000fe20004f21270 */
[----:B------:R-:W-:Y:S01]  /*17b00*/  IMAD.WIDE R34, R37, 0x2, R24 ;  /* 0x0000000225227825 */ /* 0x000fe200078e0218 */
[----:B------:R-:W-:-:S03]  /*17b10*/  IADD3 R20, R0, 0xe, RZ ;  /* 0x0000000e00147810 */ /* 0x000fc60007ffe0ff */
[----:B------:R-:W-:Y:S01]  /*17b20*/  IMAD.IADD R37, R37, 0x1, R41 ;  /* 0x0000000125257824 */ /* 0x000fe200078e0229 */
[----:B------:R-:W-:Y:S01]  /*17b30*/  PRMT R38, R21, 0x7632, R38 ;  /* 0x0000763215267816 */ /* 0x000fe20000000026 */
[----:B------:R2:W-:Y:S01]  /*17b40*/  @P5 STG.E.U16 desc[UR60][R32.64], R21 ;  /* 0x0000001520005986 */ /* 0x0005e2000c10153c */
[-C--:B------:R-:W-:Y:S01]  /*17b50*/  ISETP.GE.AND P2, PT, R20, R3.reuse, PT ;  /* 0x000000031400720c */ /* 0x080fe20003f46270 */
[----:B0-----:R-:W-:Y:S01]  /*17b60*/  IMAD.WIDE R30, R37, 0x2, R26 ;  /* 0x00000002251e7825 */ /* 0x001fe200078e021a */
[-C--:B------:R-:W-:Y:S02]  /*17b70*/  ISETP.LT.AND P5, PT, R93, R2.reuse, !P0 ;  /* 0x000000025d00720c */ /* 0x080fe400047a1270 */
[----:B------:R-:W-:Y:S01]  /*17b80*/  ISETP.LT.AND P0, PT, R92, R2, !P0 ;  /* 0x000000025c00720c */ /* 0x000fe20004701270 */
[----:B------:R-:W-:Y:S01]  /*17b90*/  @P3 STG.E.U16 desc[UR60][R34.64], R38 ;  /* 0x0000002622003986 */ /* 0x000fe2000c10153c */
[----:B------:R-:W-:Y:S01]  /*17ba0*/  ISETP.GE.AND P6, PT, R36, R3, PT ;  /* 0x000000032400720c */ /* 0x000fe20003fc6270 */
[----:B------:R-:W-:-:S02]  /*17bb0*/  IMAD.IADD R39, R37, 0x1, R41 ;  /* 0x0000000125277824 */ /* 0x000fc400078e0229 */
[----:B--2---:R-:W-:Y:S01]  /*17bc0*/  IMAD.WIDE R20, R37, 0x2, R24 ;  /* 0x0000000225147825 */ /* 0x004fe200078e0218 */
[----:B------:R-:W-:Y:S01]  /*17bd0*/  PRMT R33, R17, 0x7632, R33 ;  /* 0x0000763211217816 */ /* 0x000fe20000000021 */
[----:B------:R-:W-:Y:S02]  /*17be0*/  @P4 STG.E.U16 desc[UR60][R30.64], R17 ;  /* 0x000000111e004986 */ /* 0x000fe4000c10153c */
[----:B------:R-:W-:Y:S02]  /*17bf0*/  IMAD.WIDE R28, R39, 0x2, R26 ;  /* 0x00000002271c7825 */ /* 0x000fe400078e021a */
[----:B------:R0:W-:Y:S01]  /*17c00*/  @P1 STG.E.U16 desc[UR60][R20.64], R33 ;  /* 0x0000002114001986 */ /* 0x0001e2000c10153c */
[CC--:B------:R-:W-:Y:S01]  /*17c10*/  ISETP.LT.AND P1, PT, R93.reuse, R2.reuse, !P6 ;  /* 0x000000025d00720c */ /* 0x0c0fe20007721270 */
[----:B------:R-:W-:Y:S01]  /*17c20*/  VIADD R16, R0, 0xf ;  /* 0x0000000f00107836 */ /* 0x000fe20000000000 */
[-C--:B------:R-:W-:Y:S01]  /*17c30*/  ISETP.LT.AND P6, PT, R92, R2.reuse, !P6 ;  /* 0x000000025c00720c */ /* 0x080fe200077c1270 */
[----:B------:R2:W-:Y:S01]  /*17c40*/  @P5 STG.E.U16 desc[UR60][R28.64], R22 ;  /* 0x000000161c005986 */ /* 0x0005e2000c10153c */
[----:B------:R-:W-:-:S02]  /*17c50*/  ISETP.LT.AND P5, PT, R93, R2, !P2 ;  /* 0x000000025d00720c */ /* 0x000fc400057a1270 */
[----:B------:R-:W-:Y:S01]  /*17c60*/  ISETP.GE.AND P3, PT, R16, R3, PT ;  /* 0x000000031000720c */ /* 0x000fe20003f66270 */
[C---:B0-----:R-:W-:Y:S01]  /*17c70*/  IMAD.WIDE R32, R39.reuse, 0x2, R24 ;  /* 0x0000000227207825 */ /* 0x041fe200078e0218 */
[----:B------:R-:W-:Y:S02]  /*17c80*/  PRMT R21, R22, 0x7632, R21 ;  /* 0x0000763216157816 */ /* 0x000fe40000000015 */
[----:B------:R-:W-:Y:S02]  /*17c90*/  IADD3 R39, R39, R41, RZ ;  /* 0x0000002927277210 */ /* 0x000fe40007ffe0ff */
[----:B--2---:R-:W-:Y:S01]  /*17ca0*/  PRMT R29, R18, 0x7632, R29 ;  /* 0x00007632121d7816 */ /* 0x004fe2000000001d */
[----:B------:R0:W-:Y:S02]  /*17cb0*/  @P0 STG.E.U16 desc[UR60][R32.64], R21 ;  /* 0x0000001520000986 */ /* 0x0001e4000c10153c */
[----:B------:R-:W-:Y:S01]  /*17cc0*/  IMAD.WIDE R16, R39, 0x2, R26 ;  /* 0x0000000227107825 */ /* 0x000fe200078e021a */
[----:B------:R-:W-:-:S03]  /*17cd0*/  ISETP.LT.AND P2, PT, R92, R2, !P2 ;  /* 0x000000025c00720c */ /* 0x000fc60005741270 */
[----:B------:R-:W-:Y:S01]  /*17ce0*/  VIADD R36, R0, 0x10 ;  /* 0x0000001000247836 */ /* 0x000fe20000000000 */
[----:B------:R-:W-:Y:S01]  /*17cf0*/  @P1 STG.E.U16 desc[UR60][R16.64], R18 ;  /* 0x0000001210001986 */ /* 0x000fe2000c10153c */
[----:B0-----:R-:W-:-:S04]  /*17d00*/  IMAD.WIDE R20, R39, 0x2, R24 ;  /* 0x0000000227147825 */ /* 0x001fc800078e0218 */
[--C-:B------:R-:W-:Y:S01]  /*17d10*/  IMAD.IADD R39, R39, 0x1, R41.reuse ;  /* 0x0000000127277824 */ /* 0x100fe200078e0229 */
[----:B------:R0:W-:Y:S01]  /*17d20*/  @P6 STG.E.U16 desc[UR60][R20.64], R29 ;  /* 0x0000001d14006986 */ /* 0x0001e2000c10153c */
[-C--:B------:R-:W-:Y:S01]  /*17d30*/  ISETP.LT.AND P6, PT, R93, R2.reuse, !P3 ;  /* 0x000000025d00720c */ /* 0x080fe20005fc1270 */
[----:B------:R-:W-:Y:S01]  /*17d40*/  VIADD R30, R0, 0x11 ;  /* 0x00000011001e7836 */ /* 0x000fe20000000000 */
[----:B------:R-:W-:Y:S01]  /*17d50*/  ISETP.GE.AND P4, PT, R36, R3, PT ;  /* 0x000000032400720c */ /* 0x000fe20003f86270 */
[C---:B------:R-:W-:Y:S01]  /*17d60*/  IMAD.IADD R33, R39.reuse, 0x1, R41 ;  /* 0x0000000127217824 */ /* 0x040fe200078e0229 */
[----:B------:R-:W-:Y:S01]  /*17d70*/  ISETP.LT.AND P3, PT, R92, R2, !P3 ;  /* 0x000000025c00720c */ /* 0x000fe20005f61270 */
[----:B0-----:R-:W-:Y:S01]  /*17d80*/  IMAD.WIDE R28, R39, 0x2, R26 ;  /* 0x00000002271c7825 */ /* 0x001fe200078e021a */
[----:B------:R-:W-:-:S04]  /*17d90*/  PRMT R32, R23, 0x7632, R32 ;  /* 0x0000763217207816 */ /* 0x000fc80000000020 */
[----:B------:R0:W-:Y:S01]  /*17da0*/  @P5 STG.E.U16 desc[UR60][R28.64], R23 ;  /* 0x000000171c005986 */ /* 0x0001e2000c10153c */
[----:B------:R-:W-:Y:S01]  /*17db0*/  ISETP.LT.AND P5, PT, R93, R2, !P4 ;  /* 0x000000025d00720c */ /* 0x000fe200067a1270 */
[----:B------:R-:W-:Y:S01]  /*17dc0*/  VIADD R34, R0, 0x12 ;  /* 0x0000001200227836 */ /* 0x000fe20000000000 */
[----:B------:R-:W-:Y:S01]  /*17dd0*/  ISETP.GE.AND P0, PT, R30, R3, PT ;  /* 0x000000031e00720c */ /* 0x000fe20003f06270 */
[----:B------:R-:W-:Y:S01]  /*17de0*/  IMAD.WIDE R16, R39, 0x2, R24 ;  /* 0x0000000227107825 */ /* 0x000fe200078e0218 */
[----:B------:R-:W-:-:S03]  /*17df0*/  IADD3 R22, R0, 0x13, RZ ;  /* 0x0000001300167810 */ /* 0x000fc60007ffe0ff */
[----:B------:R-:W-:Y:S01]  /*17e00*/  IMAD.WIDE R20, R33, 0x2, R26 ;  /* 0x0000000221147825 */ /* 0x000fe200078e021a */
[----:B------:R-:W-:-:S03]  /*17e10*/  ISETP.GE.AND P1, PT, R34, R3, PT ;  /* 0x000000032200720c */ /* 0x000fc60003f26270 */
[C---:B------:R-:W-:Y:S01]  /*17e20*/  IMAD.WIDE R30, R33.reuse, 0x2, R24 ;  /* 0x00000002211e7825 */ /* 0x040fe200078e0218 */
[----:B------:R2:W-:Y:S01]  /*17e30*/  @P2 STG.E.U16 desc[UR60][R16.64], R32 ;  /* 0x0000002010002986 */ /* 0x0005e2000c10153c */
[-C--:B------:R-:W-:Y:S02]  /*17e40*/  ISETP.LT.AND P4, PT, R92, R2.reuse, !P4 ;  /* 0x000000025c00720c */ /* 0x080fe40006781270 */
[----:B------:R-:W-:Y:S01]  /*17e50*/  IMAD.IADD R33, R33, 0x1, R41 ;  /* 0x0000000121217824 */ /* 0x000fe200078e0229 */
[----:B------:R-:W-:Y:S01]  /*17e60*/  PRMT R34, R19, 0x7632, R34 ;  /* 0x0000763213227816 */ /* 0x000fe20000000022 */
[----:B------:R3:W-:Y:S01]  /*17e70*/  @P6 STG.E.U16 desc[UR60][R20.64], R19 ;  /* 0x0000001314006986 */ /* 0x0007e2000c10153c */
[----:B------:R-:W-:Y:S01]  /*17e80*/  ISETP.GE.AND P2, PT, R22, R3, PT ;  /* 0x000000031600720c */ /* 0x000fe20003f46270 */
[----:B0-----:R-:W-:Y:S01]  /*17e90*/  IMAD.WIDE R22, R33, 0x2, R26 ;  /* 0x0000000221167825 */ /* 0x001fe200078e021a */
[----:B------:R-:W-:Y:S01]  /*17ea0*/  ISETP.LT.AND P6, PT, R93, R2, !P0 ;  /* 0x000000025d00720c */ /* 0x000fe200047c1270 */
[----:B------:R-:W-:Y:S02]  /*17eb0*/  @P3 STG.E.U16 desc[UR60][R30.64], R34 ;  /* 0x000000221e003986 */ /* 0x000fe4000c10153c */
[----:B------:R-:W-:-:S02]  /*17ec0*/  VIADD R18, R0, 0x14 ;  /* 0x0000001400127836 */ /* 0x000fc40000000000 */
[C---:B------:R-:W-:Y:S01]  /*17ed0*/  IMAD.IADD R29, R33.reuse, 0x1, R41 ;  /* 0x00000001211d7824 */ /* 0x040fe200078e0229 */
[----:B------:R0:W-:Y:S01]  /*17ee0*/  @P5 STG.E.U16 desc[UR60][R22.64], R4 ;  /* 0x0000000416005986 */ /* 0x0001e2000c10153c */
[----:B--2---:R-:W-:Y:S01]  /*17ef0*/  IMAD.WIDE R16, R33, 0x2, R24 ;  /* 0x0000000221107825 */ /* 0x004fe200078e0218 */
[----:B------:R-:W-:Y:S02]  /*17f00*/  ISETP.GE.AND P3, PT, R18, R3, PT ;  /* 0x000000031200720c */ /* 0x000fe40003f66270 */
[----:B------:R-:W-:Y:S01]  /*17f10*/  ISETP.LT.AND P0, PT, R92, R2, !P0 ;  /* 0x000000025c00720c */ /* 0x000fe20004701270 */
[----:B---3--:R-:W-:Y:S01]  /*17f20*/  IMAD.WIDE R18, R29, 0x2, R26 ;  /* 0x000000021d127825 */ /* 0x008fe200078e021a */
[----:B0-----:R-:W-:-:S03]  /*17f30*/  PRMT R23, R4, 0x7632, R23 ;  /* 0x0000763204177816 */ /* 0x001fc60000000017 */
[C---:B------:R-:W-:Y:S01]  /*17f40*/  IMAD.WIDE R20, R29.reuse, 0x2, R24 ;  /* 0x000000021d147825 */ /* 0x040fe200078e0218 */
[----:B------:R-:W-:Y:S01]  /*17f50*/  IADD3 R29, R29, R41, RZ ;  /* 0x000000291d1d7210 */ /* 0x000fe20007ffe0ff */
[----:B------:R0:W-:Y:S01]  /*17f60*/  @P4 STG.E.U16 desc[UR60][R16.64], R23 ;  /* 0x0000001710004986 */ /* 0x0001e2000c10153c */
[CC--:B------:R-:W-:Y:S02]  /*17f70*/  ISETP.LT.AND P4, PT, R93.reuse, R2.reuse, !P1 ;  /* 0x000000025d00720c */ /* 0x0c0fe40004f81270 */
[-C--:B------:R-:W-:Y:S01]  /*17f80*/  ISETP.LT.AND P1, PT, R92, R2.reuse, !P1 ;  /* 0x000000025c00720c */ /* 0x080fe20004f21270 */
[----:B------:R2:W-:Y:S01]  /*17f90*/  @P6 STG.E.U16 desc[UR60][R18.64], R8 ;  /* 0x0000000812006986 */ /* 0x0005e2000c10153c */
[----:B------:R-:W-:Y:S02]  /*17fa0*/  ISETP.LT.AND P6, PT, R93, R2, !P2 ;  /* 0x000000025d00720c */ /* 0x000fe400057c1270 */
[----:B------:R-:W-:Y:S01]  /*17fb0*/  PRMT R30, R8, 0x7632, R30 ;  /* 0x00007632081e7816 */ /* 0x000fe2000000001e */
[----:B------:R-:W-:-:S04]  /*17fc0*/  IMAD.IADD R31, R29, 0x1, R41 ;  /* 0x000000011d1f7824 */ /* 0x000fc800078e0229 */
[----:B------:R3:W-:Y:S01]  /*17fd0*/  @P0 STG.E.U16 desc[UR60][R20.64], R30 ;  /* 0x0000001e14000986 */ /* 0x0007e2000c10153c */
[----:B0-----:R-:W-:-:S04]  /*17fe0*/  IMAD.WIDE R22, R29, 0x2, R26 ;  /* 0x000000021d167825 */ /* 0x001fc800078e021a */
[----:B------:R-:W-:Y:S01]  /*17ff0*/  IMAD.WIDE R16, R29, 0x2, R24 ;  /* 0x000000021d107825 */ /* 0x000fe200078e0218 */
[----:B------:R0:W-:Y:S03]  /*18000*/  @P4 STG.E.U16 desc[UR60][R22.64], R5 ;  /* 0x0000000516004986 */ /* 0x0001e6000c10153c */
[----:B--2---:R-:W-:Y:S01]  /*18010*/  IMAD.WIDE R18, R31, 0x2, R26 ;  /* 0x000000021f127825 */ /* 0x004fe200078e021a */
[----:B---3--:R-:W-:Y:S02]  /*18020*/  PRMT R21, R5, 0x7632, R21 ;  /* 0x0000763205157816 */ /* 0x008fe40000000015 */
[----:B------:R-:W-:-:S03]  /*18030*/  ISETP.LT.AND P2, PT, R92, R2, !P2 ;  /* 0x000000025c00720c */ /* 0x000fc60005741270 */
[----:B------:R-:W-:Y:S01]  /*18040*/  @P1 STG.E.U16 desc[UR60][R16.64], R21 ;  /* 0x0000001510001986 */ /* 0x000fe2000c10153c */
[----:B------:R-:W-:-:S03]  /*18050*/  VIADD R4, R0, 0x16 ;  /* 0x0000001600047836 */ /* 0x000fc60000000000 */
[----:B------:R2:W-:Y:S01]  /*18060*/  @P6 STG.E.U16 desc[UR60][R18.64], R9 ;  /* 0x0000000912006986 */ /* 0x0005e2000c10153c */
[-C--:B------:R-:W-:Y:S02]  /*18070*/  ISETP.LT.AND P6, PT, R93, R2.reuse, !P3 ;  /* 0x000000025d00720c */ /* 0x080fe40005fc1270 */
[----:B------:R-:W-:Y:S01]  /*18080*/  ISETP.LT.AND P3, PT, R92, R2, !P3 ;  /* 0x000000025c00720c */ /* 0x000fe20005f61270 */
[C---:B------:R-:W-:Y:S01]  /*18090*/  IMAD.IADD R29, R31.reuse, 0x1, R41 ;  /* 0x000000011f1d7824 */ /* 0x040fe200078e0229 */
[-C--:B------:R-:W-:Y:S01]  /*180a0*/  ISETP.GE.AND P0, PT, R4, R3.reuse, PT ;  /* 0x000000030400720c */ /* 0x080fe20003f06270 */
[----:B------:R-:W-:Y:S02]  /*180b0*/  VIADD R28, R0, 0x15 ;  /* 0x00000015001c7836 */ /* 0x000fe40000000000 */
[----:B0-----:R-:W-:Y:S01]  /*180c0*/  IMAD.WIDE R4, R31, 0x2, R24 ;  /* 0x000000021f047825 */ /* 0x001fe200078e0218 */
[----:B------:R-:W-:Y:S02]  /*180d0*/  PRMT R30, R6, 0x7632, R30 ;  /* 0x00007632061e7816 */ /* 0x000fe4000000001e */
[----:B--2---:R-:W-:Y:S01]  /*180e0*/  PRMT R19, R9, 0x7632, R19 ;  /* 0x0000763209137816 */ /* 0x004fe20000000013 */
[----:B------:R-:W-:Y:S01]  /*180f0*/  IMAD.WIDE R20, R29, 0x2, R26 ;  /* 0x000000021d147825 */ /* 0x000fe200078e021a */
[----:B------:R-:W-:-:S03]  /*18100*/  ISETP.GE.AND P5, PT, R28, R3, PT ;  /* 0x000000031c00720c */ /* 0x000fc60003fa6270 */
[----:B------:R-:W-:Y:S01]  /*18110*/  IMAD.WIDE R16, R29, 0x2, R24 ;  /* 0x000000021d107825 */ /* 0x000fe200078e0218 */
[----:B------:R0:W-:Y:S04]  /*18120*/  @P2 STG.E.U16 desc[UR60][R4.64], R19 ;  /* 0x0000001304002986 */ /* 0x0001e8000c10153c */
[----:B------:R2:W-:Y:S04]  /*18130*/  @P6 STG.E.U16 desc[UR60][R20.64], R6 ;  /* 0x0000000614006986 */ /* 0x0005e8000c10153c */
[----:B------:R3:W-:Y:S01]  /*18140*/  @P3 STG.E.U16 desc[UR60][R16.64], R30 ;  /* 0x0000001e10003986 */ /* 0x0007e2000c10153c */
[----:B------:R-:W-:-:S02]  /*18150*/  ISETP.LT.AND P3, PT, R93, R2, !P5 ;  /* 0x000000025d00720c */ /* 0x000fc40006f61270 */
[-C--:B------:R-:W-:Y:S01]  /*18160*/  ISETP.LT.AND P5, PT, R92, R2.reuse, !P5 ;  /* 0x000000025c00720c */ /* 0x080fe20006fa1270 */
[--C-:B------:R-:W-:Y:S01]  /*18170*/  IMAD.IADD R9, R29, 0x1, R41.reuse ;  /* 0x000000011d097824 */ /* 0x100fe200078e0229 */
[C---:B------:R-:W-:Y:S01]  /*18180*/  IADD3 R8, R0.reuse, 0x18, RZ ;  /* 0x0000001800087810 */ /* 0x040fe20007ffe0ff */
[----:B------:R-:W-:Y:S01]  /*18190*/  VIADD R28, R0, 0x17 ;  /* 0x00000017001c7836 */ /* 0x000fe20000000000 */
[----:B------:R-:W-:Y:S01]  /*181a0*/  ISETP.LT.AND P6, PT, R93, R2, !P0 ;  /* 0x000000025d00720c */ /* 0x000fe200047c1270 */
[C---:B------:R-:W-:Y:S01]  /*181b0*/  IMAD.IADD R23, R9.reuse, 0x1, R41 ;  /* 0x0000000109177824 */ /* 0x040fe200078e0229 */
[----:B------:R-:W-:Y:S01]  /*181c0*/  ISETP.GE.AND P1, PT, R8, R3, PT ;  /* 0x000000030800720c */ /* 0x000fe20003f26270 */
[----:B0-----:R-:W-:Y:S01]  /*181d0*/  IMAD.WIDE R4, R9, 0x2, R26 ;  /* 0x0000000209047825 */ /* 0x001fe200078e021a */
[----:B--2---:R-:W-:-:S03]  /*181e0*/  PRMT R6, R10, 0x7632, R6 ;  /* 0x000076320a067816 */ /* 0x004fc60000000006 */
[----:B------:R-:W-:Y:S01]  /*181f0*/  IMAD.WIDE R8, R9, 0x2, R24 ;  /* 0x0000000209087825 */ /* 0x000fe200078e0218 */
[----:B------:R-:W-:Y:S01]  /*18200*/  ISETP.GE.AND P4, PT, R28, R3, PT ;  /* 0x000000031c00720c */ /* 0x000fe20003f86270 */
[----:B------:R0:W-:Y:S01]  /*18210*/  @P3 STG.E.U16 desc[UR60][R4.64], R10 ;  /* 0x0000000a04003986 */ /* 0x0001e2000c10153c */
[-C--:B------:R-:W-:Y:S01]  /*18220*/  ISETP.LT.AND P0, PT, R92, R2.reuse, !P0 ;  /* 0x000000025c00720c */ /* 0x080fe20004701270 */
[----:B---3--:R-:W-:Y:S02]  /*18230*/  IMAD.WIDE R16, R23, 0x2, R26 ;  /* 0x0000000217107825 */ /* 0x008fe400078e021a */
[----:B------:R-:W-:Y:S01]  /*18240*/  @P5 STG.E.U16 desc[UR60][R8.64], R6 ;  /* 0x0000000608005986 */ /* 0x000fe2000c10153c */
[-C--:B------:R-:W-:Y:S01]  /*18250*/  ISETP.LT.AND P5, PT, R93, R2.reuse, !P4 ;  /* 0x000000025d00720c */ /* 0x080fe200067a1270 */
[----:B------:R-:W-:Y:S01]  /*18260*/  VIADD R28, R0, 0x19 ;  /* 0x00000019001c7836 */ /* 0x000fe20000000000 */
[----:B------:R-:W-:Y:S01]  /*18270*/  ISETP.LT.AND P4, PT, R92, R2, !P4 ;  /* 0x000000025c00720c */ /* 0x000fe20006781270 */
[C---:B------:R-:W-:Y:S01]  /*18280*/  IMAD.WIDE R18, R23.reuse, 0x2, R24 ;  /* 0x0000000217127825 */ /* 0x040fe200078e0218 */
[----:B------:R2:W-:Y:S01]  /*18290*/  @P6 STG.E.U16 desc[UR60][R16.64], R7 ;  /* 0x0000000710006986 */ /* 0x0005e2000c10153c */
[----:B------:R-:W-:-:S02]  /*182a0*/  IADD3 R23, R23, R41, RZ ;  /* 0x0000002917177210 */ /* 0x000fc40007ffe0ff */
[-C--:B------:R-:W-:Y:S02]  /*182b0*/  ISETP.LT.AND P6, PT, R93, R2.reuse, !P1 ;  /* 0x000000025d00720c */ /* 0x080fe40004fc1270 */
[----:B------:R-:W-:Y:S01]  /*182c0*/  ISETP.GE.AND P2, PT, R28, R3, PT ;  /* 0x000000031c00720c */ /* 0x000fe20003f46270 */
[----:B------:R-:W-:Y:S01]  /*182d0*/  IMAD.IADD R21, R23, 0x1, R41 ;  /* 0x0000000117157824 */ /* 0x000fe200078e0229 */
[----:B------:R-:W-:Y:S01]  /*182e0*/  PRMT R28, R7, 0x7632, R28 ;  /* 0x00007632071c7816 */ /* 0x000fe2000000001c */
[----:B0-----:R-:W-:Y:S01]  /*182f0*/  IMAD.WIDE R4, R23, 0x2, R26 ;  /* 0x0000000217047825 */ /* 0x001fe200078e021a */
[----:B------:R-:W-:-:S03]  /*18300*/  ISETP.LT.AND P1, PT, R92, R2, !P1 ;  /* 0x000000025c00720c */ /* 0x000fc60004f21270 */
[----:B------:R-:W-:Y:S01]  /*18310*/  VIADD R22, R0, 0x1a ;  /* 0x0000001a00167836 */ /* 0x000fe20000000000 */
[----:B--2---:R-:W-:Y:S01]  /*18320*/  PRMT R17, R11, 0x7632, R17 ;  /* 0x000076320b117816 */ /* 0x004fe20000000011 */
[----:B------:R-:W-:Y:S01]  /*18330*/  IMAD.WIDE R6, R23, 0x2, R24 ;  /* 0x0000000217067825 */ /* 0x000fe200078e0218 */
[----:B------:R-:W-:Y:S03]  /*18340*/  @P0 STG.E.U16 desc[UR60][R18.64], R28 ;  /* 0x0000001c12000986 */ /* 0x000fe6000c10153c */
[----:B------:R-:W-:Y:S01]  /*18350*/  IMAD.WIDE R8, R21, 0x2, R26 ;  /* 0x0000000215087825 */ /* 0x000fe200078e021a */
[----:B------:R0:W-:Y:S01]  /*18360*/  @P5 STG.E.U16 desc[UR60][R4.64], R11 ;  /* 0x0000000b04005986 */ /* 0x0001e2000c10153c */
[----:B------:R-:W-:-:S03]  /*18370*/  ISETP.GE.AND P3, PT, R22, R3, PT ;  /* 0x000000031600720c */ /* 0x000fc60003f66270 */
[----:B------:R2:W-:Y:S01]  /*18380*/  @P4 STG.E.U16 desc[UR60][R6.64], R17 ;  /* 0x0000001106004986 */ /* 0x0005e2000c10153c */
[CC--:B------:R-:W-:Y:S02]  /*18390*/  ISETP.LT.AND P4, PT, R93.reuse, R2.reuse, !P2 ;  /* 0x000000025d00720c */ /* 0x0c0fe40005781270 */
[-C--:B------:R-:W-:Y:S01]  /*183a0*/  ISETP.LT.AND P2, PT, R92, R2.reuse, !P2 ;  /* 0x000000025c00720c */ /* 0x080fe20005741270 */
[----:B------:R1:W-:Y:S01]  /*183b0*/  @P6 STG.E.U16 desc[UR60][R8.64], R12 ;  /* 0x0000000c08006986 */ /* 0x0003e2000c10153c */
[----:B------:R-:W-:Y:S02]  /*183c0*/  ISETP.LT.AND P6, PT, R93, R2, !P3 ;  /* 0x000000025d00720c */ /* 0x000fe40005fc1270 */
[----:B0-----:R-:W-:Y:S01]  /*183d0*/  PRMT R5, R12, 0x7632, R5 ;  /* 0x000076320c057816 */ /* 0x001fe20000000005 */
[----:B--2---:R-:W-:-:S04]  /*183e0*/  IMAD.WIDE R16, R21, 0x2, R24 ;  /* 0x0000000215107825 */ /* 0x004fc800078e0218 */
[--C-:B------:R-:W-:Y:S01]  /*183f0*/  IMAD.IADD R21, R21, 0x1, R41.reuse ;  /* 0x0000000115157824 */ /* 0x100fe200078e0229 */
[----:B------:R0:W-:Y:S01]  /*18400*/  @P1 STG.E.U16 desc[UR60][R16.64], R5 ;  /* 0x0000000510001986 */ /* 0x0001e2000c10153c */
[----:B------:R-:W-:Y:S02]  /*18410*/  VIADD R20, R0, 0x1b ;  /* 0x0000001b00147836 */ /* 0x000fe40000000000 */
[C---:B------:R-:W-:Y:S01]  /*18420*/  IMAD.IADD R11, R21.reuse, 0x1, R41 ;  /* 0x00000001150b7824 */ /* 0x040fe200078e0229 */
[----:B-1----:R-:W-:Y:S01]  /*18430*/  PRMT R12, R44, 0x7632, R12 ;  /* 0x000076322c0c7816 */ /* 0x002fe2000000000c */
[----:B------:R-:W-:Y:S02]  /*18440*/  VIADD R22, R0, 0x1c ;  /* 0x0000001c00167836 */ /* 0x000fe40000000000 */
[----:B------:R-:W-:Y:S01]  /*18450*/  IMAD.WIDE R6, R21, 0x2, R24 ;  /* 0x0000000215067825 */ /* 0x000fe200078e0218 */
[----:B------:R-:W-:-:S03]  /*18460*/  ISETP.GE.AND P0, PT, R20, R3, PT ;  /* 0x000000031400720c */ /* 0x000fc60003f06270 */
[----:B0-----:R-:W-:Y:S01]  /*18470*/  IMAD.WIDE R4, R21, 0x2, R26 ;  /* 0x0000000215047825 */ /* 0x001fe200078e021a */
[----:B------:R-:W-:-:S03]  /*18480*/  ISETP.GE.AND P5, PT, R22, R3, PT ;  /* 0x000000031600720c */ /* 0x000fc60003fa6270 */
[C---:B------:R-:W-:Y:S01]  /*18490*/  IMAD.WIDE R8, R11.reuse, 0x2, R26 ;  /* 0x000000020b087825 */ /* 0x040fe200078e021a */
[----:B------:R0:W-:Y:S01]  /*184a0*/  @P4 STG.E.U16 desc[UR60][R4.64], R44 ;  /* 0x0000002c04004986 */ /* 0x0001e2000c10153c */
[CC--:B------:R-:W-:Y:S02]  /*184b0*/  ISETP.LT.AND P3, PT, R92.reuse, R2.reuse, !P3 ;  /* 0x000000025c00720c */ /* 0x0c0fe40005f61270 */
[----:B------:R-:W-:Y:S01]  /*184c0*/  IMAD.IADD R17, R11, 0x1, R41 ;  /* 0x000000010b117824 */ /* 0x000fe200078e0229 */
[----:B------:R1:W-:Y:S01]  /*184d0*/  @P2 STG.E.U16 desc[UR60][R6.64], R12 ;  /* 0x0000000c06002986 */ /* 0x0003e2000c10153c */
[CC--:B------:R-:W-:Y:S02]  /*184e0*/  ISETP.LT.AND P2, PT, R93.reuse, R2.reuse, !P0 ;  /* 0x000000025d00720c */ /* 0x0c0fe40004741270 */
[-C--:B------:R-:W-:Y:S01]  /*184f0*/  ISETP.LT.AND P0, PT, R92, R2.reuse, !P0 ;  /* 0x000000025c00720c */ /* 0x080fe20004701270 */
[----:B------:R2:W-:Y:S01]  /*18500*/  @P6 STG.E.U16 desc[UR60][R8.64], R13 ;  /* 0x0000000d08006986 */ /* 0x0005e2000c10153c */
[----:B------:R-:W-:-:S02]  /*18510*/  ISETP.LT.AND P6, PT, R93, R2, !P5 ;  /* 0x000000025d00720c */ /* 0x000fc40006fc1270 */
[----:B------:R-:W-:Y:S02]  /*18520*/  IADD3 R10, R0, 0x1d, RZ ;  /* 0x0000001d000a7810 */ /* 0x000fe40007ffe0ff */
[----:B------:R-:W-:Y:S01]  /*18530*/  IADD3 R19, R17, R41, RZ ;  /* 0x0000002911137210 */ /* 0x000fe20007ffe0ff */
[----:B0-----:R-:W-:Y:S01]  /*18540*/  IMAD.WIDE R4, R11, 0x2, R24 ;  /* 0x000000020b047825 */ /* 0x001fe200078e0218 */
[----:B------:R-:W-:Y:S02]  /*18550*/  PRMT R16, R13, 0x7632, R16 ;  /* 0x000076320d107816 */ /* 0x000fe40000000010 */
[----:B------:R-:W-:Y:S01]  /*18560*/  ISETP.GE.AND P1, PT, R10, R3, PT ;  /* 0x000000030a00720c */ /* 0x000fe20003f26270 */
[----:B-1----:R-:W-:Y:S01]  /*18570*/  IMAD.WIDE R6, R17, 0x2, R26 ;  /* 0x0000000211067825 */ /* 0x002fe200078e021a */
[----:B------:R-:W-:-:S03]  /*18580*/  PRMT R12, R45, 0x7632, R12 ;  /* 0x000076322d0c7816 */ /* 0x000fc6000000000c */
[C---:B------:R-:W-:Y:S02]  /*18590*/  VIADD R18, R0.reuse, 0x1e ;  /* 0x0000001e00127836 */ /* 0x040fe40000000000 */
[----:B--2---:R-:W-:Y:S01]  /*185a0*/  IMAD.WIDE R8, R17, 0x2, R24 ;  /* 0x0000000211087825 */ /* 0x004fe200078e0218 */
[----:B------:R-:W-:Y:S03]  /*185b0*/  @P3 STG.E.U16 desc[UR60][R4.64], R16 ;  /* 0x0000001004003986 */ /* 0x000fe6000c10153c */
[C---:B------:R-:W-:Y:S01]  /*185c0*/  IMAD.WIDE R10, R19.reuse, 0x2, R26 ;  /* 0x00000002130a7825 */ /* 0x040fe200078e021a */
[----:B------:R-:W-:Y:S03]  /*185d0*/  @P2 STG.E.U16 desc[UR60][R6.64], R45 ;  /* 0x0000002d06002986 */ /* 0x000fe6000c10153c */
[----:B------:R-:W-:Y:S01]  /*185e0*/  VIADD R0, R0, 0x1f ;  /* 0x0000001f00007836 */ /* 0x000fe20000000000 */
[-C--:B------:R-:W-:Y:S01]  /*185f0*/  ISETP.GE.AND P4, PT, R18, R3.reuse, PT ;  /* 0x000000031200720c */ /* 0x080fe20003f86270 */
[----:B------:R0:W-:Y:S01]  /*18600*/  @P0 STG.E.U16 desc[UR60][R8.64], R12 ;  /* 0x0000000c08000986 */ /* 0x0001e2000c10153c */
[-C--:B------:R-:W-:Y:S01]  /*18610*/  ISETP.LT.AND P5, PT, R92, R2.reuse, !P5 ;  /* 0x000000025c00720c */ /* 0x080fe20006fa1270 */
[----:B------:R-:W-:Y:S01]  /*18620*/  IMAD.IADD R13, R19, 0x1, R41 ;  /* 0x00000001130d7824 */ /* 0x000fe200078e0229 */
[----:B------:R-:W-:Y:S01]  /*18630*/  ISETP.GE.AND P3, PT, R0, R3, PT ;  /* 0x000000030000720c */ /* 0x000fe20003f66270 */
[----:B------:R1:W-:Y:S01]  /*18640*/  @P6 STG.E.U16 desc[UR60][R10.64], R14 ;  /* 0x0000000e0a006986 */ /* 0x0003e2000c10153c */
[----:B------:R-:W-:-:S02]  /*18650*/  ISETP.LT.AND P6, PT, R93, R2, !P1 ;  /* 0x000000025d00720c */ /* 0x000fc40004fc1270 */
[CC--:B------:R-:W-:Y:S02]  /*18660*/  ISETP.LT.AND P1, PT, R92.reuse, R2.reuse, !P1 ;  /* 0x000000025c00720c */ /* 0x0c0fe40004f21270 */
[-C--:B------:R-:W-:Y:S01]  /*18670*/  ISETP.LT.AND P2, PT, R93, R2.reuse, !P4 ;  /* 0x000000025d00720c */ /* 0x080fe20006741270 */
[----:B------:R-:W-:Y:S01]  /*18680*/  IMAD.IADD R17, R13, 0x1, R41 ;  /* 0x000000010d117824 */ /* 0x000fe200078e0229 */
[CC--:B------:R-:W-:Y:S02]  /*18690*/  ISETP.LT.AND P4, PT, R92.reuse, R2.reuse, !P4 ;  /* 0x000000025c00720c */ /* 0x0c0fe40006781270 */
[-C--:B------:R-:W-:Y:S02]  /*186a0*/  ISETP.LT.AND P0, PT, R93, R2.reuse, !P3 ;  /* 0x000000025d00720c */ /* 0x080fe40005f01270 */
[----:B------:R-:W-:Y:S01]  /*186b0*/  ISETP.LT.AND P3, PT, R92, R2, !P3 ;  /* 0x000000025c00720c */ /* 0x000fe20005f61270 */
[----:B------:R-:W-:Y:S01]  /*186c0*/  IMAD.WIDE R2, R19, 0x2, R24 ;  /* 0x0000000213027825 */ /* 0x000fe200078e0218 */
[----:B------:R-:W-:-:S02]  /*186d0*/  PRMT R0, R14, 0x7632, R0 ;  /* 0x000076320e007816 */ /* 0x000fc40000000000 */
[----:B0-----:R-:W-:Y:S01]  /*186e0*/  PRMT R12, R46, 0x7632, R12 ;  /* 0x000076322e0c7816 */ /* 0x001fe2000000000c */
[----:B------:R-:W-:Y:S02]  /*186f0*/  IMAD.IADD R41, R17, 0x1, R41 ;  /* 0x0000000111297824 */ /* 0x000fe400078e0229 */
[C---:B------:R-:W-:Y:S01]  /*18700*/  IMAD.WIDE R4, R13.reuse, 0x2, R26 ;  /* 0x000000020d047825 */ /* 0x040fe200078e021a */
[----:B------:R0:W-:Y:S03]  /*18710*/  @P5 STG.E.U16 desc[UR60][R2.64], R0 ;  /* 0x0000000002005986 */ /* 0x0001e6000c10153c */
[----:B------:R-:W-:Y:S01]  /*18720*/  IMAD.WIDE R6, R13, 0x2, R24 ;  /* 0x000000020d067825 */ /* 0x000fe200078e0218 */
[----:B------:R-:W-:-:S03]  /*18730*/  PRMT R13, R15, 0x7632, R13 ;  /* 0x000076320f0d7816 */ /* 0x000fc6000000000d */
[C---:B------:R-:W-:Y:S01]  /*18740*/  IMAD.WIDE R8, R17.reuse, 0x2, R26 ;  /* 0x0000000211087825 */ /* 0x040fe200078e021a */
[----:B------:R0:W-:Y:S03]  /*18750*/  @P6 STG.E.U16 desc[UR60][R4.64], R46 ;  /* 0x0000002e04006986 */ /* 0x0001e6000c10153c */
[----:B-1----:R-:W-:Y:S01]  /*18760*/  IMAD.WIDE R10, R17, 0x2, R24 ;  /* 0x00000002110a7825 */ /* 0x002fe200078e0218 */
[----:B------:R0:W-:Y:S03]  /*18770*/  @P1 STG.E.U16 desc[UR60][R6.64], R12 ;  /* 0x0000000c06001986 */ /* 0x0001e6000c10153c */
[C---:B------:R-:W-:Y:S01]  /*18780*/  IMAD.WIDE R26, R41.reuse, 0x2, R26 ;  /* 0x00000002291a7825 */ /* 0x040fe200078e021a */
[----:B------:R0:W-:Y:S04]  /*18790*/  @P2 STG.E.U16 desc[UR60][R8.64], R15 ;  /* 0x0000000f08002986 */ /* 0x0001e8000c10153c */
[----:B------:R0:W-:Y:S01]  /*187a0*/  @P4 STG.E.U16 desc[UR60][R10.64], R13 ;  /* 0x0000000d0a004986 */ /* 0x0001e2000c10153c */
[----:B------:R-:W-:-:S03]  /*187b0*/  IMAD.WIDE R24, R41, 0x2, R24 ;  /* 0x0000000229187825 */ /* 0x000fc600078e0218 */
[----:B------:R0:W-:Y:S01]  /*187c0*/  @P0 STG.E.U16 desc[UR60][R26.64], R47 ;  /* 0x0000002f1a000986 */ /* 0x0001e2000c10153c */
[----:B------:R-:W-:Y:S05]  /*187d0*/  @!P3 EXIT ;  /* 0x000000000000b94d */ /* 0x000fea0003800000 */
[----:B0-----:R-:W-:-:S05]  /*187e0*/  PRMT R12, R47, 0x7632, R12 ;  /* 0x000076322f0c7816 */ /* 0x001fca000000000c */
[----:B------:R-:W-:Y:S01]  /*187f0*/  STG.E.U16 desc[UR60][R24.64], R12 ;  /* 0x0000000c18007986 */ /* 0x000fe2000c10153c */
[----:B------:R-:W-:Y:S05]  /*18800*/  EXIT ;  /* 0x000000000000794d */ /* 0x000fea0003800000 */
.L_x_2:
[----:B------:R-:W-:-:S00]  /*18810*/  BRA `(.L_x_2) ;  /* 0xfffffffc00fc7947 */ /* 0x000fc0000383ffff */
[----:B------:R-:W-:-:S00]  /*18820*/  NOP ;  /* 0x0000000000007918 */ /* 0x000fc00000000000 */
        /* <DEDUP_REMOVED lines=13> */
.L_x_3:


//--------------------- .nv.shared.matmul_kernel  --------------------------
	.section	.nv.shared.matmul_kernel,"aw",@nobits
	.sectionflags	@""
	.align	16
	.zero		1024


//--------------------- .nv.shared.reserved.0     --------------------------
	.section	.nv.shared.reserved.0,"aw",@nobits
	.weak		__nv_reservedSMEM_offset_0_alias
	.size		__nv_reservedSMEM_offset_0_alias, 0, 0
	.other		__nv_reservedSMEM_offset_0_alias,@"STO_CUDA_RESERVED_SHARED STV_DEFAULT"
__nv_reservedSMEM_offset_0_alias:
	.zero		0


//--------------------- .nv.constant0.matmul_kernel --------------------------
	.section	.nv.constant0.matmul_kernel,"a",@progbits
	.sectionflags	@""
	.align	4
.nv.constant0.matmul_kernel:
	.zero		608


//--------------------- SYMBOLS --------------------------

	.type		.nv.reservedSmem.offset0,@object
	.size		.nv.reservedSmem.offset0,0x4
